	.target	sm_90a

	.elftype	@"ET_EXEC"


//--------------------- .note.nv.tkinfo           --------------------------
	.section	.note.nv.tkinfo,"",@"SHT_NOTE"
	.sectionflags	@"SHF_NOTE_NV_TKINFO"
	.tkinfo
        /*0018*/ 	.word	0x00000002
        /*0030*/ 	.string	""
        /*0030*/ 	.string	"ptxas"
        /*0030*/ 	.string	"Cuda compilation tools, release 13.0, V13.0.88"
        /*0030*/ 	.string	"Build cuda_13.0.r13.0/compiler.36424714_0"
        /*0030*/ 	.string	"-v  -suppress-debug-info  -lineinfo  -arch sm_90a "



//--------------------- .note.nv.cuinfo           --------------------------
	.section	.note.nv.cuinfo,"",@"SHT_NOTE"
	.sectionflags	@"SHF_NOTE_NV_CUINFO"
        /*0018*/ 	.short	0x0002
        /*001a*/ 	.short	0x005a
        /*001c*/ 	.short	0x0082
	.zero		2


//--------------------- .nv.info                  --------------------------
	.section	.nv.info,"",@"SHT_CUDA_INFO"
	.align	4


	//----- nvinfo : EIATTR_REGCOUNT
	.align		4
        /*0000*/ 	.byte	0x04, 0x2f
        /*0002*/ 	.short	(.L_1 - .L_0)
	.align		4
.L_0:
        /*0004*/ 	.word	index@(matmul_kernel)
        /*0008*/ 	.word	0x000000ff


	//----- nvinfo : EIATTR_FRAME_SIZE
	.align		4
.L_1:
        /*000c*/ 	.byte	0x04, 0x11
        /*000e*/ 	.short	(.L_3 - .L_2)
	.align		4
.L_2:
        /*0010*/ 	.word	index@(matmul_kernel)
        /*0014*/ 	.word	0x00000b18


	//----- nvinfo : EIATTR_MIN_STACK_SIZE
	.align		4
.L_3:
        /*0018*/ 	.byte	0x04, 0x12
        /*001a*/ 	.short	(.L_5 - .L_4)
	.align		4
.L_4:
        /*001c*/ 	.word	index@(matmul_kernel)
        /*0020*/ 	.word	0x00000b18
.L_5:


//--------------------- .nv.compat                --------------------------
	.section	.nv.compat,"",@"SHT_CUDA_COMPAT_INFO"
	.align	4
        /*0000*/ 	.byte	0x02, 0x09, 0x01, 0x00, 0x02, 0x02, 0x01, 0x00, 0x02, 0x05, 0x05, 0x00, 0x03, 0x07, 0x01, 0x01
        /*0010*/ 	.byte	0x02, 0x03, 0x00, 0x00, 0x02, 0x06, 0x01, 0x00, 0x04, 0x0b, 0x08, 0x00, 0x00, 0x00, 0x00, 0x00
        /*0020*/ 	.byte	0x00, 0x00, 0x00, 0x00


//--------------------- .nv.info.matmul_kernel    --------------------------
	.section	.nv.info.matmul_kernel,"",@"SHT_CUDA_INFO"
	.sectionflags	@""
	.align	4


	//----- nvinfo : EIATTR_CUDA_API_VERSION
	.align		4
        /*0000*/ 	.byte	0x04, 0x37
        /*0002*/ 	.short	(.L_7 - .L_6)
.L_6:
        /*0004*/ 	.word	0x00000082


	//----- nvinfo : EIATTR_KPARAM_INFO
	.align		4
.L_7:
        /*0008*/ 	.byte	0x04, 0x17
        /*000a*/ 	.short	(.L_9 - .L_8)
.L_8:
        /*000c*/ 	.word	0x00000000
        /*0010*/ 	.short	0x000d
        /*0012*/ 	.short	0x0048
        /*0014*/ 	.byte	0x00, 0xf4, 0x21, 0x00


	//----- nvinfo : EIATTR_KPARAM_INFO
	.align		4
.L_9:
        /*0018*/ 	.byte	0x04, 0x17
        /*001a*/ 	.short	(.L_11 - .L_10)
.L_10:
        /*001c*/ 	.word	0x00000000
        /*0020*/ 	.short	0x000c
        /*0022*/ 	.short	0x0040
        /*0024*/ 	.byte	0x00, 0xf4, 0x21, 0x00


	//----- nvinfo : EIATTR_KPARAM_INFO
	.align		4
.L_11:
        /*0028*/ 	.byte	0x04, 0x17
        /*002a*/ 	.short	(.L_13 - .L_12)
.L_12:
        /*002c*/ 	.word	0x00000000
        /*0030*/ 	.short	0x000b
        /*0032*/ 	.short	0x0038
        /*0034*/ 	.byte	0x00, 0xf0, 0x11, 0x00


	//----- nvinfo : EIATTR_KPARAM_INFO
	.align		4
.L_13:
        /*0038*/ 	.byte	0x04, 0x17
        /*003a*/ 	.short	(.L_15 - .L_14)
.L_14:
        /*003c*/ 	.word	0x00000000
        /*0040*/ 	.short	0x000a
        /*0042*/ 	.short	0x0034
        /*0044*/ 	.byte	0x00, 0xf0, 0x11, 0x00


	//----- nvinfo : EIATTR_KPARAM_INFO
	.align		4
.L_15:
        /*0048*/ 	.byte	0x04, 0x17
        /*004a*/ 	.short	(.L_17 - .L_16)
.L_16:
        /*004c*/ 	.word	0x00000000
        /*0050*/ 	.short	0x0009
        /*0052*/ 	.short	0x0030
        /*0054*/ 	.byte	0x00, 0xf0, 0x11, 0x00


	//----- nvinfo : EIATTR_KPARAM_INFO
	.align		4
.L_17:
        /*0058*/ 	.byte	0x04, 0x17
        /*005a*/ 	.short	(.L_19 - .L_18)
.L_18:
        /*005c*/ 	.word	0x00000000
        /*0060*/ 	.short	0x0008
        /*0062*/ 	.short	0x002c
        /*0064*/ 	.byte	0x00, 0xf0, 0x11, 0x00


	//----- nvinfo : EIATTR_KPARAM_INFO
	.align		4
.L_19:
        /*0068*/ 	.byte	0x04, 0x17
        /*006a*/ 	.short	(.L_21 - .L_20)
.L_20:
        /*006c*/ 	.word	0x00000000
        /*0070*/ 	.short	0x0007
        /*0072*/ 	.short	0x0028
        /*0074*/ 	.byte	0x00, 0xf0, 0x11, 0x00


	//----- nvinfo : EIATTR_KPARAM_INFO
	.align		4
.L_21:
        /*0078*/ 	.byte	0x04, 0x17
        /*007a*/ 	.short	(.L_23 - .L_22)
.L_22:
        /*007c*/ 	.word	0x00000000
        /*0080*/ 	.short	0x0006
        /*0082*/ 	.short	0x0024
        /*0084*/ 	.byte	0x00, 0xf0, 0x11, 0x00


	//----- nvinfo : EIATTR_KPARAM_INFO
	.align		4
.L_23:
        /*0088*/ 	.byte	0x04, 0x17
        /*008a*/ 	.short	(.L_25 - .L_24)
.L_24:
        /*008c*/ 	.word	0x00000000
        /*0090*/ 	.short	0x0005
        /*0092*/ 	.short	0x0020
        /*0094*/ 	.byte	0x00, 0xf0, 0x11, 0x00


	//----- nvinfo : EIATTR_KPARAM_INFO
	.align		4
.L_25:
        /*0098*/ 	.byte	0x04, 0x17
        /*009a*/ 	.short	(.L_27 - .L_26)
.L_26:
        /*009c*/ 	.word	0x00000000
        /*00a0*/ 	.short	0x0004
        /*00a2*/ 	.short	0x001c
        /*00a4*/ 	.byte	0x00, 0xf0, 0x11, 0x00


	//----- nvinfo : EIATTR_KPARAM_INFO
	.align		4
.L_27:
        /*00a8*/ 	.byte	0x04, 0x17
        /*00aa*/ 	.short	(.L_29 - .L_28)
.L_28:
        /*00ac*/ 	.word	0x00000000
        /*00b0*/ 	.short	0x0003
        /*00b2*/ 	.short	0x0018
        /*00b4*/ 	.byte	0x00, 0xf0, 0x11, 0x00


	//----- nvinfo : EIATTR_KPARAM_INFO
	.align		4
.L_29:
        /*00b8*/ 	.byte	0x04, 0x17
        /*00ba*/ 	.short	(.L_31 - .L_30)
.L_30:
        /*00bc*/ 	.word	0x00000000
        /*00c0*/ 	.short	0x0002
        /*00c2*/ 	.short	0x0010
        /*00c4*/ 	.byte	0x00, 0xf4, 0x21, 0x00


	//----- nvinfo : EIATTR_KPARAM_INFO
	.align		4
.L_31:
        /*00c8*/ 	.byte	0x04, 0x17
        /*00ca*/ 	.short	(.L_33 - .L_32)
.L_32:
        /*00cc*/ 	.word	0x00000000
        /*00d0*/ 	.short	0x0001
        /*00d2*/ 	.short	0x0008
        /*00d4*/ 	.byte	0x00, 0xf4, 0x21, 0x00


	//----- nvinfo : EIATTR_KPARAM_INFO
	.align		4
.L_33:
        /*00d8*/ 	.byte	0x04, 0x17
        /*00da*/ 	.short	(.L_35 - .L_34)
.L_34:
        /*00dc*/ 	.word	0x00000000
        /*00e0*/ 	.short	0x0000
        /*00e2*/ 	.short	0x0000
        /*00e4*/ 	.byte	0x00, 0xf4, 0x21, 0x00


	//----- nvinfo : EIATTR_SPARSE_MMA_MASK
	.align		4
.L_35:
        /*00e8*/ 	.byte	0x03, 0x50
        /*00ea*/ 	.short	0x0000


	//----- nvinfo : EIATTR_MAXREG_COUNT
	.align		4
        /*00ec*/ 	.byte	0x03, 0x1b
        /*00ee*/ 	.short	0x00ff


	//----- nvinfo : EIATTR_NUM_BARRIERS
	.align		4
        /*00f0*/ 	.byte	0x02, 0x4c
        /*00f2*/ 	.byte	0x01
	.zero		1


	//----- nvinfo : EIATTR_ANNOTATIONS
	.align		4
        /*00f4*/ 	.byte	0x04, 0x55
        /*00f6*/ 	.short	(.L_37 - .L_36)


	//   ....[0]....
.L_36:
        /*00f8*/ 	.word	0x00000001
        /*00fc*/ 	.byte	0xa0, 0x00, 0x00, 0x00, 0x01, 0x00, 0x00, 0x00, 0xe0, 0x0a, 0x00, 0x00, 0x01, 0x00, 0x00, 0x00
        /* <DEDUP_REMOVED lines=1189> */
        /*4b5c*/ 	.byte	0xd0, 0xe7, 0x01, 0x00, 0x01, 0x00, 0x00, 0x00, 0x90, 0xea, 0x01, 0x00


	//----- nvinfo : EIATTR_MERCURY_ISA_VERSION
	.align		4
.L_37:
        /*4b68*/ 	.byte	0x03, 0x5f
        /*4b6a*/ 	.short	0x0101


	//----- nvinfo : EIATTR_COOP_GROUP_MASK_REGIDS
	.align		4
        /*4b6c*/ 	.byte	0x04, 0x29
        /*4b6e*/ 	.short	(.L_39 - .L_38)


	//   ....[0]....
.L_38:
        /*4b70*/ 	.word	0xffffffff


	//   ....[1]....
        /*4b74*/ 	.word	0xffffffff


	//   ....[2]....
        /*4b78*/ 	.word	0xffffffff


	//   ....[3]....
        /*4b7c*/ 	.word	0xffffffff


	//   ....[4]....
        /*4b80*/ 	.word	0xffffffff


	//   ....[5]....
        /*4b84*/ 	.word	0xffffffff


	//   ....[6]....
        /*4b88*/ 	.word	0xffffffff


	//   ....[7]....
        /*4b8c*/ 	.word	0xffffffff


	//   ....[8]....
        /*4b90*/ 	.word	0xffffffff


	//   ....[9]....
        /*4b94*/ 	.word	0xffffffff


	//   ....[10]....
        /*4b98*/ 	.word	0xffffffff


	//   ....[11]....
        /*4b9c*/ 	.word	0xffffffff


	//   ....[12]....
        /*4ba0*/ 	.word	0xffffffff


	//   ....[13]....
        /*4ba4*/ 	.word	0xffffffff


	//   ....[14]....
        /*4ba8*/ 	.word	0xffffffff


	//   ....[15]....
        /*4bac*/ 	.word	0xffffffff


	//   ....[16]....
        /*4bb0*/ 	.word	0xffffffff


	//   ....[17]....
        /*4bb4*/ 	.word	0xffffffff


	//   ....[18]....
        /*4bb8*/ 	.word	0xffffffff


	//   ....[19]....
        /*4bbc*/ 	.word	0xffffffff


	//   ....[20]....
        /*4bc0*/ 	.word	0xffffffff


	//   ....[21]....
        /*4bc4*/ 	.word	0xffffffff


	//   ....[22]....
        /*4bc8*/ 	.word	0xffffffff


	//   ....[23]....
        /*4bcc*/ 	.word	0xffffffff


	//   ....[24]....
        /*4bd0*/ 	.word	0xffffffff


	//   ....[25]....
        /*4bd4*/ 	.word	0xffffffff


	//   ....[26]....
        /*4bd8*/ 	.word	0xffffffff


	//   ....[27]....
        /*4bdc*/ 	.word	0xffffffff


	//   ....[28]....
        /*4be0*/ 	.word	0xffffffff


	//   ....[29]....
        /*4be4*/ 	.word	0xffffffff


	//   ....[30]....
        /*4be8*/ 	.word	0xffffffff


	//   ....[31]....
        /*4bec*/ 	.word	0xffffffff


	//   ....[32]....
        /*4bf0*/ 	.word	0xffffffff


	//   ....[33]....
        /*4bf4*/ 	.word	0xffffffff


	//   ....[34]....
        /*4bf8*/ 	.word	0xffffffff


	//   ....[35]....
        /*4bfc*/ 	.word	0xffffffff


	//   ....[36]....
        /*4c00*/ 	.word	0xffffffff


	//   ....[37]....
        /*4c04*/ 	.word	0xffffffff


	//   ....[38]....
        /*4c08*/ 	.word	0xffffffff


	//   ....[39]....
        /*4c0c*/ 	.word	0xffffffff


	//   ....[40]....
        /*4c10*/ 	.word	0xffffffff


	//   ....[41]....
        /*4c14*/ 	.word	0xffffffff


	//   ....[42]....
        /*4c18*/ 	.word	0xffffffff


	//   ....[43]....
        /*4c1c*/ 	.word	0xffffffff


	//   ....[44]....
        /*4c20*/ 	.word	0xffffffff


	//   ....[45]....
        /*4c24*/ 	.word	0xffffffff


	//   ....[46]....
        /*4c28*/ 	.word	0xffffffff


	//   ....[47]....
        /*4c2c*/ 	.word	0xffffffff


	//   ....[48]....
        /*4c30*/ 	.word	0xffffffff


	//   ....[49]....
        /*4c34*/ 	.word	0xffffffff


	//   ....[50]....
        /*4c38*/ 	.word	0xffffffff


	//   ....[51]....
        /*4c3c*/ 	.word	0xffffffff


	//   ....[52]....
        /*4c40*/ 	.word	0xffffffff


	//   ....[53]....
        /*4c44*/ 	.word	0xffffffff


	//   ....[54]....
        /*4c48*/ 	.word	0xffffffff


	//   ....[55]....
        /*4c4c*/ 	.word	0xffffffff


	//   ....[56]....
        /*4c50*/ 	.word	0xffffffff


	//   ....[57]....
        /*4c54*/ 	.word	0xffffffff


	//   ....[58]....
        /*4c58*/ 	.word	0xffffffff


	//   ....[59]....
        /*4c5c*/ 	.word	0xffffffff


	//   ....[60]....
        /*4c60*/ 	.word	0xffffffff


	//   ....[61]....
        /*4c64*/ 	.word	0xffffffff


	//   ....[62]....
        /*4c68*/ 	.word	0xffffffff


	//   ....[63]....
        /*4c6c*/ 	.word	0xffffffff


	//   ....[64]....
        /*4c70*/ 	.word	0xffffffff


	//   ....[65]....
        /*4c74*/ 	.word	0xffffffff


	//   ....[66]....
        /*4c78*/ 	.word	0xffffffff


	//   ....[67]....
        /*4c7c*/ 	.word	0xffffffff


	//   ....[68]....
        /*4c80*/ 	.word	0xffffffff


	//   ....[69]....
        /*4c84*/ 	.word	0xffffffff


	//   ....[70]....
        /*4c88*/ 	.word	0xffffffff


	//   ....[71]....
        /*4c8c*/ 	.word	0xffffffff


	//   ....[72]....
        /*4c90*/ 	.word	0xffffffff


	//   ....[73]....
        /*4c94*/ 	.word	0xffffffff


	//   ....[74]....
        /*4c98*/ 	.word	0xffffffff


	//   ....[75]....
        /*4c9c*/ 	.word	0xffffffff


	//   ....[76]....
        /*4ca0*/ 	.word	0xffffffff


	//   ....[77]....
        /*4ca4*/ 	.word	0xffffffff


	//   ....[78]....
        /*4ca8*/ 	.word	0xffffffff


	//   ....[79]....
        /*4cac*/ 	.word	0xffffffff


	//   ....[80]....
        /*4cb0*/ 	.word	0xffffffff


	//   ....[81]....
        /*4cb4*/ 	.word	0xffffffff


	//   ....[82]....
        /*4cb8*/ 	.word	0xffffffff


	//   ....[83]....
        /*4cbc*/ 	.word	0xffffffff


	//   ....[84]....
        /*4cc0*/ 	.word	0xffffffff


	//   ....[85]....
        /*4cc4*/ 	.word	0xffffffff


	//   ....[86]....
        /*4cc8*/ 	.word	0xffffffff


	//   ....[87]....
        /*4ccc*/ 	.word	0xffffffff


	//   ....[88]....
        /*4cd0*/ 	.word	0xffffffff


	//   ....[89]....
        /*4cd4*/ 	.word	0xffffffff


	//   ....[90]....
        /*4cd8*/ 	.word	0xffffffff


	//   ....[91]....
        /*4cdc*/ 	.word	0xffffffff


	//   ....[92]....
        /*4ce0*/ 	.word	0xffffffff


	//   ....[93]....
        /*4ce4*/ 	.word	0xffffffff


	//   ....[94]....
        /*4ce8*/ 	.word	0xffffffff


	//   ....[95]....
        /*4cec*/ 	.word	0xffffffff


	//   ....[96]....
        /*4cf0*/ 	.word	0xffffffff


	//   ....[97]....
        /*4cf4*/ 	.word	0xffffffff


	//   ....[98]....
        /*4cf8*/ 	.word	0xffffffff


	//   ....[99]....
        /*4cfc*/ 	.word	0xffffffff


	//   ....[100]....
        /*4d00*/ 	.word	0xffffffff


	//   ....[101]....
        /*4d04*/ 	.word	0xffffffff


	//   ....[102]....
        /*4d08*/ 	.word	0xffffffff


	//   ....[103]....
        /*4d0c*/ 	.word	0xffffffff


	//   ....[104]....
        /*4d10*/ 	.word	0xffffffff


	//   ....[105]....
        /*4d14*/ 	.word	0xffffffff


	//   ....[106]....
        /*4d18*/ 	.word	0xffffffff


	//   ....[107]....
        /*4d1c*/ 	.word	0xffffffff


	//   ....[108]....
        /*4d20*/ 	.word	0xffffffff


	//   ....[109]....
        /*4d24*/ 	.word	0xffffffff


	//   ....[110]....
        /*4d28*/ 	.word	0xffffffff


	//   ....[111]....
        /*4d2c*/ 	.word	0xffffffff


	//   ....[112]....
        /*4d30*/ 	.word	0xffffffff


	//   ....[113]....
        /*4d34*/ 	.word	0xffffffff


	//   ....[114]....
        /*4d38*/ 	.word	0xffffffff


	//   ....[115]....
        /*4d3c*/ 	.word	0xffffffff


	//   ....[116]....
        /*4d40*/ 	.word	0xffffffff


	//   ....[117]....
        /*4d44*/ 	.word	0xffffffff


	//   ....[118]....
        /*4d48*/ 	.word	0xffffffff


	//   ....[119]....
        /*4d4c*/ 	.word	0xffffffff


	//   ....[120]....
        /*4d50*/ 	.word	0xffffffff


	//   ....[121]....
        /*4d54*/ 	.word	0xffffffff


	//   ....[122]....
        /*4d58*/ 	.word	0xffffffff


	//   ....[123]....
        /*4d5c*/ 	.word	0xffffffff


	//   ....[124]....
        /*4d60*/ 	.word	0xffffffff


	//   ....[125]....
        /*4d64*/ 	.word	0xffffffff


	//   ....[126]....
        /*4d68*/ 	.word	0xffffffff


	//----- nvinfo : EIATTR_COOP_GROUP_INSTR_OFFSETS
	.align		4
.L_39:
        /*4d6c*/ 	.byte	0x04, 0x28
        /*4d6e*/ 	.short	(.L_41 - .L_40)


	//   ....[0]....
.L_40:
        /*4d70*/ 	.word	0x0001bdf0


	//   ....[1]....
        /*4d74*/ 	.word	0x0001be10


	//   ....[2]....
        /*4d78*/ 	.word	0x0001be50


	//   ....[3]....
        /*4d7c*/ 	.word	0x0001beb0


	//   ....[4]....
        /*4d80*/ 	.word	0x0001bed0


	//   ....[5]....
        /*4d84*/ 	.word	0x0001bf90


	//   ....[6]....
        /*4d88*/ 	.word	0x0001bfb0


	//   ....[7]....
        /*4d8c*/ 	.word	0x0001bff0


	//   ....[8]....
        /*4d90*/ 	.word	0x0001c030


	//   ....[9]....
        /*4d94*/ 	.word	0x0001c090


	//   ....[10]....
        /*4d98*/ 	.word	0x0001c110


	//   ....[11]....
        /*4d9c*/ 	.word	0x0001c130


	//   ....[12]....
        /*4da0*/ 	.word	0x0001c150


	//   ....[13]....
        /*4da4*/ 	.word	0x0001c1b0


	//   ....[14]....
        /*4da8*/ 	.word	0x0001c1d0


	//   ....[15]....
        /*4dac*/ 	.word	0x0001c240


	//   ....[16]....
        /*4db0*/ 	.word	0x0001c300


	//   ....[17]....
        /*4db4*/ 	.word	0x0001c320


	//   ....[18]....
        /*4db8*/ 	.word	0x0001c340


	//   ....[19]....
        /*4dbc*/ 	.word	0x0001c3a0


	//   ....[20]....
        /*4dc0*/ 	.word	0x0001c430


	//   ....[21]....
        /*4dc4*/ 	.word	0x0001c450


	//   ....[22]....
        /*4dc8*/ 	.word	0x0001c470


	//   ....[23]....
        /*4dcc*/ 	.word	0x0001c4f0


	//   ....[24]....
        /*4dd0*/ 	.word	0x0001c550


	//   ....[25]....
        /*4dd4*/ 	.word	0x0001c570


	//   ....[26]....
        /*4dd8*/ 	.word	0x0001c5d0


	//   ....[27]....
        /*4ddc*/ 	.word	0x0001c5f0


	//   ....[28]....
        /*4de0*/ 	.word	0x0001c610


	//   ....[29]....
        /*4de4*/ 	.word	0x0001c630


	//   ....[30]....
        /*4de8*/ 	.word	0x0001c680


	//   ....[31]....
        /*4dec*/ 	.word	0x0001c6a0


	//   ....[32]....
        /*4df0*/ 	.word	0x0001c6d0


	//   ....[33]....
        /*4df4*/ 	.word	0x0001c6f0


	//   ....[34]....
        /*4df8*/ 	.word	0x0001c790


	//   ....[35]....
        /*4dfc*/ 	.word	0x0001c7b0


	//   ....[36]....
        /*4e00*/ 	.word	0x0001c7d0


	//   ....[37]....
        /*4e04*/ 	.word	0x0001c7f0


	//   ....[38]....
        /*4e08*/ 	.word	0x0001c810


	//   ....[39]....
        /*4e0c*/ 	.word	0x0001c890


	//   ....[40]....
        /*4e10*/ 	.word	0x0001c960


	//   ....[41]....
        /*4e14*/ 	.word	0x0001c980


	//   ....[42]....
        /*4e18*/ 	.word	0x0001c9a0


	//   ....[43]....
        /*4e1c*/ 	.word	0x0001c9c0


	//   ....[44]....
        /*4e20*/ 	.word	0x0001c9e0


	//   ....[45]....
        /*4e24*/ 	.word	0x0001ca00


	//   ....[46]....
        /*4e28*/ 	.word	0x0001ca40


	//   ....[47]....
        /*4e2c*/ 	.word	0x0001ca60


	//   ....[48]....
        /*4e30*/ 	.word	0x0001cac0


	//   ....[49]....
        /*4e34*/ 	.word	0x0001cae0


	//   ....[50]....
        /*4e38*/ 	.word	0x0001cb60


	//   ....[51]....
        /*4e3c*/ 	.word	0x0001cb80


	//   ....[52]....
        /*4e40*/ 	.word	0x0001cba0


	//   ....[53]....
        /*4e44*/ 	.word	0x0001cbc0


	//   ....[54]....
        /*4e48*/ 	.word	0x0001cc80


	//   ....[55]....
        /*4e4c*/ 	.word	0x0001cca0


	//   ....[56]....
        /*4e50*/ 	.word	0x0001cd80


	//   ....[57]....
        /*4e54*/ 	.word	0x0001cda0


	//   ....[58]....
        /*4e58*/ 	.word	0x0001ce00


	//   ....[59]....
        /*4e5c*/ 	.word	0x0001ce20


	//   ....[60]....
        /*4e60*/ 	.word	0x0001ce40


	//   ....[61]....
        /*4e64*/ 	.word	0x0001ce60


	//   ....[62]....
        /*4e68*/ 	.word	0x0001ce80


	//   ....[63]....
        /*4e6c*/ 	.word	0x0001cea0


	//   ....[64]....
        /*4e70*/ 	.word	0x0001cec0


	//   ....[65]....
        /*4e74*/ 	.word	0x0001cee0


	//   ....[66]....
        /*4e78*/ 	.word	0x0001cf00


	//   ....[67]....
        /*4e7c*/ 	.word	0x0001cf20


	//   ....[68]....
        /*4e80*/ 	.word	0x0001cf80


	//   ....[69]....
        /*4e84*/ 	.word	0x0001cfa0


	//   ....[70]....
        /*4e88*/ 	.word	0x0001d060


	//   ....[71]....
        /*4e8c*/ 	.word	0x0001d080


	//   ....[72]....
        /*4e90*/ 	.word	0x0001d160


	//   ....[73]....
        /*4e94*/ 	.word	0x0001d180


	//   ....[74]....
        /*4e98*/ 	.word	0x0001d1e0


	//   ....[75]....
        /*4e9c*/ 	.word	0x0001d200


	//   ....[76]....
        /*4ea0*/ 	.word	0x0001d220


	//   ....[77]....
        /*4ea4*/ 	.word	0x0001d240


	//   ....[78]....
        /*4ea8*/ 	.word	0x0001d260


	//   ....[79]....
        /*4eac*/ 	.word	0x0001d280


	//   ....[80]....
        /*4eb0*/ 	.word	0x0001d2a0


	//   ....[81]....
        /*4eb4*/ 	.word	0x0001d2c0


	//   ....[82]....
        /*4eb8*/ 	.word	0x0001d2e0


	//   ....[83]....
        /*4ebc*/ 	.word	0x0001d300


	//   ....[84]....
        /*4ec0*/ 	.word	0x0001d360


	//   ....[85]....
        /*4ec4*/ 	.word	0x0001d380


	//   ....[86]....
        /*4ec8*/ 	.word	0x0001d400


	//   ....[87]....
        /*4ecc*/ 	.word	0x0001d420


	//   ....[88]....
        /*4ed0*/ 	.word	0x0001d490


	//   ....[89]....
        /*4ed4*/ 	.word	0x0001d4b0


	//   ....[90]....
        /*4ed8*/ 	.word	0x0001d4f0


	//   ....[91]....
        /*4edc*/ 	.word	0x0001d510


	//   ....[92]....
        /*4ee0*/ 	.word	0x0001d560


	//   ....[93]....
        /*4ee4*/ 	.word	0x0001d580


	//   ....[94]....
        /*4ee8*/ 	.word	0x0001d5c0


	//   ....[95]....
        /*4eec*/ 	.word	0x0001d5e0


	//   ....[96]....
        /*4ef0*/ 	.word	0x0001d6b0


	//   ....[97]....
        /*4ef4*/ 	.word	0x0001d6d0


	//   ....[98]....
        /*4ef8*/ 	.word	0x0001d6f0


	//   ....[99]....
        /*4efc*/ 	.word	0x0001d710


	//   ....[100]....
        /*4f00*/ 	.word	0x0001d730


	//   ....[101]....
        /*4f04*/ 	.word	0x0001d750


	//   ....[102]....
        /*4f08*/ 	.word	0x0001d7b0


	//   ....[103]....
        /*4f0c*/ 	.word	0x0001d7d0


	//   ....[104]....
        /*4f10*/ 	.word	0x0001d8c0


	//   ....[105]....
        /*4f14*/ 	.word	0x0001d8e0


	//   ....[106]....
        /*4f18*/ 	.word	0x0001d900


	//   ....[107]....
        /*4f1c*/ 	.word	0x0001d920


	//   ....[108]....
        /*4f20*/ 	.word	0x0001d980


	//   ....[109]....
        /*4f24*/ 	.word	0x0001d9a0


	//   ....[110]....
        /*4f28*/ 	.word	0x0001da00


	//   ....[111]....
        /*4f2c*/ 	.word	0x0001da20


	//   ....[112]....
        /*4f30*/ 	.word	0x0001da90


	//   ....[113]....
        /*4f34*/ 	.word	0x0001dac0


	//   ....[114]....
        /*4f38*/ 	.word	0x0001dae0


	//   ....[115]....
        /*4f3c*/ 	.word	0x0001db00


	//   ....[116]....
        /*4f40*/ 	.word	0x0001db60


	//   ....[117]....
        /*4f44*/ 	.word	0x0001db80


	//   ....[118]....
        /*4f48*/ 	.word	0x0001dc20


	//   ....[119]....
        /*4f4c*/ 	.word	0x0001dc60


	//   ....[120]....
        /*4f50*/ 	.word	0x0001dcb0


	//   ....[121]....
        /*4f54*/ 	.word	0x0001dcd0


	//   ....[122]....
        /*4f58*/ 	.word	0x0001ddd0


	//   ....[123]....
        /*4f5c*/ 	.word	0x0001ddf0


	//   ....[124]....
        /*4f60*/ 	.word	0x0001de40


	//   ....[125]....
        /*4f64*/ 	.word	0x0001de80


	//   ....[126]....
        /*4f68*/ 	.word	0x0001ded0


	//----- nvinfo : EIATTR_EXIT_INSTR_OFFSETS
	.align		4
.L_41:
        /*4f6c*/ 	.byte	0x04, 0x1c
        /*4f6e*/ 	.short	(.L_43 - .L_42)


	//   ....[0]....
.L_42:
        /*4f70*/ 	.word	0x000231a0


	//   ....[1]....
        /*4f74*/ 	.word	0x000231c0


	//----- nvinfo : EIATTR_REQNTID
	.align		4
.L_43:
        /*4f78*/ 	.byte	0x04, 0x10
        /*4f7a*/ 	.short	(.L_45 - .L_44)
.L_44:
        /*4f7c*/ 	.word	0x00000020
        /*4f80*/ 	.word	0x00000001
        /*4f84*/ 	.word	0x00000001


	//----- nvinfo : EIATTR_CBANK_PARAM_SIZE
	.align		4
.L_45:
        /*4f88*/ 	.byte	0x03, 0x19
        /*4f8a*/ 	.short	0x0050


	//----- nvinfo : EIATTR_PARAM_CBANK
	.align		4
        /*4f8c*/ 	.byte	0x04, 0x0a
        /*4f8e*/ 	.short	(.L_47 - .L_46)
	.align		4
.L_46:
        /*4f90*/ 	.word	index@(.nv.constant0.matmul_kernel)
        /*4f94*/ 	.short	0x0210
        /*4f96*/ 	.short	0x0050


	//----- nvinfo : EIATTR_SW_WAR
	.align		4
.L_47:
        /*4f98*/ 	.byte	0x04, 0x36
        /*4f9a*/ 	.short	(.L_49 - .L_48)
.L_48:
        /*4f9c*/ 	.word	0x00000008
.L_49:


//--------------------- .nv.callgraph             --------------------------
	.section	.nv.callgraph,"",@"SHT_CUDA_CALLGRAPH"
	.align	4
	.sectionentsize	8
	.align		4
        /*0000*/ 	.word	0x00000000
	.align		4
        /*0004*/ 	.word	0xffffffff
	.align		4
        /*0008*/ 	.word	0x00000000
	.align		4
        /*000c*/ 	.word	0xfffffffe
	.align		4
        /*0010*/ 	.word	0x00000000
	.align		4
        /*0014*/ 	.word	0xfffffffd
	.align		4
        /*0018*/ 	.word	0x00000000
	.align		4
        /*001c*/ 	.word	0xfffffffc


//--------------------- .text.matmul_kernel       --------------------------
	.section	.text.matmul_kernel,"ax",@progbits
	.align	128
        .global         matmul_kernel
        .type           matmul_kernel,@function
        .size           matmul_kernel,(.L_x_3 - matmul_kernel)
        .other          matmul_kernel,@"STO_CUDA_ENTRY STV_DEFAULT"
matmul_kernel:
.text.matmul_kernel:
[----:B------:R-:W1:Y:S08]  /*0000*/  LDC R1, c[0x0][0x28] ;  /* 0x00000a00ff017b82 */ /* 0x000e700000000800 */
[----:B------:R-:W2:Y:S01]  /*0010*/  LDC.64 R2, c[0x0][0x228] ;  /* 0x00008a00ff027b82 */ /* 0x000ea20000000a00 */
[----:B-1----:R-:W-:Y:S01]  /*0020*/  VIADD R1, R1, 0xfffff4e8 ;  /* 0xfffff4e801017836 */ /* 0x002fe20000000000 */
[----:B------:R-:W1:Y:S01]  /*0030*/  S2R R7, SR_CTAID.X ;  /* 0x0000000000077919 */ /* 0x000e620000002500 */
[----:B------:R-:W-:Y:S01]  /*0040*/  ULDC.64 UR4, c[0x0][0x210] ;  /* 0x0000840000047ab9 */ /* 0x000fe20000000a00 */
[----:B------:R-:W-:Y:S01]  /*0050*/  ULDC.64 UR8, c[0x0][0x208] ;  /* 0x0000820000087ab9 */ /* 0x000fe20000000a00 */
[----:B------:R-:W-:Y:S01]  /*0060*/  ULDC.64 UR6, c[0x0][0x218] ;  /* 0x0000860000067ab9 */ /* 0x000fe20000000a00 */
[----:B------:R-:W3:Y:S02]  /*0070*/  S2R R56, SR_TID.X ;  /* 0x0000000000387919 */ /* 0x000ee40000002100 */
[----:B------:R-:W4:Y:S01]  /*0080*/  LDC.64 R172, c[0x0][0x238] ;  /* 0x00008e00ffac7b82 */ /* 0x000f220000000a00 */
[----:B--2---:R-:W-:Y:S01]  /*0090*/  IMAD.MOV.U32 R58, RZ, RZ, R3 ;  /* 0x000000ffff3a7224 */ /* 0x004fe200078e0003 */
[----:B------:R2:W-:Y:S01]  /*00a0*/  STL.64 [R1+0x890], R2 ;  /* 0x0008900201007387 */ /* 0x0005e20000100a00 */
[----:B------:R-:W-:-:S03]  /*00b0*/  IMAD.MOV.U32 R54, RZ, RZ, R2 ;  /* 0x000000ffff367224 */ /* 0x000fc600078e0002 */
[----:B------:R-:W-:Y:S01]  /*00c0*/  IADD3 R0, R58, 0x3f, RZ ;  /* 0x0000003f3a007810 */ /* 0x000fe20007ffe0ff */
[C---:B----4-:R-:W-:Y:S01]  /*00d0*/  IMAD.SHL.U32 R147, R172.reuse, 0x10, RZ ;  /* 0x00000010ac937824 */ /* 0x050fe200078e00ff */
[----:B-1----:R-:W-:Y:S01]  /*00e0*/  IABS R8, R7 ;  /* 0x0000000700087213 */ /* 0x002fe20000000000 */
[C---:B------:R-:W-:Y:S01]  /*00f0*/  IMAD R155, R172.reuse, 0x14, RZ ;  /* 0x00000014ac9b7824 */ /* 0x040fe200078e02ff */
[----:B--2---:R-:W-:Y:S01]  /*0100*/  SHF.R.S32.HI R3, RZ, 0x1f, R0 ;  /* 0x0000001fff037819 */ /* 0x004fe20000011400 */
[----:B------:R-:W-:Y:S01]  /*0110*/  IMAD R163, R172, 0x18, RZ ;  /* 0x00000018aca37824 */ /* 0x000fe200078e02ff */
[----:B---3--:R-:W-:Y:S01]  /*0120*/  LOP3.LUT R72, R56, 0x1f, RZ, 0xc0, !PT ;  /* 0x0000001f38487812 */ /* 0x008fe200078ec0ff */
[C---:B------:R-:W-:Y:S01]  /*0130*/  IMAD R171, R172.reuse, 0x1c, RZ ;  /* 0x0000001cacab7824 */ /* 0x040fe200078e02ff */
[----:B------:R-:W-:Y:S01]  /*0140*/  LEA.HI R3, R3, R0, RZ, 0x6 ;  /* 0x0000000003037211 */ /* 0x000fe200078f30ff */
[----:B------:R-:W-:Y:S02]  /*0150*/  IMAD R181, R172, 0x11, RZ ;  /* 0x00000011acb57824 */ /* 0x000fe400078e02ff */
[----:B------:R-:W-:Y:S01]  /*0160*/  IMAD.SHL.U32 R245, R72, 0x4, RZ ;  /* 0x0000000448f57824 */ /* 0x000fe200078e00ff */
[----:B------:R-:W-:Y:S01]  /*0170*/  SHF.R.S32.HI R3, RZ, 0x6, R3 ;  /* 0x00000006ff037819 */ /* 0x000fe20000011403 */
[----:B------:R-:W-:-:S02]  /*0180*/  IMAD R189, R172, 0x15, RZ ;  /* 0x00000015acbd7824 */ /* 0x000fc400078e02ff */
[C---:B------:R-:W-:Y:S01]  /*0190*/  IMAD R197, R172.reuse, 0x19, RZ ;  /* 0x00000019acc57824 */ /* 0x040fe200078e02ff */
[----:B------:R-:W-:Y:S01]  /*01a0*/  LOP3.LUT R74, R245, 0x60, RZ, 0x3c, !PT ;  /* 0x00000060f54a7812 */ /* 0x000fe200078e3cff */
[----:B------:R-:W-:Y:S02]  /*01b0*/  IMAD.SHL.U32 R4, R3, 0x8, RZ ;  /* 0x0000000803047824 */ /* 0x000fe400078e00ff */
[C---:B------:R-:W-:Y:S02]  /*01c0*/  IMAD R205, R172.reuse, 0x1d, RZ ;  /* 0x0000001daccd7824 */ /* 0x040fe400078e02ff */
[C---:B------:R-:W-:Y:S01]  /*01d0*/  IMAD R207, R172.reuse, 0xe, RZ ;  /* 0x0000000eaccf7824 */ /* 0x040fe200078e02ff */
[-C--:B------:R-:W-:Y:S01]  /*01e0*/  IABS R5, R4.reuse ;  /* 0x0000000400057213 */ /* 0x080fe20000000000 */
[C---:B------:R-:W-:Y:S01]  /*01f0*/  IMAD R215, R172.reuse, 0x12, RZ ;  /* 0x00000012acd77824 */ /* 0x040fe200078e02ff */
[----:B------:R-:W-:Y:S01]  /*0200*/  IABS R10, R4 ;  /* 0x00000004000a7213 */ /* 0x000fe20000000000 */
[C---:B------:R-:W-:Y:S01]  /*0210*/  IMAD R222, R172.reuse, 0x16, RZ ;  /* 0x00000016acde7824 */ /* 0x040fe200078e02ff */
[----:B------:R-:W1:Y:S01]  /*0220*/  I2F.RP R0, R5 ;  /* 0x0000000500007306 */ /* 0x000e620000209400 */
[----:B------:R-:W-:-:S02]  /*0230*/  IMAD R230, R172, 0x1a, RZ ;  /* 0x0000001aace67824 */ /* 0x000fc400078e02ff */
[----:B------:R-:W-:-:S05]  /*0240*/  IMAD R238, R172, 0x1e, RZ ;  /* 0x0000001eacee7824 */ /* 0x000fca00078e02ff */
[----:B-1----:R-:W1:Y:S02]  /*0250*/  MUFU.RCP R0, R0 ;  /* 0x0000000000007308 */ /* 0x002e640000001000 */
[----:B-1----:R-:W-:Y:S02]  /*0260*/  VIADD R2, R0, 0xffffffe ;  /* 0x0ffffffe00027836 */ /* 0x002fe40000000000 */
[----:B------:R-:W-:-:S04]  /*0270*/  IMAD.MOV R0, RZ, RZ, -R10 ;  /* 0x000000ffff007224 */ /* 0x000fc800078e0a0a */
[----:B------:R1:W2:Y:S02]  /*0280*/  F2I.FTZ.U32.TRUNC.NTZ R3, R2 ;  /* 0x0000000200037305 */ /* 0x0002a4000021f000 */
[----:B-1----:R-:W-:Y:S02]  /*0290*/  IMAD.MOV.U32 R2, RZ, RZ, RZ ;  /* 0x000000ffff027224 */ /* 0x002fe400078e00ff */
[----:B--2---:R-:W-:-:S04]  /*02a0*/  IMAD.MOV R6, RZ, RZ, -R3 ;  /* 0x000000ffff067224 */ /* 0x004fc800078e0a03 */
[----:B------:R-:W-:Y:S01]  /*02b0*/  IMAD R9, R6, R5, RZ ;  /* 0x0000000506097224 */ /* 0x000fe200078e02ff */
[----:B------:R-:W-:-:S03]  /*02c0*/  MOV R6, R8 ;  /* 0x0000000800067202 */ /* 0x000fc60000000f00 */
[----:B------:R-:W-:-:S06]  /*02d0*/  IMAD.HI.U32 R3, R3, R9, R2 ;  /* 0x0000000903037227 */ /* 0x000fcc00078e0002 */
[----:B------:R-:W-:-:S04]  /*02e0*/  IMAD.HI.U32 R3, R3, R6, RZ ;  /* 0x0000000603037227 */ /* 0x000fc800078e00ff */
[----:B------:R-:W-:Y:S01]  /*02f0*/  IMAD R0, R3, R0, R6 ;  /* 0x0000000003007224 */ /* 0x000fe200078e0206 */
[----:B------:R-:W-:-:S04]  /*0300*/  IABS R6, R58 ;  /* 0x0000003a00067213 */ /* 0x000fc80000000000 */
[----:B------:R-:W-:-:S13]  /*0310*/  ISETP.GT.U32.AND P1, PT, R5, R0, PT ;  /* 0x000000000500720c */ /* 0x000fda0003f24070 */
[----:B------:R-:W-:Y:S01]  /*0320*/  @!P1 IMAD.IADD R0, R0, 0x1, -R5 ;  /* 0x0000000100009824 */ /* 0x000fe200078e0a05 */
[----:B------:R-:W-:Y:S02]  /*0330*/  @!P1 IADD3 R3, R3, 0x1, RZ ;  /* 0x0000000103039810 */ /* 0x000fe40007ffe0ff */
[----:B------:R-:W-:Y:S02]  /*0340*/  ISETP.NE.AND P1, PT, R4, RZ, PT ;  /* 0x000000ff0400720c */ /* 0x000fe40003f25270 */
[----:B------:R-:W-:Y:S02]  /*0350*/  ISETP.GE.U32.AND P0, PT, R0, R5, PT ;  /* 0x000000050000720c */ /* 0x000fe40003f06070 */
[----:B------:R-:W-:-:S04]  /*0360*/  LOP3.LUT R0, R7, R4, RZ, 0x3c, !PT ;  /* 0x0000000407007212 */ /* 0x000fc800078e3cff */
[----:B------:R-:W-:Y:S01]  /*0370*/  ISETP.GE.AND P2, PT, R0, RZ, PT ;  /* 0x000000ff0000720c */ /* 0x000fe20003f46270 */
[----:B------:R-:W-:-:S06]  /*0380*/  VIADD R0, R54, 0x7f ;  /* 0x0000007f36007836 */ /* 0x000fcc0000000000 */
[----:B------:R-:W-:-:S04]  /*0390*/  @P0 VIADD R3, R3, 0x1 ;  /* 0x0000000103030836 */ /* 0x000fc80000000000 */
[----:B------:R-:W-:Y:S01]  /*03a0*/  IMAD.MOV.U32 R2, RZ, RZ, R3 ;  /* 0x000000ffff027224 */ /* 0x000fe200078e0003 */
[----:B------:R-:W-:-:S04]  /*03b0*/  SHF.R.S32.HI R3, RZ, 0x1f, R0 ;  /* 0x0000001fff037819 */ /* 0x000fc80000011400 */
[----:B------:R-:W-:Y:S02]  /*03c0*/  @!P2 IADD3 R2, -R2, RZ, RZ ;  /* 0x000000ff0202a210 */ /* 0x000fe40007ffe1ff */
[----:B------:R-:W-:Y:S02]  /*03d0*/  @!P1 LOP3.LUT R2, RZ, R4, RZ, 0x33, !PT ;  /* 0x00000004ff029212 */ /* 0x000fe400078e33ff */
[----:B------:R-:W-:-:S03]  /*03e0*/  LEA.HI R3, R3, R0, RZ, 0x7 ;  /* 0x0000000003037211 */ /* 0x000fc600078f38ff */
[----:B------:R-:W-:Y:S02]  /*03f0*/  IMAD.SHL.U32 R10, R2, 0x8, RZ ;  /* 0x00000008020a7824 */ /* 0x000fe400078e00ff */
[----:B------:R-:W-:-:S03]  /*0400*/  IMAD.MOV R2, RZ, RZ, -R2 ;  /* 0x000000ffff027224 */ /* 0x000fc600078e0a02 */
[----:B------:R-:W-:Y:S01]  /*0410*/  LEA.HI.SX32 R3, R3, -R10, 0x19 ;  /* 0x8000000a03037211 */ /* 0x000fe200078fcaff */
[----:B------:R-:W-:Y:S02]  /*0420*/  IMAD R15, R4, R2, R7 ;  /* 0x00000002040f7224 */ /* 0x000fe400078e0207 */
[----:B------:R-:W-:Y:S01]  /*0430*/  IMAD.MOV.U32 R2, RZ, RZ, R6 ;  /* 0x000000ffff027224 */ /* 0x000fe200078e0006 */
[----:B------:R-:W-:Y:S01]  /*0440*/  VIMNMX R12, R3, 0x8, PT ;  /* 0x00000008030c7848 */ /* 0x000fe20003fe0100 */
[----:B------:R-:W-:Y:S01]  /*0450*/  IMAD.MOV.U32 R4, RZ, RZ, RZ ;  /* 0x000000ffff047224 */ /* 0x000fe200078e00ff */
[----:B------:R-:W-:Y:S01]  /*0460*/  IABS R6, R15 ;  /* 0x0000000f00067213 */ /* 0x000fe20000000000 */
[----:B------:R-:W1:Y:S01]  /*0470*/  I2F.RP R7, R2 ;  /* 0x0000000200077306 */ /* 0x000e620000209400 */
[----:B------:R-:W-:-:S07]  /*0480*/  IABS R8, R12 ;  /* 0x0000000c00087213 */ /* 0x000fce0000000000 */
[----:B------:R-:W2:Y:S08]  /*0490*/  I2F.RP R0, R8 ;  /* 0x0000000800007306 */ /* 0x000eb00000209400 */
[----:B-1----:R-:W-:Y:S08]  /*04a0*/  MUFU.RCP R7, R7 ;  /* 0x0000000700077308 */ /* 0x002ff00000001000 */
[----:B--2---:R-:W1:Y:S02]  /*04b0*/  MUFU.RCP R0, R0 ;  /* 0x0000000000007308 */ /* 0x004e640000001000 */
[----:B-1----:R-:W-:Y:S01]  /*04c0*/  VIADD R5, R0, 0xffffffe ;  /* 0x0ffffffe00057836 */ /* 0x002fe20000000000 */
[----:B------:R-:W-:-:S04]  /*04d0*/  IABS R0, R12 ;  /* 0x0000000c00007213 */ /* 0x000fc80000000000 */
[----:B------:R-:W-:Y:S01]  /*04e0*/  IADD3 R0, RZ, -R0, RZ ;  /* 0x80000000ff007210 */ /* 0x000fe20007ffe0ff */
[----:B------:R-:W1:Y:S02]  /*04f0*/  F2I.FTZ.U32.TRUNC.NTZ R5, R5 ;  /* 0x0000000500057305 */ /* 0x000e64000021f000 */
[----:B-1----:R-:W-:-:S05]  /*0500*/  IADD3 R3, RZ, -R5, RZ ;  /* 0x80000005ff037210 */ /* 0x002fca0007ffe0ff */
[----:B------:R-:W-:-:S04]  /*0510*/  IMAD R3, R3, R8, RZ ;  /* 0x0000000803037224 */ /* 0x000fc800078e02ff */
[----:B------:R-:W-:-:S04]  /*0520*/  IMAD.HI.U32 R4, R5, R3, R4 ;  /* 0x0000000305047227 */ /* 0x000fc800078e0004 */
[----:B------:R-:W-:Y:S02]  /*0530*/  IMAD.MOV.U32 R3, RZ, RZ, R6 ;  /* 0x000000ffff037224 */ /* 0x000fe400078e0006 */
[----:B------:R-:W-:Y:S02]  /*0540*/  VIADD R5, R7, 0xffffffe ;  /* 0x0ffffffe07057836 */ /* 0x000fe40000000000 */
[----:B------:R-:W-:-:S04]  /*0550*/  IMAD.HI.U32 R4, R4, R3, RZ ;  /* 0x0000000304047227 */ /* 0x000fc800078e00ff */
[----:B------:R-:W-:Y:S01]  /*0560*/  IMAD R3, R4, R0, R3 ;  /* 0x0000000004037224 */ /* 0x000fe200078e0203 */
[----:B------:R-:W-:Y:S01]  /*0570*/  IABS R0, R54 ;  /* 0x0000003600007213 */ /* 0x000fe20000000000 */
[----:B------:R-:W-:Y:S03]  /*0580*/  F2I.FTZ.U32.TRUNC.NTZ R5, R5 ;  /* 0x0000000500057305 */ /* 0x000fe6000021f000 */
[----:B------:R-:W-:-:S05]  /*0590*/  ISETP.GT.U32.AND P1, PT, R8, R3, PT ;  /* 0x000000030800720c */ /* 0x000fca0003f24070 */
[----:B------:R-:W1:Y:S08]  /*05a0*/  I2F.RP R6, R0 ;  /* 0x0000000000067306 */ /* 0x000e700000209400 */
[----:B------:R-:W-:Y:S02]  /*05b0*/  @!P1 IMAD.IADD R3, R3, 0x1, -R8 ;  /* 0x0000000103039824 */ /* 0x000fe400078e0a08 */
[----:B------:R-:W-:Y:S01]  /*05c0*/  @!P1 VIADD R4, R4, 0x1 ;  /* 0x0000000104049836 */ /* 0x000fe20000000000 */
[----:B------:R-:W-:-:S02]  /*05d0*/  ISETP.NE.AND P1, PT, R12, RZ, PT ;  /* 0x000000ff0c00720c */ /* 0x000fc40003f25270 */
[----:B------:R-:W-:Y:S02]  /*05e0*/  ISETP.GE.U32.AND P0, PT, R3, R8, PT ;  /* 0x000000080300720c */ /* 0x000fe40003f06070 */
[----:B------:R-:W-:Y:S01]  /*05f0*/  LOP3.LUT R3, R15, R12, RZ, 0x3c, !PT ;  /* 0x0000000c0f037212 */ /* 0x000fe200078e3cff */
[----:B-1----:R-:W1:Y:S03]  /*0600*/  MUFU.RCP R6, R6 ;  /* 0x0000000600067308 */ /* 0x002e660000001000 */
[----:B------:R-:W-:Y:S01]  /*0610*/  ISETP.GE.AND P2, PT, R3, RZ, PT ;  /* 0x000000ff0300720c */ /* 0x000fe20003f46270 */
[----:B------:R-:W-:-:S04]  /*0620*/  IMAD.MOV R3, RZ, RZ, -R5 ;  /* 0x000000ffff037224 */ /* 0x000fc800078e0a05 */
[----:B------:R-:W-:Y:S02]  /*0630*/  IMAD R3, R3, R2, RZ ;  /* 0x0000000203037224 */ /* 0x000fe400078e02ff */
[----:B------:R-:W-:-:S05]  /*0640*/  @P0 IADD3 R4, R4, 0x1, RZ ;  /* 0x0000000104040810 */ /* 0x000fca0007ffe0ff */
[----:B------:R-:W-:Y:S02]  /*0650*/  IMAD.MOV.U32 R9, RZ, RZ, R4 ;  /* 0x000000ffff097224 */ /* 0x000fe400078e0004 */
[----:B------:R-:W-:Y:S01]  /*0660*/  IMAD.MOV.U32 R4, RZ, RZ, RZ ;  /* 0x000000ffff047224 */ /* 0x000fe200078e00ff */
[----:B-1----:R-:W-:Y:S01]  /*0670*/  IADD3 R6, R6, 0xffffffe, RZ ;  /* 0x0ffffffe06067810 */ /* 0x002fe20007ffe0ff */
[----:B------:R-:W-:Y:S01]  /*0680*/  @!P2 IMAD.MOV R9, RZ, RZ, -R9 ;  /* 0x000000ffff09a224 */ /* 0x000fe200078e0a09 */
[----:B------:R-:W-:Y:S01]  /*0690*/  @!P1 LOP3.LUT R9, RZ, R12, RZ, 0x33, !PT ;  /* 0x0000000cff099212 */ /* 0x000fe200078e33ff */
[----:B------:R-:W-:Y:S01]  /*06a0*/  IMAD.HI.U32 R4, R5, R3, R4 ;  /* 0x0000000305047227 */ /* 0x000fe200078e0004 */
[----:B------:R-:W1:Y:S02]  /*06b0*/  F2I.FTZ.U32.TRUNC.NTZ R7, R6 ;  /* 0x0000000600077305 */ /* 0x000e64000021f000 */
[----:B------:R-:W-:Y:S01]  /*06c0*/  SHF.L.U32 R243, R9, 0x6, RZ ;  /* 0x0000000609f37819 */ /* 0x000fe200000006ff */
[----:B------:R-:W-:-:S03]  /*06d0*/  IMAD.MOV R9, RZ, RZ, -R9 ;  /* 0x000000ffff097224 */ /* 0x000fc600078e0a09 */
[C---:B------:R-:W-:Y:S01]  /*06e0*/  IADD3 R41, R243.reuse, 0x1f, RZ ;  /* 0x0000001ff3297810 */ /* 0x040fe20007ffe0ff */
[C---:B------:R-:W-:Y:S01]  /*06f0*/  VIADD R16, R243.reuse, 0x3f ;  /* 0x0000003ff3107836 */ /* 0x040fe20000000000 */
[C---:B------:R-:W-:Y:S01]  /*0700*/  IADD3 R40, R243.reuse, 0x1e, RZ ;  /* 0x0000001ef3287810 */ /* 0x040fe20007ffe0ff */
[C---:B------:R-:W-:Y:S01]  /*0710*/  VIADD R17, R243.reuse, 0x2 ;  /* 0x00000002f3117836 */ /* 0x040fe20000000000 */
[----:B------:R-:W-:Y:S01]  /*0720*/  IABS R37, R41 ;  /* 0x0000002900257213 */ /* 0x000fe20000000000 */
[C---:B------:R-:W-:Y:S01]  /*0730*/  VIADD R14, R243.reuse, 0x1 ;  /* 0x00000001f30e7836 */ /* 0x040fe20000000000 */
[----:B------:R-:W-:Y:S01]  /*0740*/  IABS R13, R16 ;  /* 0x00000010000d7213 */ /* 0x000fe20000000000 */
[----:B------:R-:W-:Y:S01]  /*0750*/  VIADD R22, R243, 0x1b ;  /* 0x0000001bf3167836 */ /* 0x000fe20000000000 */
[----:B------:R-:W-:Y:S01]  /*0760*/  IABS R35, R17 ;  /* 0x0000001100237213 */ /* 0x000fe20000000000 */
[----:B-1----:R-:W-:Y:S01]  /*0770*/  IMAD.MOV R6, RZ, RZ, -R7 ;  /* 0x000000ffff067224 */ /* 0x002fe200078e0a07 */
[----:B------:R-:W-:Y:S01]  /*0780*/  IABS R11, R14 ;  /* 0x0000000e000b7213 */ /* 0x000fe20000000000 */
[----:B------:R-:W-:Y:S01]  /*0790*/  IMAD.HI.U32 R5, R4, R13, RZ ;  /* 0x0000000d04057227 */ /* 0x000fe200078e00ff */
[----:B------:R-:W-:-:S02]  /*07a0*/  ISETP.GE.AND P4, PT, R14, RZ, PT ;  /* 0x000000ff0e00720c */ /* 0x000fc40003f86270 */
[----:B------:R-:W-:Y:S01]  /*07b0*/  IABS R23, R22 ;  /* 0x0000001600177213 */ /* 0x000fe20000000000 */
[C---:B------:R-:W-:Y:S01]  /*07c0*/  IMAD.HI.U32 R8, R4.reuse, R35, RZ ;  /* 0x0000002304087227 */ /* 0x040fe200078e00ff */
[----:B------:R-:W-:Y:S02]  /*07d0*/  IADD3 R244, -R5, RZ, RZ ;  /* 0x000000ff05f47210 */ /* 0x000fe40007ffe1ff */
[C---:B------:R-:W-:Y:S01]  /*07e0*/  IADD3 R44, R243.reuse, 0x2f, RZ ;  /* 0x0000002ff32c7810 */ /* 0x040fe20007ffe0ff */
[----:B------:R-:W-:Y:S01]  /*07f0*/  IMAD.HI.U32 R3, R4, R11, RZ ;  /* 0x0000000b04037227 */ /* 0x000fe200078e00ff */
[----:B------:R-:W-:Y:S02]  /*0800*/  IADD3 R52, R243, 0x3d, RZ ;  /* 0x0000003df3347810 */ /* 0x000fe40007ffe0ff */
[----:B------:R-:W-:Y:S01]  /*0810*/  IABS R45, R44 ;  /* 0x0000002c002d7213 */ /* 0x000fe20000000000 */
[----:B------:R-:W-:Y:S01]  /*0820*/  IMAD R244, R2, R244, R13 ;  /* 0x000000f402f47224 */ /* 0x000fe200078e020d */
[----:B------:R-:W-:Y:S01]  /*0830*/  IABS R57, R52 ;  /* 0x0000003400397213 */ /* 0x000fe20000000000 */
[----:B------:R-:W-:-:S02]  /*0840*/  IMAD.MOV R8, RZ, RZ, -R8 ;  /* 0x000000ffff087224 */ /* 0x000fc400078e0a08 */
[----:B------:R-:W-:Y:S01]  /*0850*/  IMAD.MOV R3, RZ, RZ, -R3 ;  /* 0x000000ffff037224 */ /* 0x000fe200078e0a03 */
[C---:B------:R-:W-:Y:S01]  /*0860*/  ISETP.GT.U32.AND P1, PT, R2.reuse, R244, PT ;  /* 0x000000f40200720c */ /* 0x040fe20003f24070 */
[C---:B------:R-:W-:Y:S02]  /*0870*/  IMAD R35, R2.reuse, R8, R35 ;  /* 0x0000000802237224 */ /* 0x040fe400078e0223 */
[C---:B------:R-:W-:Y:S01]  /*0880*/  IMAD R36, R2.reuse, R3, R11 ;  /* 0x0000000302247224 */ /* 0x040fe200078e020b */
[----:B------:R-:W-:Y:S01]  /*0890*/  IADD3 R11, R243, 0x3, RZ ;  /* 0x00000003f30b7810 */ /* 0x000fe20007ffe0ff */
[----:B------:R-:W-:Y:S01]  /*08a0*/  IMAD.MOV.U32 R3, RZ, RZ, R6 ;  /* 0x000000ffff037224 */ /* 0x000fe200078e0006 */
[----:B------:R-:W-:Y:S01]  /*08b0*/  ISETP.GT.U32.AND P2, PT, R2, R35, PT ;  /* 0x000000230200720c */ /* 0x000fe20003f44070 */
[----:B------:R-:W-:Y:S01]  /*08c0*/  IMAD R5, R12, R9, R15 ;  /* 0x000000090c057224 */ /* 0x000fe200078e020f */
[----:B------:R-:W-:Y:S01]  /*08d0*/  IABS R9, R11 ;  /* 0x0000000b00097213 */ /* 0x000fe20000000000 */
[----:B------:R-:W-:Y:S01]  /*08e0*/  IMAD R3, R3, R0, RZ ;  /* 0x0000000003037224 */ /* 0x000fe200078e02ff */
[----:B------:R-:W-:Y:S01]  /*08f0*/  ISETP.GT.U32.AND P0, PT, R2, R36, PT ;  /* 0x000000240200720c */ /* 0x000fe20003f04070 */
[----:B------:R-:W-:-:S02]  /*0900*/  IMAD.MOV.U32 R6, RZ, RZ, RZ ;  /* 0x000000ffff067224 */ /* 0x000fc400078e00ff */
[----:B------:R-:W-:Y:S01]  /*0910*/  @!P1 IADD3 R244, R244, -R2, RZ ;  /* 0x80000002f4f49210 */ /* 0x000fe20007ffe0ff */
[----:B------:R-:W-:Y:S01]  /*0920*/  VIADD R8, R243, 0x4 ;  /* 0x00000004f3087836 */ /* 0x000fe20000000000 */
[----:B------:R-:W-:Y:S01]  /*0930*/  ISETP.GE.AND P1, PT, R17, RZ, PT ;  /* 0x000000ff1100720c */ /* 0x000fe20003f26270 */
[----:B------:R-:W-:Y:S01]  /*0940*/  IMAD.HI.U32 R3, R7, R3, R6 ;  /* 0x0000000307037227 */ /* 0x000fe200078e0006 */
[----:B------:R-:W-:Y:S02]  /*0950*/  ISETP.GT.U32.AND P5, PT, R2, R244, PT ;  /* 0x000000f40200720c */ /* 0x000fe40003fa4070 */
[----:B------:R-:W-:Y:S01]  /*0960*/  @!P2 IADD3 R35, R35, -R2, RZ ;  /* 0x800000022323a210 */ /* 0x000fe20007ffe0ff */
[----:B------:R-:W-:Y:S01]  /*0970*/  IMAD.HI.U32 R6, R4, R9, RZ ;  /* 0x0000000904067227 */ /* 0x000fe200078e00ff */
[----:B------:R-:W-:Y:S02]  /*0980*/  IABS R33, R8 ;  /* 0x0000000800217213 */ /* 0x000fe40000000000 */
[----:B------:R-:W-:Y:S01]  /*0990*/  ISETP.GT.U32.AND P2, PT, R2, R35, PT ;  /* 0x000000230200720c */ /* 0x000fe20003f44070 */
[----:B------:R-:W-:-:S02]  /*09a0*/  IMAD.MOV R6, RZ, RZ, -R6 ;  /* 0x000000ffff067224 */ /* 0x000fc400078e0a06 */
[--C-:B------:R-:W-:Y:S01]  /*09b0*/  @!P0 IMAD.IADD R36, R36, 0x1, -R2.reuse ;  /* 0x0000000124248824 */ /* 0x100fe200078e0a02 */
[----:B------:R-:W-:Y:S01]  /*09c0*/  ISETP.GE.AND P0, PT, R11, RZ, PT ;  /* 0x000000ff0b00720c */ /* 0x000fe20003f06270 */
[----:B------:R-:W-:Y:S02]  /*09d0*/  IMAD R34, R2, R6, R9 ;  /* 0x0000000602227224 */ /* 0x000fe400078e0209 */
[----:B------:R-:W-:Y:S01]  /*09e0*/  IMAD.IADD R5, R10, 0x1, R5 ;  /* 0x000000010a057824 */ /* 0x000fe200078e0205 */
[C---:B------:R-:W-:Y:S01]  /*09f0*/  ISETP.GT.U32.AND P6, PT, R2.reuse, R36, PT ;  /* 0x000000240200720c */ /* 0x040fe20003fc4070 */
[----:B------:R-:W-:Y:S01]  /*0a00*/  VIADD R10, R243, 0x5 ;  /* 0x00000005f30a7836 */ /* 0x000fe20000000000 */
[----:B------:R-:W-:Y:S01]  /*0a10*/  ISETP.GT.U32.AND P3, PT, R2, R34, PT ;  /* 0x000000220200720c */ /* 0x000fe20003f64070 */
[----:B------:R-:W-:Y:S01]  /*0a20*/  @!P5 IMAD.IADD R244, R244, 0x1, -R2 ;  /* 0x00000001f4f4d824 */ /* 0x000fe200078e0a02 */
[----:B------:R-:W-:Y:S01]  /*0a30*/  ISETP.GE.AND P5, PT, R16, RZ, PT ;  /* 0x000000ff1000720c */ /* 0x000fe20003fa6270 */
[----:B------:R-:W-:Y:S01]  /*0a40*/  IMAD.HI.U32 R7, R4, R33, RZ ;  /* 0x0000002104077227 */ /* 0x000fe200078e00ff */
[----:B------:R-:W-:-:S02]  /*0a50*/  IABS R9, R10 ;  /* 0x0000000a00097213 */ /* 0x000fc40000000000 */
[----:B------:R-:W-:Y:S01]  /*0a60*/  IADD3 R16, R243, 0x11, RZ ;  /* 0x00000011f3107810 */ /* 0x000fe20007ffe0ff */
[----:B------:R-:W-:Y:S01]  /*0a70*/  IMAD.MOV R7, RZ, RZ, -R7 ;  /* 0x000000ffff077224 */ /* 0x000fe200078e0a07 */
[----:B------:R-:W-:Y:S01]  /*0a80*/  LEA R56, R5, R72, 0x7 ;  /* 0x0000004805387211 */ /* 0x000fe200078e38ff */
[--C-:B------:R-:W-:Y:S01]  /*0a90*/  @!P2 IMAD.IADD R35, R35, 0x1, -R2.reuse ;  /* 0x000000012323a824 */ /* 0x100fe200078e0a02 */
[----:B------:R-:W-:Y:S01]  /*0aa0*/  ISETP.GE.AND P2, PT, R8, RZ, PT ;  /* 0x000000ff0800720c */ /* 0x000fe20003f46270 */
[----:B------:R-:W-:Y:S01]  /*0ab0*/  IMAD R33, R2, R7, R33 ;  /* 0x0000000702217224 */ /* 0x000fe200078e0221 */
[----:B------:R-:W-:Y:S01]  /*0ac0*/  @!P6 IADD3 R36, R36, -R2, RZ ;  /* 0x800000022424e210 */ /* 0x000fe20007ffe0ff */
[----:B------:R-:W-:Y:S01]  /*0ad0*/  IMAD.HI.U32 R6, R4, R9, RZ ;  /* 0x0000000904067227 */ /* 0x000fe200078e00ff */
[----:B------:R-:W-:Y:S02]  /*0ae0*/  STL [R1+0x260], R56 ;  /* 0x0002603801007387 */ /* 0x000fe40000100800 */
[----:B------:R-:W-:Y:S01]  /*0af0*/  ISETP.GT.U32.AND P6, PT, R2, R33, PT ;  /* 0x000000210200720c */ /* 0x000fe20003fc4070 */
[C---:B------:R-:W-:Y:S01]  /*0b00*/  VIADD R8, R243.reuse, 0x7 ;  /* 0x00000007f3087836 */ /* 0x040fe20000000000 */
[----:B------:R-:W-:Y:S01]  /*0b10*/  IADD3 R6, -R6, RZ, RZ ;  /* 0x000000ff06067210 */ /* 0x000fe20007ffe1ff */
[----:B------:R-:W-:Y:S01]  /*0b20*/  @!P3 IMAD.IADD R34, R34, 0x1, -R2 ;  /* 0x000000012222b824 */ /* 0x000fe200078e0a02 */
[----:B------:R-:W-:Y:S01]  /*0b30*/  @!P4 IADD3 R36, -R36, RZ, RZ ;  /* 0x000000ff2424c210 */ /* 0x000fe20007ffe1ff */
[----:B------:R-:W-:Y:S01]  /*0b40*/  @!P5 IMAD.MOV R244, RZ, RZ, -R244 ;  /* 0x000000fffff4d224 */ /* 0x000fe200078e0af4 */
[----:B------:R-:W-:Y:S01]  /*0b50*/  IABS R11, R8 ;  /* 0x00000008000b7213 */ /* 0x000fe20000000000 */
[C---:B------:R-:W-:Y:S01]  /*0b60*/  IMAD R32, R2.reuse, R6, R9 ;  /* 0x0000000602207224 */ /* 0x040fe200078e0209 */
[----:B------:R-:W-:Y:S01]  /*0b70*/  ISETP.GT.U32.AND P5, PT, R2, R34, PT ;  /* 0x000000220200720c */ /* 0x000fe20003fa4070 */
[----:B------:R-:W-:Y:S01]  /*0b80*/  VIADD R12, R243, 0x6 ;  /* 0x00000006f30c7836 */ /* 0x000fe20000000000 */
[----:B------:R-:W-:Y:S01]  /*0b90*/  ISETP.GE.AND P3, PT, R10, RZ, PT ;  /* 0x000000ff0a00720c */ /* 0x000fe20003f66270 */
[----:B------:R-:W-:Y:S01]  /*0ba0*/  IMAD.HI.U32 R6, R4, R11, RZ ;  /* 0x0000000b04067227 */ /* 0x000fe200078e00ff */
[----:B------:R-:W-:-:S02]  /*0bb0*/  ISETP.GT.U32.AND P4, PT, R2, R32, PT ;  /* 0x000000200200720c */ /* 0x000fc40003f84070 */
[----:B------:R-:W-:Y:S01]  /*0bc0*/  IABS R31, R12 ;  /* 0x0000000c001f7213 */ /* 0x000fe20000000000 */
[----:B------:R-:W-:Y:S02]  /*0bd0*/  IMAD.MOV R6, RZ, RZ, -R6 ;  /* 0x000000ffff067224 */ /* 0x000fe400078e0a06 */
[--C-:B------:R-:W-:Y:S02]  /*0be0*/  @!P6 IMAD.IADD R33, R33, 0x1, -R2.reuse ;  /* 0x000000012121e824 */ /* 0x100fe400078e0a02 */
[----:B------:R-:W-:Y:S02]  /*0bf0*/  IMAD R30, R2, R6, R11 ;  /* 0x00000006021e7224 */ /* 0x000fe400078e020b */
[----:B------:R-:W-:Y:S01]  /*0c00*/  @!P5 IMAD.IADD R34, R34, 0x1, -R2 ;  /* 0x000000012222d824 */ /* 0x000fe200078e0a02 */
[----:B------:R-:W-:Y:S01]  /*0c10*/  ISETP.GT.U32.AND P6, PT, R2, R33, PT ;  /* 0x000000210200720c */ /* 0x000fe20003fc4070 */
[----:B------:R-:W-:Y:S02]  /*0c20*/  IMAD.HI.U32 R7, R4, R31, RZ ;  /* 0x0000001f04077227 */ /* 0x000fe400078e00ff */
[----:B------:R-:W-:-:S02]  /*0c30*/  @!P4 IADD3 R32, R32, -R2, RZ ;  /* 0x800000022020c210 */ /* 0x000fc40007ffe0ff */
[----:B------:R-:W-:Y:S01]  /*0c40*/  @!P0 IMAD.MOV R34, RZ, RZ, -R34 ;  /* 0x000000ffff228224 */ /* 0x000fe200078e0a22 */
[C---:B------:R-:W-:Y:S01]  /*0c50*/  ISETP.GT.U32.AND P0, PT, R2.reuse, R30, PT ;  /* 0x0000001e0200720c */ /* 0x040fe20003f04070 */
[----:B------:R-:W-:Y:S01]  /*0c60*/  IMAD.MOV R7, RZ, RZ, -R7 ;  /* 0x000000ffff077224 */ /* 0x000fe200078e0a07 */
[C---:B------:R-:W-:Y:S01]  /*0c70*/  ISETP.GT.U32.AND P4, PT, R2.reuse, R32, PT ;  /* 0x000000200200720c */ /* 0x040fe20003f84070 */
[----:B------:R-:W-:Y:S02]  /*0c80*/  VIADD R10, R243, 0x9 ;  /* 0x00000009f30a7836 */ /* 0x000fe40000000000 */
[C---:B------:R-:W-:Y:S02]  /*0c90*/  IMAD R31, R2.reuse, R7, R31 ;  /* 0x00000007021f7224 */ /* 0x040fe400078e021f */
[----:B------:R-:W-:Y:S01]  /*0ca0*/  @!P6 IADD3 R33, R33, -R2, RZ ;  /* 0x800000022121e210 */ /* 0x000fe20007ffe0ff */
[C---:B------:R-:W-:Y:S01]  /*0cb0*/  VIADD R7, R243.reuse, 0x8 ;  /* 0x00000008f3077836 */ /* 0x040fe20000000000 */
[----:B------:R-:W-:Y:S01]  /*0cc0*/  IABS R9, R10 ;  /* 0x0000000a00097213 */ /* 0x000fe20000000000 */
[----:B------:R-:W-:Y:S01]  /*0cd0*/  VIADD R11, R243, 0xa ;  /* 0x0000000af30b7836 */ /* 0x000fe20000000000 */
[----:B------:R-:W-:Y:S01]  /*0ce0*/  ISETP.GT.U32.AND P5, PT, R2, R31, PT ;  /* 0x0000001f0200720c */ /* 0x000fe20003fa4070 */
[----:B------:R-:W-:Y:S01]  /*0cf0*/  @!P2 IMAD.MOV R33, RZ, RZ, -R33 ;  /* 0x000000ffff21a224 */ /* 0x000fe200078e0a21 */
[----:B------:R-:W-:Y:S01]  /*0d00*/  IABS R29, R7 ;  /* 0x00000007001d7213 */ /* 0x000fe20000000000 */
[----:B------:R-:W-:Y:S01]  /*0d10*/  @!P0 IMAD.IADD R30, R30, 0x1, -R2 ;  /* 0x000000011e1e8824 */ /* 0x000fe200078e0a02 */
[----:B------:R-:W-:Y:S01]  /*0d20*/  ISETP.GE.AND P2, PT, R7, RZ, PT ;  /* 0x000000ff0700720c */ /* 0x000fe20003f46270 */
[----:B------:R-:W-:Y:S01]  /*0d30*/  IMAD.HI.U32 R7, R4, R9, RZ ;  /* 0x0000000904077227 */ /* 0x000fe200078e00ff */
[----:B------:R-:W-:-:S02]  /*0d40*/  @!P4 IADD3 R32, R32, -R2, RZ ;  /* 0x800000022020c210 */ /* 0x000fc40007ffe0ff */
[----:B------:R-:W-:Y:S01]  /*0d50*/  ISETP.GT.U32.AND P0, PT, R2, R30, PT ;  /* 0x0000001e0200720c */ /* 0x000fe20003f04070 */
[----:B------:R-:W-:Y:S01]  /*0d60*/  IMAD.MOV R7, RZ, RZ, -R7 ;  /* 0x000000ffff077224 */ /* 0x000fe200078e0a07 */
[----:B------:R-:W-:Y:S01]  /*0d70*/  IABS R27, R11 ;  /* 0x0000000b001b7213 */ /* 0x000fe20000000000 */
[----:B------:R-:W-:Y:S01]  /*0d80*/  IMAD.HI.U32 R6, R4, R29, RZ ;  /* 0x0000001d04067227 */ /* 0x000fe200078e00ff */
[----:B------:R-:W-:Y:S02]  /*0d90*/  @!P3 IADD3 R32, -R32, RZ, RZ ;  /* 0x000000ff2020b210 */ /* 0x000fe40007ffe1ff */
[----:B------:R-:W-:Y:S01]  /*0da0*/  ISETP.GE.AND P6, PT, R8, RZ, PT ;  /* 0x000000ff0800720c */ /* 0x000fe20003fc6270 */
[----:B------:R-:W-:Y:S01]  /*0db0*/  @!P5 IMAD.IADD R31, R31, 0x1, -R2 ;  /* 0x000000011f1fd824 */ /* 0x000fe200078e0a02 */
[----:B------:R-:W-:Y:S01]  /*0dc0*/  ISETP.GE.AND P4, PT, R10, RZ, PT ;  /* 0x000000ff0a00720c */ /* 0x000fe20003f86270 */
[C---:B------:R-:W-:Y:S02]  /*0dd0*/  IMAD R28, R2.reuse, R7, R9 ;  /* 0x00000007021c7224 */ /* 0x040fe400078e0209 */
[----:B------:R-:W-:Y:S01]  /*0de0*/  IMAD.MOV R6, RZ, RZ, -R6 ;  /* 0x000000ffff067224 */ /* 0x000fe200078e0a06 */
[----:B------:R-:W-:Y:S01]  /*0df0*/  ISETP.GT.U32.AND P5, PT, R2, R31, PT ;  /* 0x0000001f0200720c */ /* 0x000fe20003fa4070 */
[----:B------:R-:W-:Y:S01]  /*0e00*/  @!P1 IMAD.MOV R35, RZ, RZ, -R35 ;  /* 0x000000ffff239224 */ /* 0x000fe200078e0a23 */
[----:B------:R-:W-:Y:S01]  /*0e10*/  @!P0 IADD3 R30, R30, -R2, RZ ;  /* 0x800000021e1e8210 */ /* 0x000fe20007ffe0ff */
[C---:B------:R-:W-:Y:S01]  /*0e20*/  IMAD R29, R2.reuse, R6, R29 ;  /* 0x00000006021d7224 */ /* 0x040fe200078e021d */
[----:B------:R-:W-:Y:S01]  /*0e30*/  ISETP.GT.U32.AND P0, PT, R2, R28, PT ;  /* 0x0000001c0200720c */ /* 0x000fe20003f04070 */
[----:B------:R-:W-:Y:S01]  /*0e40*/  VIADD R6, R243, 0xb ;  /* 0x0000000bf3067836 */ /* 0x000fe20000000000 */
[----:B------:R-:W-:Y:S01]  /*0e50*/  ISETP.GE.AND P1, PT, R12, RZ, PT ;  /* 0x000000ff0c00720c */ /* 0x000fe20003f26270 */
[----:B------:R-:W-:Y:S01]  /*0e60*/  IMAD.HI.U32 R8, R4, R27, RZ ;  /* 0x0000001b04087227 */ /* 0x000fe200078e00ff */
[----:B------:R-:W-:-:S03]  /*0e70*/  ISETP.GT.U32.AND P3, PT, R2, R29, PT ;  /* 0x0000001d0200720c */ /* 0x000fc60003f64070 */
[----:B------:R-:W-:Y:S02]  /*0e80*/  VIADD R10, R243, 0xc ;  /* 0x0000000cf30a7836 */ /* 0x000fe40000000000 */
[----:B------:R-:W-:Y:S01]  /*0e90*/  @!P5 IADD3 R31, R31, -R2, RZ ;  /* 0x800000021f1fd210 */ /* 0x000fe20007ffe0ff */
[----:B------:R-:W-:Y:S01]  /*0ea0*/  IMAD.MOV R8, RZ, RZ, -R8 ;  /* 0x000000ffff087224 */ /* 0x000fe200078e0a08 */
[----:B------:R-:W-:Y:S01]  /*0eb0*/  ISETP.GE.AND P5, PT, R11, RZ, PT ;  /* 0x000000ff0b00720c */ /* 0x000fe20003fa6270 */
[----:B------:R-:W-:Y:S01]  /*0ec0*/  @!P6 IMAD.MOV R30, RZ, RZ, -R30 ;  /* 0x000000ffff1ee224 */ /* 0x000fe200078e0a1e */
[----:B------:R-:W-:Y:S01]  /*0ed0*/  IABS R11, R6 ;  /* 0x00000006000b7213 */ /* 0x000fe20000000000 */
[----:B------:R-:W-:Y:S01]  /*0ee0*/  @!P0 IMAD.IADD R28, R28, 0x1, -R2 ;  /* 0x000000011c1c8824 */ /* 0x000fe200078e0a02 */
[----:B------:R-:W-:Y:S01]  /*0ef0*/  IABS R25, R10 ;  /* 0x0000000a00197213 */ /* 0x000fe20000000000 */
[----:B------:R-:W-:Y:S01]  /*0f00*/  @!P1 IMAD.MOV R31, RZ, RZ, -R31 ;  /* 0x000000ffff1f9224 */ /* 0x000fe200078e0a1f */
[----:B------:R-:W-:Y:S01]  /*0f10*/  ISETP.GE.AND P1, PT, R6, RZ, PT ;  /* 0x000000ff0600720c */ /* 0x000fe20003f26270 */
[C---:B------:R-:W-:Y:S01]  /*0f20*/  IMAD R27, R2.reuse, R8, R27 ;  /* 0x00000008021b7224 */ /* 0x040fe200078e021b */
[----:B------:R-:W-:Y:S01]  /*0f30*/  ISETP.GT.U32.AND P0, PT, R2, R28, PT ;  /* 0x0000001c0200720c */ /* 0x000fe20003f04070 */
[----:B------:R-:W-:-:S03]  /*0f40*/  IMAD.HI.U32 R6, R4, R11, RZ ;  /* 0x0000000b04067227 */ /* 0x000fc600078e00ff */
[----:B------:R-:W-:Y:S01]  /*0f50*/  ISETP.GT.U32.AND P6, PT, R2, R27, PT ;  /* 0x0000001b0200720c */ /* 0x000fe20003fc4070 */
[----:B------:R-:W-:Y:S02]  /*0f60*/  @!P3 IMAD.IADD R29, R29, 0x1, -R2 ;  /* 0x000000011d1db824 */ /* 0x000fe400078e0a02 */
[----:B------:R-:W-:-:S03]  /*0f70*/  IMAD.HI.U32 R7, R4, R25, RZ ;  /* 0x0000001904077227 */ /* 0x000fc600078e00ff */
[C---:B------:R-:W-:Y:S01]  /*0f80*/  ISETP.GT.U32.AND P3, PT, R2.reuse, R29, PT ;  /* 0x0000001d0200720c */ /* 0x040fe20003f64070 */
[----:B------:R-:W-:Y:S01]  /*0f90*/  IMAD.MOV R6, RZ, RZ, -R6 ;  /* 0x000000ffff067224 */ /* 0x000fe200078e0a06 */
[----:B------:R-:W-:Y:S01]  /*0fa0*/  IADD3 R7, -R7, RZ, RZ ;  /* 0x000000ff07077210 */ /* 0x000fe20007ffe1ff */
[C---:B------:R-:W-:Y:S02]  /*0fb0*/  VIADD R12, R243.reuse, 0xd ;  /* 0x0000000df30c7836 */ /* 0x040fe40000000000 */
[----:B------:R-:W-:Y:S02]  /*0fc0*/  VIADD R14, R243, 0xe ;  /* 0x0000000ef30e7836 */ /* 0x000fe40000000000 */
[----:B------:R-:W-:Y:S01]  /*0fd0*/  IMAD R26, R2, R6, R11 ;  /* 0x00000006021a7224 */ /* 0x000fe200078e020b */
[----:B------:R-:W-:Y:S01]  /*0fe0*/  IABS R13, R12 ;  /* 0x0000000c000d7213 */ /* 0x000fe20000000000 */
[----:B------:R-:W-:Y:S01]  /*0ff0*/  @!P0 IMAD.IADD R28, R28, 0x1, -R2 ;  /* 0x000000011c1c8824 */ /* 0x000fe200078e0a02 */
[----:B------:R-:W-:Y:S01]  /*1000*/  IABS R21, R14 ;  /* 0x0000000e00157213 */ /* 0x000fe20000000000 */
[C---:B------:R-:W-:Y:S01]  /*1010*/  IMAD R25, R2.reuse, R7, R25 ;  /* 0x0000000702197224 */ /* 0x040fe200078e0219 */
[----:B------:R-:W-:Y:S01]  /*1020*/  ISETP.GT.U32.AND P0, PT, R2, R26, PT ;  /* 0x0000001a0200720c */ /* 0x000fe20003f04070 */
[----:B------:R-:W-:Y:S01]  /*1030*/  IMAD.HI.U32 R8, R4, R13, RZ ;  /* 0x0000000d04087227 */ /* 0x000fe200078e00ff */
[----:B------:R-:W-:-:S02]  /*1040*/  @!P3 IADD3 R29, R29, -R2, RZ ;  /* 0x800000021d1db210 */ /* 0x000fc40007ffe0ff */
[----:B------:R-:W-:Y:S01]  /*1050*/  ISETP.GE.AND P3, PT, R10, RZ, PT ;  /* 0x000000ff0a00720c */ /* 0x000fe20003f66270 */
[----:B------:R-:W-:Y:S01]  /*1060*/  @!P6 IMAD.IADD R27, R27, 0x1, -R2 ;  /* 0x000000011b1be824 */ /* 0x000fe200078e0a02 */
[----:B------:R-:W-:Y:S01]  /*1070*/  ISETP.GT.U32.AND P6, PT, R2, R25, PT ;  /* 0x000000190200720c */ /* 0x000fe20003fc4070 */
[----:B------:R-:W-:Y:S01]  /*1080*/  IMAD.HI.U32 R9, R4, R21, RZ ;  /* 0x0000001504097227 */ /* 0x000fe200078e00ff */
[----:B------:R-:W-:Y:S02]  /*1090*/  @!P4 IADD3 R28, -R28, RZ, RZ ;  /* 0x000000ff1c1cc210 */ /* 0x000fe40007ffe1ff */
[----:B------:R-:W-:Y:S01]  /*10a0*/  IABS R11, R16 ;  /* 0x00000010000b7213 */ /* 0x000fe20000000000 */
[----:B------:R-:W-:Y:S02]  /*10b0*/  IMAD.MOV R8, RZ, RZ, -R8 ;  /* 0x000000ffff087224 */ /* 0x000fe400078e0a08 */
[----:B------:R-:W-:Y:S02]  /*10c0*/  IMAD.MOV R9, RZ, RZ, -R9 ;  /* 0x000000ffff097224 */ /* 0x000fe400078e0a09 */
[----:B------:R-:W-:-:S02]  /*10d0*/  VIADD R10, R243, 0xf ;  /* 0x0000000ff30a7836 */ /* 0x000fc40000000000 */
[C---:B------:R-:W-:Y:S02]  /*10e0*/  IMAD R24, R2.reuse, R8, R13 ;  /* 0x0000000802187224 */ /* 0x040fe400078e020d */
[----:B------:R-:W-:Y:S01]  /*10f0*/  IMAD R21, R2, R9, R21 ;  /* 0x0000000902157224 */ /* 0x000fe200078e0215 */
[----:B------:R-:W-:Y:S01]  /*1100*/  IABS R9, R10 ;  /* 0x0000000a00097213 */ /* 0x000fe20000000000 */
[----:B------:R-:W-:Y:S01]  /*1110*/  VIADD R13, R243, 0x10 ;  /* 0x00000010f30d7836 */ /* 0x000fe20000000000 */
[----:B------:R-:W-:Y:S01]  /*1120*/  @!P6 IADD3 R25, R25, -R2, RZ ;  /* 0x800000021919e210 */ /* 0x000fe20007ffe0ff */
[----:B------:R-:W-:Y:S01]  /*1130*/  @!P0 IMAD.IADD R26, R26, 0x1, -R2 ;  /* 0x000000011a1a8824 */ /* 0x000fe200078e0a02 */
[----:B------:R-:W-:Y:S01]  /*1140*/  ISETP.GT.U32.AND P0, PT, R2, R27, PT ;  /* 0x0000001b0200720c */ /* 0x000fe20003f04070 */
[----:B------:R-:W-:Y:S01]  /*1150*/  @!P2 IMAD.MOV R29, RZ, RZ, -R29 ;  /* 0x000000ffff1da224 */ /* 0x000fe200078e0a1d */
[----:B------:R-:W-:Y:S01]  /*1160*/  IABS R19, R13 ;  /* 0x0000000d00137213 */ /* 0x000fe20000000000 */
[----:B------:R-:W-:Y:S01]  /*1170*/  IMAD.HI.U32 R6, R4, R9, RZ ;  /* 0x0000000904067227 */ /* 0x000fe200078e00ff */
[----:B------:R-:W-:-:S02]  /*1180*/  ISETP.GT.U32.AND P2, PT, R2, R26, PT ;  /* 0x0000001a0200720c */ /* 0x000fc40003f44070 */
[----:B------:R-:W-:Y:S01]  /*1190*/  ISETP.GT.U32.AND P6, PT, R2, R25, PT ;  /* 0x000000190200720c */ /* 0x000fe20003fc4070 */
[----:B------:R-:W-:Y:S01]  /*11a0*/  IMAD.HI.U32 R7, R4, R19, RZ ;  /* 0x0000001304077227 */ /* 0x000fe200078e00ff */
[----:B------:R-:W-:-:S03]  /*11b0*/  ISETP.GT.U32.AND P4, PT, R2, R24, PT ;  /* 0x000000180200720c */ /* 0x000fc60003f84070 */
[----:B------:R-:W-:Y:S02]  /*11c0*/  IMAD.MOV R6, RZ, RZ, -R6 ;  /* 0x000000ffff067224 */ /* 0x000fe400078e0a06 */
[----:B------:R-:W-:Y:S02]  /*11d0*/  IMAD.MOV R8, RZ, RZ, -R7 ;  /* 0x000000ffff087224 */ /* 0x000fe400078e0a07 */
[--C-:B------:R-:W-:Y:S01]  /*11e0*/  @!P0 IMAD.IADD R27, R27, 0x1, -R2.reuse ;  /* 0x000000011b1b8824 */ /* 0x100fe200078e0a02 */
[C---:B------:R-:W-:Y:S01]  /*11f0*/  ISETP.GT.U32.AND P0, PT, R2.reuse, R21, PT ;  /* 0x000000150200720c */ /* 0x040fe20003f04070 */
[C---:B------:R-:W-:Y:S02]  /*1200*/  IMAD R20, R2.reuse, R6, R9 ;  /* 0x0000000602147224 */ /* 0x040fe400078e0209 */
[----:B------:R-:W-:Y:S01]  /*1210*/  IMAD R19, R2, R8, R19 ;  /* 0x0000000802137224 */ /* 0x000fe200078e0213 */
[----:B------:R-:W-:Y:S01]  /*1220*/  @!P5 IADD3 R27, -R27, RZ, RZ ;  /* 0x000000ff1b1bd210 */ /* 0x000fe20007ffe1ff */
[--C-:B------:R-:W-:Y:S01]  /*1230*/  @!P2 IMAD.IADD R26, R26, 0x1, -R2.reuse ;  /* 0x000000011a1aa824 */ /* 0x100fe200078e0a02 */
[C---:B------:R-:W-:Y:S01]  /*1240*/  ISETP.GT.U32.AND P2, PT, R2.reuse, R20, PT ;  /* 0x000000140200720c */ /* 0x040fe20003f44070 */
[C---:B------:R-:W-:Y:S01]  /*1250*/  VIADD R17, R243.reuse, 0x12 ;  /* 0x00000012f3117836 */ /* 0x040fe20000000000 */
[----:B------:R-:W-:Y:S01]  /*1260*/  IADD3 R8, R243, 0x13, RZ ;  /* 0x00000013f3087810 */ /* 0x000fe20007ffe0ff */
[--C-:B------:R-:W-:Y:S01]  /*1270*/  @!P6 IMAD.IADD R25, R25, 0x1, -R2.reuse ;  /* 0x000000011919e824 */ /* 0x100fe200078e0a02 */
[----:B------:R-:W-:Y:S01]  /*1280*/  ISETP.GT.U32.AND P6, PT, R2, R19, PT ;  /* 0x000000130200720c */ /* 0x000fe20003fc4070 */
[--C-:B------:R-:W-:Y:S01]  /*1290*/  @!P4 IMAD.IADD R24, R24, 0x1, -R2.reuse ;  /* 0x000000011818c824 */ /* 0x100fe200078e0a02 */
[----:B------:R-:W-:Y:S01]  /*12a0*/  IABS R69, R17 ;  /* 0x0000001100457213 */ /* 0x000fe20000000000 */
[----:B------:R-:W-:Y:S01]  /*12b0*/  @!P0 IMAD.IADD R21, R21, 0x1, -R2 ;  /* 0x0000000115158824 */ /* 0x000fe200078e0a02 */
[----:B------:R-:W-:Y:S01]  /*12c0*/  IABS R9, R8 ;  /* 0x0000000800097213 */ /* 0x000fe20000000000 */
[----:B------:R-:W-:Y:S01]  /*12d0*/  IMAD.HI.U32 R6, R4, R11, RZ ;  /* 0x0000000b04067227 */ /* 0x000fe200078e00ff */
[----:B------:R-:W-:-:S02]  /*12e0*/  ISETP.GE.AND P0, PT, R14, RZ, PT ;  /* 0x000000ff0e00720c */ /* 0x000fc40003f06270 */
[----:B------:R-:W-:Y:S01]  /*12f0*/  ISETP.GT.U32.AND P5, PT, R2, R21, PT ;  /* 0x000000150200720c */ /* 0x000fe20003fa4070 */
[----:B------:R-:W-:Y:S01]  /*1300*/  IMAD.HI.U32 R7, R4, R69, RZ ;  /* 0x0000004504077227 */ /* 0x000fe200078e00ff */
[----:B------:R-:W-:-:S03]  /*1310*/  ISETP.GE.AND P4, PT, R12, RZ, PT ;  /* 0x000000ff0c00720c */ /* 0x000fc60003f86270 */
[--C-:B------:R-:W-:Y:S01]  /*1320*/  @!P2 IMAD.IADD R20, R20, 0x1, -R2.reuse ;  /* 0x000000011414a824 */ /* 0x100fe200078e0a02 */
[C---:B------:R-:W-:Y:S01]  /*1330*/  ISETP.GT.U32.AND P2, PT, R2.reuse, R24, PT ;  /* 0x000000180200720c */ /* 0x040fe20003f44070 */
[----:B------:R-:W-:Y:S01]  /*1340*/  @!P6 IMAD.IADD R19, R19, 0x1, -R2 ;  /* 0x000000011313e824 */ /* 0x000fe200078e0a02 */
[----:B------:R-:W-:Y:S01]  /*1350*/  IADD3 R7, -R7, RZ, RZ ;  /* 0x000000ff07077210 */ /* 0x000fe20007ffe1ff */
[----:B------:R-:W-:Y:S01]  /*1360*/  IMAD.MOV R6, RZ, RZ, -R6 ;  /* 0x000000ffff067224 */ /* 0x000fe200078e0a06 */
[C---:B------:R-:W-:Y:S01]  /*1370*/  ISETP.GT.U32.AND P6, PT, R2.reuse, R20, PT ;  /* 0x000000140200720c */ /* 0x040fe20003fc4070 */
[----:B------:R-:W-:Y:S01]  /*1380*/  @!P1 IMAD.MOV R26, RZ, RZ, -R26 ;  /* 0x000000ffff1a9224 */ /* 0x000fe200078e0a1a */
[C---:B------:R-:W-:Y:S01]  /*1390*/  ISETP.GT.U32.AND P1, PT, R2.reuse, R19, PT ;  /* 0x000000130200720c */ /* 0x040fe20003f24070 */
[C---:B------:R-:W-:Y:S01]  /*13a0*/  IMAD R68, R2.reuse, R6, R11 ;  /* 0x0000000602447224 */ /* 0x040fe200078e020b */
[----:B------:R-:W-:Y:S01]  /*13b0*/  @!P5 IADD3 R21, R21, -R2, RZ ;  /* 0x800000021515d210 */ /* 0x000fe20007ffe0ff */
[----:B------:R-:W-:-:S02]  /*13c0*/  IMAD R69, R2, R7, R69 ;  /* 0x0000000702457224 */ /* 0x000fc400078e0245 */
[----:B------:R-:W-:Y:S01]  /*13d0*/  VIADD R11, R243, 0x14 ;  /* 0x00000014f30b7836 */ /* 0x000fe20000000000 */
[----:B------:R-:W-:Y:S01]  /*13e0*/  @!P0 IADD3 R21, -R21, RZ, RZ ;  /* 0x000000ff15158210 */ /* 0x000fe20007ffe1ff */
[--C-:B------:R-:W-:Y:S01]  /*13f0*/  @!P2 IMAD.IADD R24, R24, 0x1, -R2.reuse ;  /* 0x000000011818a824 */ /* 0x100fe200078e0a02 */
[----:B------:R-:W-:Y:S01]  /*1400*/  ISETP.GE.AND P2, PT, R10, RZ, PT ;  /* 0x000000ff0a00720c */ /* 0x000fe20003f46270 */
[----:B------:R-:W-:Y:S01]  /*1410*/  IMAD.HI.U32 R6, R4, R9, RZ ;  /* 0x0000000904067227 */ /* 0x000fe200078e00ff */
[----:B------:R-:W-:Y:S02]  /*1420*/  IABS R15, R11 ;  /* 0x0000000b000f7213 */ /* 0x000fe40000000000 */
[----:B------:R-:W-:Y:S01]  /*1430*/  ISETP.GT.U32.AND P5, PT, R2, R69, PT ;  /* 0x000000450200720c */ /* 0x000fe20003fa4070 */
[----:B------:R-:W-:Y:S01]  /*1440*/  @!P6 IMAD.IADD R20, R20, 0x1, -R2 ;  /* 0x000000011414e824 */ /* 0x000fe200078e0a02 */
[----:B------:R-:W-:Y:S01]  /*1450*/  ISETP.GE.AND P6, PT, R13, RZ, PT ;  /* 0x000000ff0d00720c */ /* 0x000fe20003fc6270 */
[----:B------:R-:W-:Y:S01]  /*1460*/  @!P3 IMAD.MOV R25, RZ, RZ, -R25 ;  /* 0x000000ffff19b224 */ /* 0x000fe200078e0a19 */
[----:B------:R-:W-:Y:S01]  /*1470*/  IADD3 R6, -R6, RZ, RZ ;  /* 0x000000ff06067210 */ /* 0x000fe20007ffe1ff */
[----:B------:R-:W-:Y:S01]  /*1480*/  IMAD.HI.U32 R7, R4, R15, RZ ;  /* 0x0000000f04077227 */ /* 0x000fe200078e00ff */
[----:B------:R-:W-:-:S03]  /*1490*/  ISETP.GT.U32.AND P3, PT, R2, R68, PT ;  /* 0x000000440200720c */ /* 0x000fc60003f64070 */
[----:B------:R-:W-:Y:S02]  /*14a0*/  IMAD.MOV R7, RZ, RZ, -R7 ;  /* 0x000000ffff077224 */ /* 0x000fe400078e0a07 */
[----:B------:R-:W-:Y:S02]  /*14b0*/  IMAD R18, R2, R6, R9 ;  /* 0x0000000602127224 */ /* 0x000fe400078e0209 */
[--C-:B------:R-:W-:Y:S01]  /*14c0*/  @!P1 IMAD.IADD R19, R19, 0x1, -R2.reuse ;  /* 0x0000000113139824 */ /* 0x100fe200078e0a02 */
[----:B------:R-:W-:Y:S01]  /*14d0*/  ISETP.GE.AND P1, PT, R16, RZ, PT ;  /* 0x000000ff1000720c */ /* 0x000fe20003f26270 */
[----:B------:R-:W-:Y:S02]  /*14e0*/  @!P5 IMAD.IADD R69, R69, 0x1, -R2 ;  /* 0x000000014545d824 */ /* 0x000fe400078e0a02 */
[C---:B------:R-:W-:Y:S01]  /*14f0*/  IMAD R15, R2.reuse, R7, R15 ;  /* 0x00000007020f7224 */ /* 0x040fe200078e020f */
[----:B------:R-:W-:Y:S01]  /*1500*/  @!P6 IADD3 R19, -R19, RZ, RZ ;  /* 0x000000ff1313e210 */ /* 0x000fe20007ffe1ff */
[----:B------:R-:W-:Y:S01]  /*1510*/  @!P2 IMAD.MOV R20, RZ, RZ, -R20 ;  /* 0x000000ffff14a224 */ /* 0x000fe200078e0a14 */
[----:B------:R-:W-:Y:S01]  /*1520*/  ISETP.GT.U32.AND P2, PT, R2, R18, PT ;  /* 0x000000120200720c */ /* 0x000fe20003f44070 */
[----:B------:R-:W-:Y:S01]  /*1530*/  @!P3 IMAD.IADD R68, R68, 0x1, -R2 ;  /* 0x000000014444b824 */ /* 0x000fe200078e0a02 */
[C---:B------:R-:W-:Y:S01]  /*1540*/  ISETP.GT.U32.AND P0, PT, R2.reuse, R69, PT ;  /* 0x000000450200720c */ /* 0x040fe20003f04070 */
[C---:B------:R-:W-:Y:S01]  /*1550*/  VIADD R6, R243.reuse, 0x15 ;  /* 0x00000015f3067836 */ /* 0x040fe20000000000 */
[C---:B------:R-:W-:Y:S01]  /*1560*/  ISETP.GT.U32.AND P6, PT, R2.reuse, R15, PT ;  /* 0x0000000f0200720c */ /* 0x040fe20003fc4070 */
[C---:B------:R-:W-:Y:S01]  /*1570*/  VIADD R7, R243.reuse, 0x16 ;  /* 0x00000016f3077836 */ /* 0x040fe20000000000 */
[----:B------:R-:W-:Y:S01]  /*1580*/  ISETP.GT.U32.AND P5, PT, R2, R68, PT ;  /* 0x000000440200720c */ /* 0x000fe20003fa4070 */
[----:B------:R-:W-:Y:S01]  /*1590*/  @!P4 IMAD.MOV R24, RZ, RZ, -R24 ;  /* 0x000000ffff18c224 */ /* 0x000fe200078e0a18 */
[----:B------:R-:W-:Y:S01]  /*15a0*/  IABS R9, R6 ;  /* 0x0000000600097213 */ /* 0x000fe20000000000 */
[----:B------:R-:W-:Y:S01]  /*15b0*/  VIADD R16, R243, 0x1a ;  /* 0x0000001af3107836 */ /* 0x000fe20000000000 */
[----:B------:R-:W-:Y:S01]  /*15c0*/  ISETP.GE.AND P3, PT, R17, RZ, PT ;  /* 0x000000ff1100720c */ /* 0x000fe20003f66270 */
[----:B------:R-:W-:Y:S01]  /*15d0*/  VIADD R38, R243, 0x1c ;  /* 0x0000001cf3267836 */ /* 0x000fe20000000000 */
[----:B------:R-:W-:Y:S01]  /*15e0*/  IABS R13, R7 ;  /* 0x00000007000d7213 */ /* 0x000fe20000000000 */
[--C-:B------:R-:W-:Y:S01]  /*15f0*/  @!P2 IMAD.IADD R18, R18, 0x1, -R2.reuse ;  /* 0x000000011212a824 */ /* 0x100fe200078e0a02 */
[----:B------:R-:W-:Y:S01]  /*1600*/  ISETP.GE.AND P4, PT, R8, RZ, PT ;  /* 0x000000ff0800720c */ /* 0x000fe20003f86270 */
[----:B------:R-:W-:Y:S01]  /*1610*/  @!P0 IMAD.IADD R69, R69, 0x1, -R2 ;  /* 0x0000000145458824 */ /* 0x000fe200078e0a02 */
[----:B------:R-:W-:Y:S01]  /*1620*/  ISETP.GE.AND P0, PT, R6, RZ, PT ;  /* 0x000000ff0600720c */ /* 0x000fe20003f06270 */
[----:B------:R-:W-:Y:S01]  /*1630*/  IMAD.HI.U32 R6, R4, R9, RZ ;  /* 0x0000000904067227 */ /* 0x000fe200078e00ff */
[----:B------:R-:W-:-:S02]  /*1640*/  @!P6 IADD3 R15, R15, -R2, RZ ;  /* 0x800000020f0fe210 */ /* 0x000fc40007ffe0ff */
[----:B------:R-:W-:Y:S01]  /*1650*/  ISETP.GT.U32.AND P6, PT, R2, R18, PT ;  /* 0x000000120200720c */ /* 0x000fe20003fc4070 */
[----:B------:R-:W-:Y:S01]  /*1660*/  @!P5 IMAD.IADD R68, R68, 0x1, -R2 ;  /* 0x000000014444d824 */ /* 0x000fe200078e0a02 */
[----:B------:R-:W-:Y:S01]  /*1670*/  ISETP.GE.AND P2, PT, R7, RZ, PT ;  /* 0x000000ff0700720c */ /* 0x000fe20003f46270 */
[----:B------:R-:W-:Y:S01]  /*1680*/  IMAD.MOV R6, RZ, RZ, -R6 ;  /* 0x000000ffff067224 */ /* 0x000fe200078e0a06 */
[----:B------:R-:W-:Y:S01]  /*1690*/  ISETP.GE.AND P5, PT, R11, RZ, PT ;  /* 0x000000ff0b00720c */ /* 0x000fe20003fa6270 */
[----:B------:R-:W-:Y:S01]  /*16a0*/  @!P1 IMAD.MOV R68, RZ, RZ, -R68 ;  /* 0x000000ffff449224 */ /* 0x000fe200078e0a44 */
[----:B------:R-:W-:Y:S01]  /*16b0*/  ISETP.GT.U32.AND P1, PT, R2, R15, PT ;  /* 0x0000000f0200720c */ /* 0x000fe20003f24070 */
[----:B------:R-:W-:Y:S01]  /*16c0*/  IMAD.HI.U32 R7, R4, R13, RZ ;  /* 0x0000000d04077227 */ /* 0x000fe200078e00ff */
[----:B------:R-:W-:-:S03]  /*16d0*/  IABS R17, R16 ;  /* 0x0000001000117213 */ /* 0x000fc60000000000 */
[----:B------:R-:W-:Y:S01]  /*16e0*/  VIADD R8, R243, 0x17 ;  /* 0x00000017f3087836 */ /* 0x000fe20000000000 */
[----:B------:R-:W-:Y:S01]  /*16f0*/  IADD3 R7, -R7, RZ, RZ ;  /* 0x000000ff07077210 */ /* 0x000fe20007ffe1ff */
[----:B------:R-:W-:Y:S01]  /*1700*/  IMAD R14, R2, R6, R9 ;  /* 0x00000006020e7224 */ /* 0x000fe200078e0209 */
[----:B------:R-:W-:Y:S01]  /*1710*/  @!P6 IADD3 R18, R18, -R2, RZ ;  /* 0x800000021212e210 */ /* 0x000fe20007ffe0ff */
[----:B------:R-:W-:Y:S01]  /*1720*/  @!P3 IMAD.MOV R69, RZ, RZ, -R69 ;  /* 0x000000ffff45b224 */ /* 0x000fe200078e0a45 */
[----:B------:R-:W-:Y:S01]  /*1730*/  ISETP.GE.AND P3, PT, R8, RZ, PT ;  /* 0x000000ff0800720c */ /* 0x000fe20003f66270 */
[----:B------:R-:W-:Y:S01]  /*1740*/  VIADD R6, R243, 0x18 ;  /* 0x00000018f3067836 */ /* 0x000fe20000000000 */
[C---:B------:R-:W-:Y:S01]  /*1750*/  ISETP.GT.U32.AND P6, PT, R2.reuse, R14, PT ;  /* 0x0000000e0200720c */ /* 0x040fe20003fc4070 */
[----:B------:R-:W-:Y:S01]  /*1760*/  IMAD R13, R2, R7, R13 ;  /* 0x00000007020d7224 */ /* 0x000fe200078e020d */
[----:B------:R-:W-:Y:S01]  /*1770*/  IABS R8, R8 ;  /* 0x0000000800087213 */ /* 0x000fe20000000000 */
[----:B------:R-:W-:Y:S01]  /*1780*/  @!P1 IMAD.IADD R15, R15, 0x1, -R2 ;  /* 0x000000010f0f9824 */ /* 0x000fe200078e0a02 */
[----:B------:R-:W-:Y:S01]  /*1790*/  ISETP.GE.AND P1, PT, R6, RZ, PT ;  /* 0x000000ff0600720c */ /* 0x000fe20003f26270 */
[----:B------:R-:W-:Y:S01]  /*17a0*/  @!P4 IMAD.MOV R18, RZ, RZ, -R18 ;  /* 0x000000ffff12c224 */ /* 0x000fe200078e0a12 */
[----:B------:R-:W-:Y:S01]  /*17b0*/  IABS R11, R6 ;  /* 0x00000006000b7213 */ /* 0x000fe20000000000 */
[----:B------:R-:W-:Y:S01]  /*17c0*/  IMAD.MOV.U32 R7, RZ, RZ, R8 ;  /* 0x000000ffff077224 */ /* 0x000fe200078e0008 */
[----:B------:R-:W-:Y:S01]  /*17d0*/  ISETP.GT.U32.AND P4, PT, R2, R13, PT ;  /* 0x0000000d0200720c */ /* 0x000fe20003f84070 */
[----:B------:R-:W-:-:S02]  /*17e0*/  VIADD R8, R243, 0x19 ;  /* 0x00000019f3087836 */ /* 0x000fc40000000000 */
[----:B------:R-:W-:-:S03]  /*17f0*/  IMAD.HI.U32 R6, R4, R7, RZ ;  /* 0x0000000704067227 */ /* 0x000fc600078e00ff */
[----:B------:R-:W-:Y:S01]  /*1800*/  IABS R9, R8 ;  /* 0x0000000800097213 */ /* 0x000fe20000000000 */
[----:B------:R-:W-:Y:S01]  /*1810*/  @!P6 IMAD.IADD R14, R14, 0x1, -R2 ;  /* 0x000000010e0ee824 */ /* 0x000fe200078e0a02 */
[----:B------:R-:W-:Y:S01]  /*1820*/  IADD3 R12, -R6, RZ, RZ ;  /* 0x000000ff060c7210 */ /* 0x000fe20007ffe1ff */
[----:B------:R-:W-:-:S03]  /*1830*/  IMAD.HI.U32 R6, R4, R11, RZ ;  /* 0x0000000b04067227 */ /* 0x000fc600078e00ff */
[----:B------:R-:W-:Y:S01]  /*1840*/  ISETP.GT.U32.AND P6, PT, R2, R14, PT ;  /* 0x0000000e0200720c */ /* 0x000fe20003fc4070 */
[----:B------:R-:W-:Y:S01]  /*1850*/  @!P4 IMAD.IADD R13, R13, 0x1, -R2 ;  /* 0x000000010d0dc824 */ /* 0x000fe200078e0a02 */
[----:B------:R-:W-:Y:S01]  /*1860*/  IADD3 R6, -R6, RZ, RZ ;  /* 0x000000ff06067210 */ /* 0x000fe20007ffe1ff */
[----:B------:R-:W-:Y:S02]  /*1870*/  IMAD R12, R2, R12, R7 ;  /* 0x0000000c020c7224 */ /* 0x000fe400078e0207 */
[----:B------:R-:W-:Y:S01]  /*1880*/  IMAD.HI.U32 R7, R4, R17, RZ ;  /* 0x0000001104077227 */ /* 0x000fe200078e00ff */
[----:B------:R-:W-:-:S03]  /*1890*/  ISETP.GT.U32.AND P4, PT, R2, R13, PT ;  /* 0x0000000d0200720c */ /* 0x000fc60003f84070 */
[----:B------:R-:W-:Y:S02]  /*18a0*/  IMAD R11, R2, R6, R11 ;  /* 0x00000006020b7224 */ /* 0x000fe400078e020b */
[----:B------:R-:W-:-:S04]  /*18b0*/  IMAD.HI.U32 R6, R4, R9, RZ ;  /* 0x0000000904067227 */ /* 0x000fc800078e00ff */
[--C-:B------:R-:W-:Y:S01]  /*18c0*/  @!P6 IMAD.IADD R14, R14, 0x1, -R2.reuse ;  /* 0x000000010e0ee824 */ /* 0x100fe200078e0a02 */
[----:B------:R-:W-:Y:S01]  /*18d0*/  IADD3 R6, -R6, RZ, RZ ;  /* 0x000000ff06067210 */ /* 0x000fe20007ffe1ff */
[----:B------:R-:W-:Y:S01]  /*18e0*/  IMAD.MOV R7, RZ, RZ, -R7 ;  /* 0x000000ffff077224 */ /* 0x000fe200078e0a07 */
[C---:B------:R-:W-:Y:S01]  /*18f0*/  ISETP.GT.U32.AND P6, PT, R2.reuse, R12, PT ;  /* 0x0000000c0200720c */ /* 0x040fe20003fc4070 */
[----:B------:R-:W-:Y:S02]  /*1900*/  @!P4 IMAD.IADD R13, R13, 0x1, -R2 ;  /* 0x000000010d0dc824 */ /* 0x000fe400078e0a02 */
[C---:B------:R-:W-:Y:S02]  /*1910*/  IMAD R10, R2.reuse, R6, R9 ;  /* 0x00000006020a7224 */ /* 0x040fe400078e0209 */
[----:B------:R-:W-:Y:S01]  /*1920*/  IMAD R9, R2, R7, R17 ;  /* 0x0000000702097224 */ /* 0x000fe200078e0211 */
[----:B------:R-:W-:Y:S01]  /*1930*/  IABS R7, R38 ;  /* 0x0000002600077213 */ /* 0x000fe20000000000 */
[----:B------:R-:W-:Y:S01]  /*1940*/  IMAD.HI.U32 R6, R4, R23, RZ ;  /* 0x0000001704067227 */ /* 0x000fe200078e00ff */
[----:B------:R-:W-:-:S02]  /*1950*/  ISETP.GT.U32.AND P4, PT, R2, R10, PT ;  /* 0x0000000a0200720c */ /* 0x000fc40003f84070 */
[----:B------:R-:W-:Y:S01]  /*1960*/  @!P2 IADD3 R13, -R13, RZ, RZ ;  /* 0x000000ff0d0da210 */ /* 0x000fe20007ffe1ff */
[----:B------:R-:W-:Y:S01]  /*1970*/  @!P5 IMAD.MOV R15, RZ, RZ, -R15 ;  /* 0x000000ffff0fd224 */ /* 0x000fe200078e0a0f */
[----:B------:R-:W-:Y:S01]  /*1980*/  IADD3 R6, -R6, RZ, RZ ;  /* 0x000000ff06067210 */ /* 0x000fe20007ffe1ff */
[----:B------:R-:W-:Y:S01]  /*1990*/  @!P6 IMAD.IADD R12, R12, 0x1, -R2 ;  /* 0x000000010c0ce824 */ /* 0x000fe200078e0a02 */
[----:B------:R-:W-:Y:S01]  /*19a0*/  ISETP.GT.U32.AND P6, PT, R2, R9, PT ;  /* 0x000000090200720c */ /* 0x000fe20003fc4070 */
[----:B------:R-:W-:Y:S01]  /*19b0*/  @!P0 IMAD.MOV R14, RZ, RZ, -R14 ;  /* 0x000000ffff0e8224 */ /* 0x000fe200078e0a0e */
[----:B------:R-:W-:Y:S01]  /*19c0*/  ISETP.GE.AND P5, PT, R8, RZ, PT ;  /* 0x000000ff0800720c */ /* 0x000fe20003fa6270 */
[C---:B------:R-:W-:Y:S01]  /*19d0*/  IMAD R8, R2.reuse, R6, R23 ;  /* 0x0000000602087224 */ /* 0x040fe200078e0217 */
[----:B------:R-:W-:Y:S01]  /*19e0*/  ISETP.GT.U32.AND P0, PT, R2, R11, PT ;  /* 0x0000000b0200720c */ /* 0x000fe20003f04070 */
[----:B------:R-:W-:Y:S01]  /*19f0*/  IMAD.HI.U32 R6, R4, R7, RZ ;  /* 0x0000000704067227 */ /* 0x000fe200078e00ff */
[----:B------:R-:W-:-:S03]  /*1a00*/  IABS R23, R40 ;  /* 0x0000002800177213 */ /* 0x000fc60000000000 */
[----:B------:R-:W-:Y:S02]  /*1a10*/  @!P4 IMAD.IADD R10, R10, 0x1, -R2 ;  /* 0x000000010a0ac824 */ /* 0x000fe400078e0a02 */
[----:B------:R-:W-:Y:S02]  /*1a20*/  IMAD.MOV R6, RZ, RZ, -R6 ;  /* 0x000000ffff067224 */ /* 0x000fe400078e0a06 */
[--C-:B------:R-:W-:Y:S01]  /*1a30*/  @!P6 IMAD.IADD R9, R9, 0x1, -R2.reuse ;  /* 0x000000010909e824 */ /* 0x100fe200078e0a02 */
[C---:B------:R-:W-:Y:S01]  /*1a40*/  ISETP.GT.U32.AND P6, PT, R2.reuse, R10, PT ;  /* 0x0000000a0200720c */ /* 0x040fe20003fc4070 */
[C---:B------:R-:W-:Y:S02]  /*1a50*/  IMAD R7, R2.reuse, R6, R7 ;  /* 0x0000000602077224 */ /* 0x040fe400078e0207 */
[----:B------:R-:W-:Y:S01]  /*1a60*/  VIADD R39, R243, 0x1d ;  /* 0x0000001df3277836 */ /* 0x000fe20000000000 */
[C---:B------:R-:W-:Y:S01]  /*1a70*/  ISETP.GT.U32.AND P2, PT, R2.reuse, R9, PT ;  /* 0x000000090200720c */ /* 0x040fe20003f44070 */
[----:B------:R-:W-:Y:S01]  /*1a80*/  @!P0 IMAD.IADD R11, R11, 0x1, -R2 ;  /* 0x000000010b0b8824 */ /* 0x000fe200078e0a02 */
[C---:B------:R-:W-:Y:S01]  /*1a90*/  ISETP.GT.U32.AND P0, PT, R2.reuse, R12, PT ;  /* 0x0000000c0200720c */ /* 0x040fe20003f04070 */
[C---:B------:R-:W-:Y:S01]  /*1aa0*/  VIADD R42, R243.reuse, 0x2c ;  /* 0x0000002cf32a7836 */ /* 0x040fe20000000000 */
[----:B------:R-:W-:Y:S01]  /*1ab0*/  IABS R17, R39 ;  /* 0x0000002700117213 */ /* 0x000fe20000000000 */
[C---:B------:R-:W-:Y:S01]  /*1ac0*/  VIADD R46, R243.reuse, 0x30 ;  /* 0x00000030f32e7836 */ /* 0x040fe20000000000 */
[----:B------:R-:W-:Y:S01]  /*1ad0*/  ISETP.GT.U32.AND P4, PT, R2, R11, PT ;  /* 0x0000000b0200720c */ /* 0x000fe20003f84070 */
[----:B------:R-:W-:-:S02]  /*1ae0*/  VIADD R48, R243, 0x3b ;  /* 0x0000003bf3307836 */ /* 0x000fc40000000000 */
[----:B------:R-:W-:Y:S01]  /*1af0*/  @!P6 IMAD.IADD R10, R10, 0x1, -R2 ;  /* 0x000000010a0ae824 */ /* 0x000fe200078e0a02 */
[----:B------:R-:W-:Y:S01]  /*1b00*/  ISETP.GT.U32.AND P6, PT, R2, R7, PT ;  /* 0x000000070200720c */ /* 0x000fe20003fc4070 */
[----:B------:R-:W-:Y:S01]  /*1b10*/  IMAD.HI.U32 R6, R4, R17, RZ ;  /* 0x0000001104067227 */ /* 0x000fe200078e00ff */
[----:B------:R-:W-:Y:S02]  /*1b20*/  IABS R47, R46 ;  /* 0x0000002e002f7213 */ /* 0x000fe40000000000 */
[----:B------:R-:W-:Y:S01]  /*1b30*/  IABS R53, R48 ;  /* 0x0000003000357213 */ /* 0x000fe20000000000 */
[----:B------:R-:W-:Y:S02]  /*1b40*/  IMAD.MOV R6, RZ, RZ, -R6 ;  /* 0x000000ffff067224 */ /* 0x000fe400078e0a06 */
[----:B------:R-:W-:Y:S01]  /*1b50*/  @!P0 IMAD.IADD R12, R12, 0x1, -R2 ;  /* 0x000000010c0c8824 */ /* 0x000fe200078e0a02 */
[C---:B------:R-:W-:Y:S01]  /*1b60*/  ISETP.GT.U32.AND P0, PT, R2.reuse, R8, PT ;  /* 0x000000080200720c */ /* 0x040fe20003f04070 */
[----:B------:R-:W-:-:S02]  /*1b70*/  IMAD R6, R2, R6, R17 ;  /* 0x0000000602067224 */ /* 0x000fc400078e0211 */
[----:B------:R-:W-:Y:S01]  /*1b80*/  IMAD.HI.U32 R17, R4, R37, RZ ;  /* 0x0000002504117227 */ /* 0x000fe200078e00ff */
[----:B------:R-:W-:-:S03]  /*1b90*/  @!P3 IADD3 R12, -R12, RZ, RZ ;  /* 0x000000ff0c0cb210 */ /* 0x000fc60007ffe1ff */
[--C-:B------:R-:W-:Y:S02]  /*1ba0*/  @!P6 IMAD.IADD R7, R7, 0x1, -R2.reuse ;  /* 0x000000010707e824 */ /* 0x100fe400078e0a02 */
[----:B------:R-:W-:Y:S01]  /*1bb0*/  @!P4 IMAD.IADD R11, R11, 0x1, -R2 ;  /* 0x000000010b0bc824 */ /* 0x000fe200078e0a02 */
[----:B------:R-:W-:Y:S01]  /*1bc0*/  ISETP.GE.AND P4, PT, R16, RZ, PT ;  /* 0x000000ff1000720c */ /* 0x000fe20003f86270 */
[----:B------:R-:W-:Y:S01]  /*1bd0*/  IMAD.MOV R17, RZ, RZ, -R17 ;  /* 0x000000ffff117224 */ /* 0x000fe200078e0a11 */
[----:B------:R-:W-:Y:S01]  /*1be0*/  ISETP.GT.U32.AND P6, PT, R2, R7, PT ;  /* 0x000000070200720c */ /* 0x000fe20003fc4070 */
[----:B------:R-:W-:-:S04]  /*1bf0*/  IMAD.HI.U32 R16, R4, R23, RZ ;  /* 0x0000001704107227 */ /* 0x000fc800078e00ff */
[----:B------:R-:W-:Y:S01]  /*1c00*/  IMAD R17, R2, R17, R37 ;  /* 0x0000001102117224 */ /* 0x000fe200078e0225 */
[----:B------:R-:W-:Y:S01]  /*1c10*/  IADD3 R16, -R16, RZ, RZ ;  /* 0x000000ff10107210 */ /* 0x000fe20007ffe1ff */
[--C-:B------:R-:W-:Y:S01]  /*1c20*/  @!P2 IMAD.IADD R9, R9, 0x1, -R2.reuse ;  /* 0x000000010909a824 */ /* 0x100fe200078e0a02 */
[----:B------:R-:W-:Y:S01]  /*1c30*/  ISETP.GE.AND P2, PT, R22, RZ, PT ;  /* 0x000000ff1600720c */ /* 0x000fe20003f46270 */
[--C-:B------:R-:W-:Y:S01]  /*1c40*/  @!P0 IMAD.IADD R8, R8, 0x1, -R2.reuse ;  /* 0x0000000108088824 */ /* 0x100fe200078e0a02 */
[----:B------:R-:W-:Y:S01]  /*1c50*/  ISETP.GE.AND P0, PT, R38, RZ, PT ;  /* 0x000000ff2600720c */ /* 0x000fe20003f06270 */
[C---:B------:R-:W-:Y:S01]  /*1c60*/  IMAD R16, R2.reuse, R16, R23 ;  /* 0x0000001002107224 */ /* 0x040fe200078e0217 */
[----:B------:R-:W-:Y:S01]  /*1c70*/  @!P4 IADD3 R9, -R9, RZ, RZ ;  /* 0x000000ff0909c210 */ /* 0x000fe20007ffe1ff */
[----:B------:R-:W-:Y:S01]  /*1c80*/  @!P6 IMAD.IADD R7, R7, 0x1, -R2 ;  /* 0x000000010707e824 */ /* 0x000fe200078e0a02 */
[C---:B------:R-:W-:Y:S01]  /*1c90*/  ISETP.GT.U32.AND P6, PT, R2.reuse, R17, PT ;  /* 0x000000110200720c */ /* 0x040fe20003fc4070 */
[----:B------:R-:W-:Y:S01]  /*1ca0*/  VIADD R38, R243, 0x20 ;  /* 0x00000020f3267836 */ /* 0x000fe20000000000 */
[C---:B------:R-:W-:Y:S01]  /*1cb0*/  ISETP.GT.U32.AND P4, PT, R2.reuse, R16, PT ;  /* 0x000000100200720c */ /* 0x040fe20003f84070 */
[----:B------:R-:W-:Y:S01]  /*1cc0*/  @!P5 IMAD.MOV R10, RZ, RZ, -R10 ;  /* 0x000000ffff0ad224 */ /* 0x000fe200078e0a0a */
[----:B------:R-:W-:Y:S01]  /*1cd0*/  ISETP.GE.AND P5, PT, R39, RZ, PT ;  /* 0x000000ff2700720c */ /* 0x000fe20003fa6270 */
[----:B------:R-:W-:Y:S01]  /*1ce0*/  VIADD R39, R243, 0x21 ;  /* 0x00000021f3277836 */ /* 0x000fe20000000000 */
[----:B------:R-:W-:Y:S01]  /*1cf0*/  IABS R73, R38 ;  /* 0x0000002600497213 */ /* 0x000fe20000000000 */
[----:B------:R-:W-:Y:S01]  /*1d00*/  @!P1 IMAD.MOV R11, RZ, RZ, -R11 ;  /* 0x000000ffff0b9224 */ /* 0x000fe200078e0a0b */
[----:B------:R-:W-:Y:S01]  /*1d10*/  ISETP.GT.U32.AND P3, PT, R2, R8, PT ;  /* 0x000000080200720c */ /* 0x000fe20003f64070 */
[----:B------:R-:W-:Y:S01]  /*1d20*/  @!P0 IMAD.MOV R7, RZ, RZ, -R7 ;  /* 0x000000ffff078224 */ /* 0x000fe200078e0a07 */
[----:B------:R-:W-:Y:S01]  /*1d30*/  IABS R75, R39 ;  /* 0x00000027004b7213 */ /* 0x000fe20000000000 */
[----:B------:R-:W-:Y:S01]  /*1d40*/  IMAD.HI.U32 R22, R4, R73, RZ ;  /* 0x0000004904167227 */ /* 0x000fe200078e00ff */
[----:B------:R-:W-:-:S03]  /*1d50*/  ISETP.GT.U32.AND P1, PT, R2, R6, PT ;  /* 0x000000060200720c */ /* 0x000fc60003f24070 */
[----:B------:R-:W-:Y:S01]  /*1d60*/  @!P6 IMAD.IADD R17, R17, 0x1, -R2 ;  /* 0x000000011111e824 */ /* 0x000fe200078e0a02 */
[----:B------:R-:W-:Y:S01]  /*1d70*/  IADD3 R23, -R22, RZ, RZ ;  /* 0x000000ff16177210 */ /* 0x000fe20007ffe1ff */
[----:B------:R-:W-:-:S03]  /*1d80*/  IMAD.HI.U32 R22, R4, R75, RZ ;  /* 0x0000004b04167227 */ /* 0x000fc600078e00ff */
[----:B------:R-:W-:Y:S01]  /*1d90*/  ISETP.GT.U32.AND P6, PT, R2, R17, PT ;  /* 0x000000110200720c */ /* 0x000fe20003fc4070 */
[----:B------:R-:W-:Y:S02]  /*1da0*/  @!P4 IMAD.IADD R16, R16, 0x1, -R2 ;  /* 0x000000011010c824 */ /* 0x000fe400078e0a02 */
[----:B------:R-:W-:Y:S02]  /*1db0*/  IMAD.MOV R22, RZ, RZ, -R22 ;  /* 0x000000ffff167224 */ /* 0x000fe400078e0a16 */
[----:B------:R-:W-:Y:S01]  /*1dc0*/  @!P3 IMAD.IADD R8, R8, 0x1, -R2 ;  /* 0x000000010808b824 */ /* 0x000fe200078e0a02 */
[C---:B------:R-:W-:Y:S01]  /*1dd0*/  ISETP.GT.U32.AND P4, PT, R2.reuse, R16, PT ;  /* 0x000000100200720c */ /* 0x040fe20003f84070 */
[----:B------:R-:W-:Y:S01]  /*1de0*/  IMAD R75, R2, R22, R75 ;  /* 0x00000016024b7224 */ /* 0x000fe200078e024b */
[----:B------:R-:W-:Y:S01]  /*1df0*/  ISETP.GE.AND P3, PT, R40, RZ, PT ;  /* 0x000000ff2800720c */ /* 0x000fe20003f66270 */
[----:B------:R-:W-:Y:S01]  /*1e00*/  VIADD R40, R243, 0x22 ;  /* 0x00000022f3287836 */ /* 0x000fe20000000000 */
[----:B------:R-:W-:Y:S01]  /*1e10*/  @!P1 IADD3 R6, R6, -R2, RZ ;  /* 0x8000000206069210 */ /* 0x000fe20007ffe0ff */
[----:B------:R-:W-:Y:S01]  /*1e20*/  @!P2 IMAD.MOV R8, RZ, RZ, -R8 ;  /* 0x000000ffff08a224 */ /* 0x000fe200078e0a08 */
[----:B------:R-:W-:Y:S01]  /*1e30*/  ISETP.GE.AND P1, PT, R41, RZ, PT ;  /* 0x000000ff2900720c */ /* 0x000fe20003f26270 */
[--C-:B------:R-:W-:Y:S01]  /*1e40*/  @!P6 IMAD.IADD R17, R17, 0x1, -R2.reuse ;  /* 0x000000011111e824 */ /* 0x100fe200078e0a02 */
[C---:B------:R-:W-:Y:S01]  /*1e50*/  ISETP.GT.U32.AND P2, PT, R2.reuse, R6, PT ;  /* 0x000000060200720c */ /* 0x040fe20003f44070 */
[C---:B------:R-:W-:Y:S01]  /*1e60*/  IMAD R73, R2.reuse, R23, R73 ;  /* 0x0000001702497224 */ /* 0x040fe200078e0249 */
[----:B------:R-:W-:Y:S01]  /*1e70*/  ISETP.GT.U32.AND P6, PT, R2, R75, PT ;  /* 0x0000004b0200720c */ /* 0x000fe20003fc4070 */
[C---:B------:R-:W-:Y:S01]  /*1e80*/  VIADD R41, R243.reuse, 0x23 ;  /* 0x00000023f3297836 */ /* 0x040fe20000000000 */
[----:B------:R-:W-:Y:S01]  /*1e90*/  IABS R37, R40 ;  /* 0x0000002800257213 */ /* 0x000fe20000000000 */
[----:B------:R-:W-:Y:S01]  /*1ea0*/  @!P4 IMAD.IADD R16, R16, 0x1, -R2 ;  /* 0x000000011010c824 */ /* 0x000fe200078e0a02 */
[----:B------:R-:W-:Y:S01]  /*1eb0*/  ISETP.GE.AND P4, PT, R38, RZ, PT ;  /* 0x000000ff2600720c */ /* 0x000fe20003f86270 */
[----:B------:R-:W-:Y:S01]  /*1ec0*/  VIADD R38, R243, 0x24 ;  /* 0x00000024f3267836 */ /* 0x000fe20000000000 */
[----:B------:R-:W-:Y:S01]  /*1ed0*/  IABS R77, R41 ;  /* 0x00000029004d7213 */ /* 0x000fe20000000000 */
[----:B------:R-:W-:Y:S01]  /*1ee0*/  IMAD.HI.U32 R22, R4, R37, RZ ;  /* 0x0000002504167227 */ /* 0x000fe200078e00ff */
[----:B------:R-:W-:-:S02]  /*1ef0*/  @!P3 IADD3 R16, -R16, RZ, RZ ;  /* 0x000000ff1010b210 */ /* 0x000fc40007ffe1ff */
[----:B------:R-:W-:Y:S01]  /*1f00*/  IABS R79, R38 ;  /* 0x00000026004f7213 */ /* 0x000fe20000000000 */
[----:B------:R-:W-:Y:S01]  /*1f10*/  IMAD.HI.U32 R23, R4, R77, RZ ;  /* 0x0000004d04177227 */ /* 0x000fe200078e00ff */
[----:B------:R-:W-:Y:S02]  /*1f20*/  IADD3 R22, -R22, RZ, RZ ;  /* 0x000000ff16167210 */ /* 0x000fe40007ffe1ff */
[-C--:B------:R-:W-:Y:S01]  /*1f30*/  @!P2 IADD3 R6, R6, -R2.reuse, RZ ;  /* 0x800000020606a210 */ /* 0x080fe20007ffe0ff */
[----:B------:R-:W-:Y:S01]  /*1f40*/  IMAD.MOV R23, RZ, RZ, -R23 ;  /* 0x000000ffff177224 */ /* 0x000fe200078e0a17 */
[----:B------:R-:W-:Y:S01]  /*1f50*/  @!P6 IADD3 R75, R75, -R2, RZ ;  /* 0x800000024b4be210 */ /* 0x000fe20007ffe0ff */
[C---:B------:R-:W-:Y:S01]  /*1f60*/  IMAD R70, R2.reuse, R22, R37 ;  /* 0x0000001602467224 */ /* 0x040fe200078e0225 */
[----:B------:R-:W-:Y:S01]  /*1f70*/  ISETP.GT.U32.AND P2, PT, R2, R73, PT ;  /* 0x000000490200720c */ /* 0x000fe20003f44070 */
[----:B------:R-:W-:Y:S01]  /*1f80*/  IMAD.HI.U32 R22, R4, R79, RZ ;  /* 0x0000004f04167227 */ /* 0x000fe200078e00ff */
[----:B------:R-:W-:-:S02]  /*1f90*/  ISETP.GT.U32.AND P6, PT, R2, R75, PT ;  /* 0x0000004b0200720c */ /* 0x000fc40003fc4070 */
[----:B------:R-:W-:Y:S01]  /*1fa0*/  ISETP.GE.AND P3, PT, R40, RZ, PT ;  /* 0x000000ff2800720c */ /* 0x000fe20003f66270 */
[----:B------:R-:W-:Y:S01]  /*1fb0*/  IMAD.MOV R22, RZ, RZ, -R22 ;  /* 0x000000ffff167224 */ /* 0x000fe200078e0a16 */
[----:B------:R-:W-:Y:S01]  /*1fc0*/  IADD3 R40, R243, 0x2b, RZ ;  /* 0x0000002bf3287810 */ /* 0x000fe20007ffe0ff */
[----:B------:R-:W-:Y:S01]  /*1fd0*/  @!P5 IMAD.MOV R6, RZ, RZ, -R6 ;  /* 0x000000ffff06d224 */ /* 0x000fe200078e0a06 */
[C---:B------:R-:W-:Y:S01]  /*1fe0*/  ISETP.GT.U32.AND P5, PT, R2.reuse, R70, PT ;  /* 0x000000460200720c */ /* 0x040fe20003fa4070 */
[C---:B------:R-:W-:Y:S02]  /*1ff0*/  IMAD R79, R2.reuse, R22, R79 ;  /* 0x00000016024f7224 */ /* 0x040fe400078e024f */
[C---:B------:R-:W-:Y:S02]  /*2000*/  IMAD R77, R2.reuse, R23, R77 ;  /* 0x00000017024d7224 */ /* 0x040fe400078e024d */
[--C-:B------:R-:W-:Y:S01]  /*2010*/  @!P2 IMAD.IADD R73, R73, 0x1, -R2.reuse ;  /* 0x000000014949a824 */ /* 0x100fe200078e0a02 */
[----:B------:R-:W-:Y:S01]  /*2020*/  ISETP.GE.AND P2, PT, R39, RZ, PT ;  /* 0x000000ff2700720c */ /* 0x000fe20003f46270 */
[----:B------:R-:W-:Y:S01]  /*2030*/  VIADD R39, R243, 0x25 ;  /* 0x00000025f3277836 */ /* 0x000fe20000000000 */
[----:B------:R-:W-:Y:S01]  /*2040*/  @!P6 IADD3 R75, R75, -R2, RZ ;  /* 0x800000024b4be210 */ /* 0x000fe20007ffe0ff */
[C---:B------:R-:W-:Y:S01]  /*2050*/  VIADD R23, R243.reuse, 0x26 ;  /* 0x00000026f3177836 */ /* 0x040fe20000000000 */
[----:B------:R-:W-:Y:S01]  /*2060*/  ISETP.GT.U32.AND P6, PT, R2, R79, PT ;  /* 0x0000004f0200720c */ /* 0x000fe20003fc4070 */
[----:B------:R-:W-:Y:S01]  /*2070*/  @!P1 IMAD.MOV R17, RZ, RZ, -R17 ;  /* 0x000000ffff119224 */ /* 0x000fe200078e0a11 */
[----:B------:R-:W-:Y:S01]  /*2080*/  IABS R81, R39 ;  /* 0x0000002700517213 */ /* 0x000fe20000000000 */
[----:B------:R-:W-:Y:S01]  /*2090*/  @!P5 IMAD.IADD R70, R70, 0x1, -R2 ;  /* 0x000000014646d824 */ /* 0x000fe200078e0a02 */
[----:B------:R-:W-:Y:S01]  /*20a0*/  ISETP.GT.U32.AND P0, PT, R2, R73, PT ;  /* 0x000000490200720c */ /* 0x000fe20003f04070 */
[----:B------:R-:W-:Y:S01]  /*20b0*/  VIADD R37, R243, 0x27 ;  /* 0x00000027f3257836 */ /* 0x000fe20000000000 */
[----:B------:R-:W-:Y:S01]  /*20c0*/  IABS R83, R23 ;  /* 0x0000001700537213 */ /* 0x000fe20000000000 */
[----:B------:R-:W-:Y:S01]  /*20d0*/  IMAD.HI.U32 R22, R4, R81, RZ ;  /* 0x0000005104167227 */ /* 0x000fe200078e00ff */
[----:B------:R-:W-:-:S02]  /*20e0*/  ISETP.GT.U32.AND P1, PT, R2, R77, PT ;  /* 0x0000004d0200720c */ /* 0x000fc40003f24070 */
[----:B------:R-:W-:Y:S01]  /*20f0*/  IABS R85, R37 ;  /* 0x0000002500557213 */ /* 0x000fe20000000000 */
[----:B------:R-:W-:Y:S01]  /*2100*/  IMAD.MOV R22, RZ, RZ, -R22 ;  /* 0x000000ffff167224 */ /* 0x000fe200078e0a16 */
[----:B------:R-:W-:Y:S01]  /*2110*/  ISETP.GE.AND P5, PT, R38, RZ, PT ;  /* 0x000000ff2600720c */ /* 0x000fe20003fa6270 */
[--C-:B------:R-:W-:Y:S02]  /*2120*/  @!P6 IMAD.IADD R79, R79, 0x1, -R2.reuse ;  /* 0x000000014f4fe824 */ /* 0x100fe400078e0a02 */
[C---:B------:R-:W-:Y:S02]  /*2130*/  IMAD R81, R2.reuse, R22, R81 ;  /* 0x0000001602517224 */ /* 0x040fe400078e0251 */
[----:B------:R-:W-:Y:S01]  /*2140*/  @!P0 IMAD.IADD R73, R73, 0x1, -R2 ;  /* 0x0000000149498824 */ /* 0x000fe200078e0a02 */
[----:B------:R-:W-:Y:S01]  /*2150*/  ISETP.GT.U32.AND P6, PT, R2, R79, PT ;  /* 0x0000004f0200720c */ /* 0x000fe20003fc4070 */
[----:B------:R-:W-:Y:S01]  /*2160*/  IMAD.HI.U32 R22, R4, R83, RZ ;  /* 0x0000005304167227 */ /* 0x000fe200078e00ff */
[----:B------:R-:W-:-:S02]  /*2170*/  ISETP.GE.AND P0, PT, R41, RZ, PT ;  /* 0x000000ff2900720c */ /* 0x000fc40003f06270 */
[----:B------:R-:W-:Y:S01]  /*2180*/  @!P1 IADD3 R77, R77, -R2, RZ ;  /* 0x800000024d4d9210 */ /* 0x000fe20007ffe0ff */
[----:B------:R-:W-:Y:S01]  /*2190*/  @!P4 IMAD.MOV R73, RZ, RZ, -R73 ;  /* 0x000000ffff49c224 */ /* 0x000fe200078e0a49 */
[----:B------:R-:W-:Y:S01]  /*21a0*/  ISETP.GT.U32.AND P4, PT, R2, R70, PT ;  /* 0x000000460200720c */ /* 0x000fe20003f84070 */
[C---:B------:R-:W-:Y:S01]  /*21b0*/  VIADD R38, R243.reuse, 0x28 ;  /* 0x00000028f3267836 */ /* 0x040fe20000000000 */
[----:B------:R-:W-:Y:S01]  /*21c0*/  IADD3 R22, -R22, RZ, RZ ;  /* 0x000000ff16167210 */ /* 0x000fe20007ffe1ff */
[----:B------:R-:W-:Y:S01]  /*21d0*/  @!P2 IMAD.MOV R75, RZ, RZ, -R75 ;  /* 0x000000ffff4ba224 */ /* 0x000fe200078e0a4b */
[C---:B------:R-:W-:Y:S01]  /*21e0*/  ISETP.GT.U32.AND P1, PT, R2.reuse, R77, PT ;  /* 0x0000004d0200720c */ /* 0x040fe20003f24070 */
[----:B------:R-:W-:Y:S01]  /*21f0*/  VIADD R50, R243, 0x3c ;  /* 0x0000003cf3327836 */ /* 0x000fe20000000000 */
[----:B------:R-:W-:Y:S01]  /*2200*/  IABS R87, R38 ;  /* 0x0000002600577213 */ /* 0x000fe20000000000 */
[----:B------:R-:W-:Y:S01]  /*2210*/  IMAD R83, R2, R22, R83 ;  /* 0x0000001602537224 */ /* 0x000fe200078e0253 */
[----:B------:R-:W-:Y:S01]  /*2220*/  ISETP.GE.AND P2, PT, R39, RZ, PT ;  /* 0x000000ff2700720c */ /* 0x000fe20003f46270 */
[----:B------:R-:W-:Y:S01]  /*2230*/  @!P6 IMAD.IADD R79, R79, 0x1, -R2 ;  /* 0x000000014f4fe824 */ /* 0x000fe200078e0a02 */
[----:B------:R-:W-:Y:S01]  /*2240*/  IADD3 R39, R243, 0x29, RZ ;  /* 0x00000029f3277810 */ /* 0x000fe20007ffe0ff */
[----:B------:R-:W-:Y:S01]  /*2250*/  IMAD.HI.U32 R22, R4, R85, RZ ;  /* 0x0000005504167227 */ /* 0x000fe200078e00ff */
[----:B------:R-:W-:-:S02]  /*2260*/  ISETP.GT.U32.AND P6, PT, R2, R83, PT ;  /* 0x000000530200720c */ /* 0x000fc40003fc4070 */
[----:B------:R-:W-:Y:S01]  /*2270*/  IABS R89, R39 ;  /* 0x0000002700597213 */ /* 0x000fe20000000000 */
[----:B------:R-:W-:Y:S01]  /*2280*/  @!P4 IMAD.IADD R70, R70, 0x1, -R2 ;  /* 0x000000014646c824 */ /* 0x000fe200078e0a02 */
[C---:B------:R-:W-:Y:S01]  /*2290*/  ISETP.GT.U32.AND P4, PT, R2.reuse, R81, PT ;  /* 0x000000510200720c */ /* 0x040fe20003f84070 */
[----:B------:R-:W-:Y:S01]  /*22a0*/  IMAD.MOV R22, RZ, RZ, -R22 ;  /* 0x000000ffff167224 */ /* 0x000fe200078e0a16 */
[----:B------:R-:W-:Y:S01]  /*22b0*/  IABS R41, R42 ;  /* 0x0000002a00297213 */ /* 0x000fe20000000000 */
[----:B------:R-:W-:Y:S01]  /*22c0*/  @!P1 IMAD.IADD R77, R77, 0x1, -R2 ;  /* 0x000000014d4d9824 */ /* 0x000fe200078e0a02 */
[----:B------:R-:W-:Y:S01]  /*22d0*/  ISETP.GE.AND P1, PT, R23, RZ, PT ;  /* 0x000000ff1700720c */ /* 0x000fe20003f26270 */
[----:B------:R-:W-:Y:S01]  /*22e0*/  IMAD R85, R2, R22, R85 ;  /* 0x0000001602557224 */ /* 0x000fe200078e0255 */
[----:B------:R-:W-:Y:S01]  /*22f0*/  @!P3 IADD3 R70, -R70, RZ, RZ ;  /* 0x000000ff4646b210 */ /* 0x000fe20007ffe1ff */
[----:B------:R-:W-:Y:S01]  /*2300*/  IMAD.HI.U32 R22, R4, R87, RZ ;  /* 0x0000005704167227 */ /* 0x000fe200078e00ff */
[----:B------:R-:W-:-:S02]  /*2310*/  ISETP.GE.AND P3, PT, R37, RZ, PT ;  /* 0x000000ff2500720c */ /* 0x000fc40003f66270 */
[----:B------:R-:W-:Y:S01]  /*2320*/  IABS R55, R50 ;  /* 0x0000003200377213 */ /* 0x000fe20000000000 */
[--C-:B------:R-:W-:Y:S01]  /*2330*/  @!P6 IMAD.IADD R83, R83, 0x1, -R2.reuse ;  /* 0x000000015353e824 */ /* 0x100fe200078e0a02 */
[----:B------:R-:W-:Y:S01]  /*2340*/  IADD3 R22, -R22, RZ, RZ ;  /* 0x000000ff16167210 */ /* 0x000fe20007ffe1ff */
[----:B------:R-:W-:Y:S02]  /*2350*/  @!P4 IMAD.IADD R81, R81, 0x1, -R2 ;  /* 0x000000015151c824 */ /* 0x000fe400078e0a02 */
[----:B------:R-:W-:Y:S01]  /*2360*/  IMAD.HI.U32 R23, R4, R89, RZ ;  /* 0x0000005904177227 */ /* 0x000fe200078e00ff */
[C---:B------:R-:W-:Y:S02]  /*2370*/  ISETP.GT.U32.AND P6, PT, R2.reuse, R83, PT ;  /* 0x000000530200720c */ /* 0x040fe40003fc4070 */
[C---:B------:R-:W-:Y:S01]  /*2380*/  ISETP.GT.U32.AND P4, PT, R2.reuse, R81, PT ;  /* 0x000000510200720c */ /* 0x040fe20003f84070 */
[----:B------:R-:W-:Y:S02]  /*2390*/  IMAD R87, R2, R22, R87 ;  /* 0x0000001602577224 */ /* 0x000fe400078e0257 */
[----:B------:R-:W-:-:S02]  /*23a0*/  IMAD.MOV R23, RZ, RZ, -R23 ;  /* 0x000000ffff177224 */ /* 0x000fc400078e0a17 */
[----:B------:R-:W-:Y:S01]  /*23b0*/  @!P0 IMAD.MOV R77, RZ, RZ, -R77 ;  /* 0x000000ffff4d8224 */ /* 0x000fe200078e0a4d */
[C---:B------:R-:W-:Y:S01]  /*23c0*/  ISETP.GT.U32.AND P0, PT, R2.reuse, R85, PT ;  /* 0x000000550200720c */ /* 0x040fe20003f04070 */
[C---:B------:R-:W-:Y:S02]  /*23d0*/  IMAD R89, R2.reuse, R23, R89 ;  /* 0x0000001702597224 */ /* 0x040fe400078e0259 */
[----:B------:R-:W-:Y:S02]  /*23e0*/  VIADD R37, R243, 0x2a ;  /* 0x0000002af3257836 */ /* 0x000fe40000000000 */
[--C-:B------:R-:W-:Y:S01]  /*23f0*/  @!P6 IMAD.IADD R83, R83, 0x1, -R2.reuse ;  /* 0x000000015353e824 */ /* 0x100fe200078e0a02 */
[----:B------:R-:W-:Y:S01]  /*2400*/  ISETP.GT.U32.AND P6, PT, R2, R87, PT ;  /* 0x000000570200720c */ /* 0x000fe20003fc4070 */
[----:B------:R-:W-:Y:S01]  /*2410*/  @!P4 IMAD.IADD R81, R81, 0x1, -R2 ;  /* 0x000000015151c824 */ /* 0x000fe200078e0a02 */
[----:B------:R-:W-:Y:S01]  /*2420*/  IABS R23, R37 ;  /* 0x0000002500177213 */ /* 0x000fe20000000000 */
[----:B------:R-:W-:Y:S01]  /*2430*/  @!P5 IMAD.MOV R79, RZ, RZ, -R79 ;  /* 0x000000ffff4fd224 */ /* 0x000fe200078e0a4f */
[----:B------:R-:W-:Y:S01]  /*2440*/  ISETP.GE.AND P4, PT, R39, RZ, PT ;  /* 0x000000ff2700720c */ /* 0x000fe20003f86270 */
[----:B------:R-:W-:Y:S01]  /*2450*/  @!P1 IMAD.MOV R83, RZ, RZ, -R83 ;  /* 0x000000ffff539224 */ /* 0x000fe200078e0a53 */
[----:B------:R-:W-:Y:S01]  /*2460*/  @!P2 IADD3 R81, -R81, RZ, RZ ;  /* 0x000000ff5151a210 */ /* 0x000fe20007ffe1ff */
[----:B------:R-:W-:Y:S01]  /*2470*/  IMAD.HI.U32 R22, R4, R23, RZ ;  /* 0x0000001704167227 */ /* 0x000fe200078e00ff */
[----:B------:R-:W-:-:S02]  /*2480*/  ISETP.GT.U32.AND P2, PT, R2, R89, PT ;  /* 0x000000590200720c */ /* 0x000fc40003f44070 */
[----:B------:R-:W-:Y:S01]  /*2490*/  IABS R39, R40 ;  /* 0x0000002800277213 */ /* 0x000fe20000000000 */
[--C-:B------:R-:W-:Y:S01]  /*24a0*/  @!P0 IMAD.IADD R85, R85, 0x1, -R2.reuse ;  /* 0x0000000155558824 */ /* 0x100fe200078e0a02 */
[----:B------:R-:W-:Y:S01]  /*24b0*/  ISETP.GE.AND P5, PT, R38, RZ, PT ;  /* 0x000000ff2600720c */ /* 0x000fe20003fa6270 */
[----:B------:R-:W-:Y:S01]  /*24c0*/  @!P6 IMAD.IADD R87, R87, 0x1, -R2 ;  /* 0x000000015757e824 */ /* 0x000fe200078e0a02 */
[----:B------:R-:W-:Y:S01]  /*24d0*/  ISETP.GE.AND P1, PT, R37, RZ, PT ;  /* 0x000000ff2500720c */ /* 0x000fe20003f26270 */
[----:B------:R-:W-:Y:S01]  /*24e0*/  IMAD.MOV R38, RZ, RZ, -R22 ;  /* 0x000000ffff267224 */ /* 0x000fe200078e0a16 */
[----:B------:R-:W-:Y:S01]  /*24f0*/  ISETP.GT.U32.AND P0, PT, R2, R85, PT ;  /* 0x000000550200720c */ /* 0x000fe20003f04070 */
[----:B------:R-:W-:Y:S01]  /*2500*/  IMAD.HI.U32 R22, R4, R39, RZ ;  /* 0x0000002704167227 */ /* 0x000fe200078e00ff */
[----:B------:R-:W-:-:S03]  /*2510*/  ISETP.GT.U32.AND P6, PT, R2, R87, PT ;  /* 0x000000570200720c */ /* 0x000fc60003fc4070 */
[----:B------:R-:W-:Y:S02]  /*2520*/  @!P2 IMAD.IADD R89, R89, 0x1, -R2 ;  /* 0x000000015959a824 */ /* 0x000fe400078e0a02 */
[----:B------:R-:W-:Y:S02]  /*2530*/  IMAD R23, R2, R38, R23 ;  /* 0x0000002602177224 */ /* 0x000fe400078e0217 */
[----:B------:R-:W-:Y:S01]  /*2540*/  IMAD.HI.U32 R37, R4, R41, RZ ;  /* 0x0000002904257227 */ /* 0x000fe200078e00ff */
[----:B------:R-:W-:-:S03]  /*2550*/  ISETP.GT.U32.AND P2, PT, R2, R89, PT ;  /* 0x000000590200720c */ /* 0x000fc60003f44070 */
[----:B------:R-:W-:Y:S01]  /*2560*/  IMAD.MOV R22, RZ, RZ, -R22 ;  /* 0x000000ffff167224 */ /* 0x000fe200078e0a16 */
[----:B------:R-:W-:Y:S01]  /*2570*/  @!P0 IADD3 R85, R85, -R2, RZ ;  /* 0x8000000255558210 */ /* 0x000fe20007ffe0ff */
[--C-:B------:R-:W-:Y:S01]  /*2580*/  @!P6 IMAD.IADD R87, R87, 0x1, -R2.reuse ;  /* 0x000000015757e824 */ /* 0x100fe200078e0a02 */
[C---:B------:R-:W-:Y:S01]  /*2590*/  ISETP.GT.U32.AND P6, PT, R2.reuse, R23, PT ;  /* 0x000000170200720c */ /* 0x040fe20003fc4070 */
[----:B------:R-:W-:Y:S01]  /*25a0*/  IMAD.MOV R38, RZ, RZ, -R37 ;  /* 0x000000ffff267224 */ /* 0x000fe200078e0a25 */
[----:B------:R-:W-:Y:S01]  /*25b0*/  @!P3 IADD3 R85, -R85, RZ, RZ ;  /* 0x000000ff5555b210 */ /* 0x000fe20007ffe1ff */
[----:B------:R-:W-:Y:S01]  /*25c0*/  IMAD R37, R2, R22, R39 ;  /* 0x0000001602257224 */ /* 0x000fe200078e0227 */
[----:B------:R-:W-:Y:S01]  /*25d0*/  ISETP.GE.AND P3, PT, R42, RZ, PT ;  /* 0x000000ff2a00720c */ /* 0x000fe20003f66270 */
[----:B------:R-:W-:Y:S01]  /*25e0*/  @!P5 IMAD.MOV R87, RZ, RZ, -R87 ;  /* 0x000000ffff57d224 */ /* 0x000fe200078e0a57 */
[----:B------:R-:W-:Y:S01]  /*25f0*/  ISETP.GE.AND P0, PT, R40, RZ, PT ;  /* 0x000000ff2800720c */ /* 0x000fe20003f06270 */
[C---:B------:R-:W-:Y:S01]  /*2600*/  IMAD R39, R2.reuse, R38, R41 ;  /* 0x0000002602277224 */ /* 0x040fe200078e0229 */
[----:B------:R-:W-:Y:S01]  /*2610*/  ISETP.GT.U32.AND P5, PT, R2, R37, PT ;  /* 0x000000250200720c */ /* 0x000fe20003fa4070 */
[----:B------:R-:W-:-:S02]  /*2620*/  @!P2 IMAD.IADD R89, R89, 0x1, -R2 ;  /* 0x000000015959a824 */ /* 0x000fc400078e0a02 */
[C---:B------:R-:W-:Y:S02]  /*2630*/  VIADD R42, R243.reuse, 0x2e ;  /* 0x0000002ef32a7836 */ /* 0x040fe40000000000 */
[----:B------:R-:W-:Y:S01]  /*2640*/  @!P4 IMAD.MOV R89, RZ, RZ, -R89 ;  /* 0x000000ffff59c224 */ /* 0x000fe200078e0a59 */
[C---:B------:R-:W-:Y:S01]  /*2650*/  ISETP.GT.U32.AND P4, PT, R2.reuse, R39, PT ;  /* 0x000000270200720c */ /* 0x040fe20003f84070 */
[----:B------:R-:W-:Y:S01]  /*2660*/  VIADD R22, R243, 0x2d ;  /* 0x0000002df3167836 */ /* 0x000fe20000000000 */
[----:B------:R-:W-:Y:S02]  /*2670*/  @!P6 IADD3 R23, R23, -R2, RZ ;  /* 0x800000021717e210 */ /* 0x000fe40007ffe0ff */
[----:B------:R-:W-:Y:S02]  /*2680*/  IABS R43, R42 ;  /* 0x0000002a002b7213 */ /* 0x000fe40000000000 */
[----:B------:R-:W-:Y:S01]  /*2690*/  ISETP.GT.U32.AND P6, PT, R2, R23, PT ;  /* 0x000000170200720c */ /* 0x000fe20003fc4070 */
[----:B------:R-:W-:Y:S01]  /*26a0*/  @!P5 IMAD.IADD R37, R37, 0x1, -R2 ;  /* 0x000000012525d824 */ /* 0x000fe200078e0a02 */
[----:B------:R-:W-:Y:S01]  /*26b0*/  IABS R41, R22 ;  /* 0x0000001600297213 */ /* 0x000fe20000000000 */
[----:B------:R-:W-:Y:S01]  /*26c0*/  IMAD.HI.U32 R38, R4, R43, RZ ;  /* 0x0000002b04267227 */ /* 0x000fe200078e00ff */
[----:B------:R-:W-:-:S02]  /*26d0*/  ISETP.GE.AND P2, PT, R22, RZ, PT ;  /* 0x000000ff1600720c */ /* 0x000fc40003f46270 */
[----:B------:R-:W-:Y:S01]  /*26e0*/  ISETP.GT.U32.AND P5, PT, R2, R37, PT ;  /* 0x000000250200720c */ /* 0x000fe20003fa4070 */
[----:B------:R-:W-:Y:S01]  /*26f0*/  @!P4 IMAD.IADD R39, R39, 0x1, -R2 ;  /* 0x000000012727c824 */ /* 0x000fe200078e0a02 */
[----:B------:R-:W-:Y:S01]  /*2700*/  IADD3 R38, -R38, RZ, RZ ;  /* 0x000000ff26267210 */ /* 0x000fe20007ffe1ff */
[----:B------:R-:W-:-:S03]  /*2710*/  IMAD.HI.U32 R22, R4, R41, RZ ;  /* 0x0000002904167227 */ /* 0x000fc600078e00ff */
[----:B------:R-:W-:Y:S01]  /*2720*/  ISETP.GT.U32.AND P4, PT, R2, R39, PT ;  /* 0x000000270200720c */ /* 0x000fe20003f84070 */
[----:B------:R-:W-:Y:S02]  /*2730*/  IMAD.MOV R40, RZ, RZ, -R22 ;  /* 0x000000ffff287224 */ /* 0x000fe400078e0a16 */
[----:B------:R-:W-:Y:S01]  /*2740*/  @!P6 IMAD.IADD R23, R23, 0x1, -R2 ;  /* 0x000000011717e824 */ /* 0x000fe200078e0a02 */
[----:B------:R-:W-:Y:S01]  /*2750*/  ISETP.GE.AND P6, PT, R42, RZ, PT ;  /* 0x000000ff2a00720c */ /* 0x000fe20003fc6270 */
[----:B------:R-:W-:Y:S01]  /*2760*/  IMAD.HI.U32 R22, R4, R45, RZ ;  /* 0x0000002d04167227 */ /* 0x000fe200078e00ff */
[----:B------:R-:W-:Y:S02]  /*2770*/  IADD3 R42, R243, 0x32, RZ ;  /* 0x00000032f32a7810 */ /* 0x000fe40007ffe0ff */
[----:B------:R-:W-:Y:S01]  /*2780*/  @!P5 IADD3 R37, R37, -R2, RZ ;  /* 0x800000022525d210 */ /* 0x000fe20007ffe0ff */
[C---:B------:R-:W-:Y:S02]  /*2790*/  IMAD R41, R2.reuse, R40, R41 ;  /* 0x0000002802297224 */ /* 0x040fe400078e0229 */
[C---:B------:R-:W-:Y:S01]  /*27a0*/  IMAD R43, R2.reuse, R38, R43 ;  /* 0x00000026022b7224 */ /* 0x040fe200078e022b */
[----:B------:R-:W-:Y:S01]  /*27b0*/  MOV R93, R37 ;  /* 0x00000025005d7202 */ /* 0x000fe20000000f00 */
[----:B------:R-:W-:Y:S01]  /*27c0*/  IMAD.MOV.U32 R91, RZ, RZ, R23 ;  /* 0x000000ffff5b7224 */ /* 0x000fe200078e0017 */
[----:B------:R-:W-:Y:S01]  /*27d0*/  ISETP.GT.U32.AND P5, PT, R2, R41, PT ;  /* 0x000000290200720c */ /* 0x000fe20003fa4070 */
[----:B------:R-:W-:-:S02]  /*27e0*/  IMAD.MOV R22, RZ, RZ, -R22 ;  /* 0x000000ffff167224 */ /* 0x000fc400078e0a16 */
[----:B------:R-:W-:Y:S01]  /*27f0*/  @!P1 IMAD.MOV R91, RZ, RZ, -R91 ;  /* 0x000000ffff5b9224 */ /* 0x000fe200078e0a5b */
[C---:B------:R-:W-:Y:S01]  /*2800*/  ISETP.GT.U32.AND P1, PT, R2.reuse, R43, PT ;  /* 0x0000002b0200720c */ /* 0x040fe20003f24070 */
[C---:B------:R-:W-:Y:S02]  /*2810*/  IMAD R23, R2.reuse, R22, R45 ;  /* 0x0000001602177224 */ /* 0x040fe400078e022d */
[--C-:B------:R-:W-:Y:S02]  /*2820*/  @!P4 IMAD.IADD R39, R39, 0x1, -R2.reuse ;  /* 0x000000012727c824 */ /* 0x100fe400078e0a02 */
[----:B------:R-:W-:Y:S01]  /*2830*/  VIADD R40, R243, 0x31 ;  /* 0x00000031f3287836 */ /* 0x000fe20000000000 */
[----:B------:R-:W-:Y:S01]  /*2840*/  ISETP.GT.U32.AND P4, PT, R2, R23, PT ;  /* 0x000000170200720c */ /* 0x000fe20003f84070 */
[----:B------:R-:W-:Y:S01]  /*2850*/  IMAD.HI.U32 R38, R4, R47, RZ ;  /* 0x0000002f04267227 */ /* 0x000fe200078e00ff */
[----:B------:R-:W-:Y:S02]  /*2860*/  MOV R95, R39 ;  /* 0x00000027005f7202 */ /* 0x000fe40000000f00 */
[----:B------:R-:W-:Y:S01]  /*2870*/  IABS R45, R40 ;  /* 0x00000028002d7213 */ /* 0x000fe20000000000 */
[----:B------:R-:W-:-:S02]  /*2880*/  @!P5 IMAD.IADD R41, R41, 0x1, -R2 ;  /* 0x000000012929d824 */ /* 0x000fc400078e0a02 */
[----:B------:R-:W-:Y:S02]  /*2890*/  @!P1 IMAD.IADD R43, R43, 0x1, -R2 ;  /* 0x000000012b2b9824 */ /* 0x000fe400078e0a02 */
[----:B------:R-:W-:Y:S01]  /*28a0*/  IMAD.MOV R38, RZ, RZ, -R38 ;  /* 0x000000ffff267224 */ /* 0x000fe200078e0a26 */
[----:B------:R-:W-:Y:S01]  /*28b0*/  ISETP.GT.U32.AND P5, PT, R2, R41, PT ;  /* 0x000000290200720c */ /* 0x000fe20003fa4070 */
[----:B------:R-:W-:Y:S01]  /*28c0*/  IMAD.HI.U32 R22, R4, R45, RZ ;  /* 0x0000002d04167227 */ /* 0x000fe200078e00ff */
[C---:B------:R-:W-:Y:S02]  /*28d0*/  ISETP.GT.U32.AND P1, PT, R2.reuse, R43, PT ;  /* 0x0000002b0200720c */ /* 0x040fe40003f24070 */
[----:B------:R-:W-:Y:S01]  /*28e0*/  @!P4 IADD3 R23, R23, -R2, RZ ;  /* 0x800000021717c210 */ /* 0x000fe20007ffe0ff */
[C---:B------:R-:W-:Y:S01]  /*28f0*/  IMAD R37, R2.reuse, R38, R47 ;  /* 0x0000002602257224 */ /* 0x040fe200078e022f */
[----:B------:R-:W-:Y:S01]  /*2900*/  IABS R47, R42 ;  /* 0x0000002a002f7213 */ /* 0x000fe20000000000 */
[----:B------:R-:W-:Y:S01]  /*2910*/  @!P3 IMAD.MOV R95, RZ, RZ, -R95 ;  /* 0x000000ffff5fb224 */ /* 0x000fe200078e0a5f */
[C---:B------:R-:W-:Y:S01]  /*2920*/  ISETP.GT.U32.AND P4, PT, R2.reuse, R23, PT ;  /* 0x000000170200720c */ /* 0x040fe20003f84070 */
[----:B------:R-:W-:Y:S01]  /*2930*/  IMAD.MOV R22, RZ, RZ, -R22 ;  /* 0x000000ffff167224 */ /* 0x000fe200078e0a16 */
[----:B------:R-:W-:Y:S01]  /*2940*/  ISETP.GT.U32.AND P3, PT, R2, R37, PT ;  /* 0x000000250200720c */ /* 0x000fe20003f64070 */
[----:B------:R-:W-:Y:S01]  /*2950*/  @!P0 IMAD.MOV R93, RZ, RZ, -R93 ;  /* 0x000000ffff5d8224 */ /* 0x000fe200078e0a5d */
[----:B------:R-:W-:Y:S01]  /*2960*/  ISETP.GE.AND P0, PT, R44, RZ, PT ;  /* 0x000000ff2c00720c */ /* 0x000fe20003f06270 */
[----:B------:R-:W-:-:S02]  /*2970*/  IMAD R39, R2, R22, R45 ;  /* 0x0000001602277224 */ /* 0x000fc400078e022d */
[----:B------:R-:W-:Y:S01]  /*2980*/  @!P5 IMAD.IADD R41, R41, 0x1, -R2 ;  /* 0x000000012929d824 */ /* 0x000fe200078e0a02 */
[----:B------:R-:W-:Y:S01]  /*2990*/  ISETP.GE.AND P5, PT, R46, RZ, PT ;  /* 0x000000ff2e00720c */ /* 0x000fe20003fa6270 */
[----:B------:R-:W-:Y:S01]  /*29a0*/  IMAD.HI.U32 R22, R4, R47, RZ ;  /* 0x0000002f04167227 */ /* 0x000fe200078e00ff */
[----:B------:R-:W-:-:S03]  /*29b0*/  IADD3 R46, R243, 0x3a, RZ ;  /* 0x0000003af32e7810 */ /* 0x000fc60007ffe0ff */
[----:B------:R-:W-:Y:S01]  /*29c0*/  @!P1 IMAD.IADD R43, R43, 0x1, -R2 ;  /* 0x000000012b2b9824 */ /* 0x000fe200078e0a02 */
[----:B------:R-:W-:Y:S01]  /*29d0*/  ISETP.GT.U32.AND P1, PT, R2, R39, PT ;  /* 0x000000270200720c */ /* 0x000fe20003f24070 */
[----:B------:R-:W-:Y:S01]  /*29e0*/  VIADD R44, R243, 0x33 ;  /* 0x00000033f32c7836 */ /* 0x000fe20000000000 */
[----:B------:R-:W-:Y:S01]  /*29f0*/  @!P3 IADD3 R37, R37, -R2, RZ ;  /* 0x800000022525b210 */ /* 0x000fe20007ffe0ff */
[----:B------:R-:W-:Y:S01]  /*2a00*/  IMAD.MOV.U32 R97, RZ, RZ, R41 ;  /* 0x000000ffff617224 */ /* 0x000fe200078e0029 */
[----:B------:R-:W-:Y:S01]  /*2a10*/  ISETP.GE.AND P3, PT, R40, RZ, PT ;  /* 0x000000ff2800720c */ /* 0x000fe20003f66270 */
[----:B------:R-:W-:Y:S01]  /*2a20*/  IMAD.MOV R22, RZ, RZ, -R22 ;  /* 0x000000ffff167224 */ /* 0x000fe200078e0a16 */
[----:B------:R-:W-:Y:S01]  /*2a30*/  IABS R38, R44 ;  /* 0x0000002c00267213 */ /* 0x000fe20000000000 */
[----:B------:R-:W-:Y:S01]  /*2a40*/  @!P4 IMAD.IADD R23, R23, 0x1, -R2 ;  /* 0x000000011717c824 */ /* 0x000fe200078e0a02 */
[----:B------:R-:W-:Y:S01]  /*2a50*/  ISETP.GE.AND P4, PT, R44, RZ, PT ;  /* 0x000000ff2c00720c */ /* 0x000fe20003f86270 */
[----:B------:R-:W-:Y:S01]  /*2a60*/  @!P2 IMAD.MOV R97, RZ, RZ, -R97 ;  /* 0x000000ffff61a224 */ /* 0x000fe200078e0a61 */
[C---:B------:R-:W-:Y:S01]  /*2a70*/  ISETP.GT.U32.AND P2, PT, R2.reuse, R37, PT ;  /* 0x000000250200720c */ /* 0x040fe20003f44070 */
[C---:B------:R-:W-:Y:S01]  /*2a80*/  IMAD R41, R2.reuse, R22, R47 ;  /* 0x0000001602297224 */ /* 0x040fe200078e022f */
[C---:B------:R-:W-:Y:S01]  /*2a90*/  IADD3 R22, R243.reuse, 0x34, RZ ;  /* 0x00000034f3167810 */ /* 0x040fe20007ffe0ff */
[----:B------:R-:W-:Y:S01]  /*2aa0*/  IMAD.MOV.U32 R101, RZ, RZ, R23 ;  /* 0x000000ffff657224 */ /* 0x000fe200078e0017 */
[----:B------:R-:W-:Y:S01]  /*2ab0*/  IADD3 R23, R243, 0x36, RZ ;  /* 0x00000036f3177810 */ /* 0x000fe20007ffe0ff */
[----:B------:R-:W-:Y:S01]  /*2ac0*/  IMAD.MOV.U32 R45, RZ, RZ, R38 ;  /* 0x000000ffff2d7224 */ /* 0x000fe200078e0026 */
[----:B------:R-:W-:Y:S01]  /*2ad0*/  IABS R51, R46 ;  /* 0x0000002e00337213 */ /* 0x000fe20000000000 */
[----:B------:R-:W-:Y:S01]  /*2ae0*/  @!P0 IMAD.MOV R101, RZ, RZ, -R101 ;  /* 0x000000ffff658224 */ /* 0x000fe200078e0a65 */
[----:B------:R-:W-:Y:S01]  /*2af0*/  ISETP.GT.U32.AND P0, PT, R2, R41, PT ;  /* 0x000000290200720c */ /* 0x000fe20003f04070 */
[----:B------:R-:W-:Y:S01]  /*2b00*/  @!P1 IMAD.IADD R39, R39, 0x1, -R2 ;  /* 0x0000000127279824 */ /* 0x000fe200078e0a02 */
[----:B------:R-:W-:Y:S01]  /*2b10*/  IABS R47, R23 ;  /* 0x00000017002f7213 */ /* 0x000fe20000000000 */
[----:B------:R-:W-:-:S03]  /*2b20*/  IMAD.HI.U32 R38, R4, R45, RZ ;  /* 0x0000002d04267227 */ /* 0x000fc600078e00ff */
[----:B------:R-:W-:Y:S01]  /*2b30*/  ISETP.GT.U32.AND P1, PT, R2, R39, PT ;  /* 0x000000270200720c */ /* 0x000fe20003f24070 */
[----:B------:R-:W-:Y:S02]  /*2b40*/  IMAD.MOV R38, RZ, RZ, -R38 ;  /* 0x000000ffff267224 */ /* 0x000fe400078e0a26 */
[----:B------:R-:W-:Y:S02]  /*2b50*/  IMAD.MOV.U32 R99, RZ, RZ, R43 ;  /* 0x000000ffff637224 */ /* 0x000fe400078e002b */
[--C-:B------:R-:W-:Y:S01]  /*2b60*/  @!P2 IMAD.IADD R37, R37, 0x1, -R2.reuse ;  /* 0x000000012525a824 */ /* 0x100fe200078e0a02 */
[----:B------:R-:W-:Y:S01]  /*2b70*/  ISETP.GE.AND P2, PT, R22, RZ, PT ;  /* 0x000000ff1600720c */ /* 0x000fe20003f46270 */
[----:B------:R-:W-:Y:S01]  /*2b80*/  IMAD R43, R2, R38, R45 ;  /* 0x00000026022b7224 */ /* 0x000fe200078e022d */
[----:B------:R-:W-:Y:S01]  /*2b90*/  @!P6 IADD3 R99, -R99, RZ, RZ ;  /* 0x000000ff6363e210 */ /* 0x000fe20007ffe1ff */
[----:B------:R-:W-:Y:S01]  /*2ba0*/  VIADD R38, R243, 0x35 ;  /* 0x00000035f3267836 */ /* 0x000fe20000000000 */
[----:B------:R-:W-:Y:S01]  /*2bb0*/  ISETP.GE.AND P6, PT, R42, RZ, PT ;  /* 0x000000ff2a00720c */ /* 0x000fe20003fc6270 */
[----:B------:R-:W-:Y:S01]  /*2bc0*/  IMAD.MOV.U32 R103, RZ, RZ, R37 ;  /* 0x000000ffff677224 */ /* 0x000fe200078e0025 */
[----:B------:R-:W-:Y:S01]  /*2bd0*/  IABS R37, R22 ;  /* 0x0000001600257213 */ /* 0x000fe20000000000 */
[--C-:B------:R-:W-:Y:S01]  /*2be0*/  @!P0 IMAD.IADD R41, R41, 0x1, -R2.reuse ;  /* 0x0000000129298824 */ /* 0x100fe200078e0a02 */
[----:B------:R-:W-:Y:S01]  /*2bf0*/  IABS R45, R38 ;  /* 0x00000026002d7213 */ /* 0x000fe20000000000 */
[----:B------:R-:W-:Y:S01]  /*2c00*/  @!P1 IMAD.IADD R39, R39, 0x1, -R2 ;  /* 0x0000000127279824 */ /* 0x000fe200078e0a02 */
[----:B------:R-:W-:Y:S01]  /*2c10*/  ISETP.GE.AND P1, PT, R23, RZ, PT ;  /* 0x000000ff1700720c */ /* 0x000fe20003f26270 */
[----:B------:R-:W-:Y:S01]  /*2c20*/  IMAD.HI.U32 R22, R4, R37, RZ ;  /* 0x0000002504167227 */ /* 0x000fe200078e00ff */
[----:B------:R-:W-:-:S02]  /*2c30*/  ISETP.GT.U32.AND P0, PT, R2, R41, PT ;  /* 0x000000290200720c */ /* 0x000fc40003f04070 */
[----:B------:R-:W-:Y:S01]  /*2c40*/  IADD3 R42, R243, 0x37, RZ ;  /* 0x00000037f32a7810 */ /* 0x000fe20007ffe0ff */
[----:B------:R-:W-:-:S03]  /*2c50*/  IMAD.HI.U32 R23, R4, R45, RZ ;  /* 0x0000002d04177227 */ /* 0x000fc600078e00ff */
[----:B------:R-:W-:Y:S01]  /*2c60*/  IABS R49, R42 ;  /* 0x0000002a00317213 */ /* 0x000fe20000000000 */
[----:B------:R-:W-:Y:S01]  /*2c70*/  IMAD.MOV R22, RZ, RZ, -R22 ;  /* 0x000000ffff167224 */ /* 0x000fe200078e0a16 */
[----:B------:R-:W-:Y:S01]  /*2c80*/  IADD3 R40, -R23, RZ, RZ ;  /* 0x000000ff17287210 */ /* 0x000fe20007ffe1ff */
[----:B------:R-:W-:Y:S02]  /*2c90*/  IMAD.MOV.U32 R105, RZ, RZ, R39 ;  /* 0x000000ffff697224 */ /* 0x000fe400078e0027 */
[C---:B------:R-:W-:Y:S02]  /*2ca0*/  IMAD R23, R2.reuse, R22, R37 ;  /* 0x0000001602177224 */ /* 0x040fe400078e0225 */
[----:B------:R-:W-:Y:S01]  /*2cb0*/  @!P3 IMAD.MOV R105, RZ, RZ, -R105 ;  /* 0x000000ffff69b224 */ /* 0x000fe200078e0a69 */
[C---:B------:R-:W-:Y:S01]  /*2cc0*/  ISETP.GT.U32.AND P3, PT, R2.reuse, R43, PT ;  /* 0x0000002b0200720c */ /* 0x040fe20003f64070 */
[----:B------:R-:W-:Y:S01]  /*2cd0*/  @!P0 IMAD.IADD R41, R41, 0x1, -R2 ;  /* 0x0000000129298824 */ /* 0x000fe200078e0a02 */
[----:B------:R-:W-:Y:S01]  /*2ce0*/  ISETP.GT.U32.AND P0, PT, R2, R23, PT ;  /* 0x000000170200720c */ /* 0x000fe20003f04070 */
[----:B------:R-:W-:-:S04]  /*2cf0*/  IMAD.HI.U32 R22, R4, R47, RZ ;  /* 0x0000002f04167227 */ /* 0x000fc800078e00ff */
[----:B------:R-:W-:Y:S01]  /*2d00*/  @!P5 IMAD.MOV R103, RZ, RZ, -R103 ;  /* 0x000000ffff67d224 */ /* 0x000fe200078e0a67 */
[----:B------:R-:W-:Y:S01]  /*2d10*/  ISETP.GE.AND P5, PT, R38, RZ, PT ;  /* 0x000000ff2600720c */ /* 0x000fe20003fa6270 */
[----:B------:R-:W-:Y:S02]  /*2d20*/  IMAD.MOV.U32 R107, RZ, RZ, R41 ;  /* 0x000000ffff6b7224 */ /* 0x000fe400078e0029 */
[----:B------:R-:W-:-:S04]  /*2d30*/  IMAD.HI.U32 R38, R4, R49, RZ ;  /* 0x0000003104267227 */ /* 0x000fc800078e00ff */
[----:B------:R-:W-:Y:S01]  /*2d40*/  @!P3 IMAD.IADD R43, R43, 0x1, -R2 ;  /* 0x000000012b2bb824 */ /* 0x000fe200078e0a02 */
[----:B------:R-:W-:Y:S01]  /*2d50*/  @!P0 IADD3 R23, R23, -R2, RZ ;  /* 0x8000000217178210 */ /* 0x000fe20007ffe0ff */
[----:B------:R-:W-:Y:S01]  /*2d60*/  IMAD R37, R2, R40, R45 ;  /* 0x0000002802257224 */ /* 0x000fe200078e022d */
[----:B------:R-:W-:Y:S01]  /*2d70*/  IADD3 R38, -R38, RZ, RZ ;  /* 0x000000ff26267210 */ /* 0x000fe20007ffe1ff */
[----:B------:R-:W-:Y:S01]  /*2d80*/  IMAD.MOV R22, RZ, RZ, -R22 ;  /* 0x000000ffff167224 */ /* 0x000fe200078e0a16 */
[C---:B------:R-:W-:Y:S01]  /*2d90*/  ISETP.GT.U32.AND P0, PT, R2.reuse, R23, PT ;  /* 0x000000170200720c */ /* 0x040fe20003f04070 */
[C---:B------:R-:W-:Y:S01]  /*2da0*/  VIADD R40, R243.reuse, 0x38 ;  /* 0x00000038f3287836 */ /* 0x040fe20000000000 */
[C---:B------:R-:W-:Y:S01]  /*2db0*/  ISETP.GT.U32.AND P3, PT, R2.reuse, R37, PT ;  /* 0x000000250200720c */ /* 0x040fe20003f64070 */
[----:B------:R-:W-:Y:S01]  /*2dc0*/  @!P6 IMAD.MOV R107, RZ, RZ, -R107 ;  /* 0x000000ffff6be224 */ /* 0x000fe200078e0a6b */
[C---:B------:R-:W-:Y:S01]  /*2dd0*/  ISETP.GT.U32.AND P6, PT, R2.reuse, R43, PT ;  /* 0x0000002b0200720c */ /* 0x040fe20003fc4070 */
[----:B------:R-:W-:Y:S01]  /*2de0*/  IMAD R39, R2, R22, R47 ;  /* 0x0000001602277224 */ /* 0x000fe200078e022f */
[----:B------:R-:W-:Y:S01]  /*2df0*/  IABS R47, R40 ;  /* 0x00000028002f7213 */ /* 0x000fe20000000000 */
[----:B------:R-:W-:-:S02]  /*2e00*/  VIADD R44, R243, 0x39 ;  /* 0x00000039f32c7836 */ /* 0x000fc40000000000 */
[----:B------:R-:W-:Y:S02]  /*2e10*/  IMAD R45, R2, R38, R49 ;  /* 0x00000026022d7224 */ /* 0x000fe400078e0231 */
[----:B------:R-:W-:Y:S01]  /*2e20*/  IMAD.HI.U32 R22, R4, R47, RZ ;  /* 0x0000002f04167227 */ /* 0x000fe200078e00ff */
[----:B------:R-:W-:-:S03]  /*2e30*/  IABS R49, R44 ;  /* 0x0000002c00317213 */ /* 0x000fc60000000000 */
[----:B------:R-:W-:Y:S02]  /*2e40*/  IMAD.MOV R38, RZ, RZ, -R22 ;  /* 0x000000ffff267224 */ /* 0x000fe400078e0a16 */
[----:B------:R-:W-:-:S04]  /*2e50*/  IMAD.HI.U32 R22, R4, R49, RZ ;  /* 0x0000003104167227 */ /* 0x000fc800078e00ff */
[--C-:B------:R-:W-:Y:S01]  /*2e60*/  @!P6 IMAD.IADD R43, R43, 0x1, -R2.reuse ;  /* 0x000000012b2be824 */ /* 0x100fe200078e0a02 */
[C---:B------:R-:W-:Y:S01]  /*2e70*/  ISETP.GT.U32.AND P6, PT, R2.reuse, R39, PT ;  /* 0x000000270200720c */ /* 0x040fe20003fc4070 */
[----:B------:R-:W-:Y:S01]  /*2e80*/  @!P0 IMAD.IADD R23, R23, 0x1, -R2 ;  /* 0x0000000117178824 */ /* 0x000fe200078e0a02 */
[C---:B------:R-:W-:Y:S01]  /*2e90*/  ISETP.GT.U32.AND P0, PT, R2.reuse, R45, PT ;  /* 0x0000002d0200720c */ /* 0x040fe20003f04070 */
[----:B------:R-:W-:Y:S01]  /*2ea0*/  IMAD R47, R2, R38, R47 ;  /* 0x00000026022f7224 */ /* 0x000fe200078e022f */
[----:B------:R-:W-:Y:S01]  /*2eb0*/  IADD3 R38, -R22, RZ, RZ ;  /* 0x000000ff16267210 */ /* 0x000fe20007ffe1ff */
[----:B------:R-:W-:Y:S01]  /*2ec0*/  IMAD.MOV.U32 R109, RZ, RZ, R43 ;  /* 0x000000ffff6d7224 */ /* 0x000fe200078e002b */
[----:B------:R-:W-:Y:S01]  /*2ed0*/  MOV R111, R23 ;  /* 0x00000017006f7202 */ /* 0x000fe20000000f00 */
[----:B------:R-:W-:-:S04]  /*2ee0*/  IMAD.HI.U32 R22, R4, R51, RZ ;  /* 0x0000003304167227 */ /* 0x000fc800078e00ff */
[C---:B------:R-:W-:Y:S02]  /*2ef0*/  IMAD R49, R2.reuse, R38, R49 ;  /* 0x0000002602317224 */ /* 0x040fe400078e0231 */
[----:B------:R-:W-:Y:S01]  /*2f00*/  @!P6 IADD3 R39, R39, -R2, RZ ;  /* 0x800000022727e210 */ /* 0x000fe20007ffe0ff */
[----:B------:R-:W-:Y:S02]  /*2f10*/  @!P4 IMAD.MOV R109, RZ, RZ, -R109 ;  /* 0x000000ffff6dc224 */ /* 0x000fe400078e0a6d */
[----:B------:R-:W-:Y:S01]  /*2f20*/  ISETP.GT.U32.AND P6, PT, R2, R49, PT ;  /* 0x000000310200720c */ /* 0x000fe20003fc4070 */
[----:B------:R-:W-:Y:S01]  /*2f30*/  @!P0 IMAD.IADD R45, R45, 0x1, -R2 ;  /* 0x000000012d2d8824 */ /* 0x000fe200078e0a02 */
[----:B------:R-:W-:Y:S01]  /*2f40*/  ISETP.GE.AND P0, PT, R42, RZ, PT ;  /* 0x000000ff2a00720c */ /* 0x000fe20003f06270 */
[----:B------:R-:W-:-:S03]  /*2f50*/  IMAD.HI.U32 R38, R4, R53, RZ ;  /* 0x0000003504267227 */ /* 0x000fc600078e00ff */
[C---:B------:R-:W-:Y:S01]  /*2f60*/  ISETP.GT.U32.AND P4, PT, R2.reuse, R45, PT ;  /* 0x0000002d0200720c */ /* 0x040fe20003f84070 */
[----:B------:R-:W-:Y:S02]  /*2f70*/  IMAD.MOV R38, RZ, RZ, -R38 ;  /* 0x000000ffff267224 */ /* 0x000fe400078e0a26 */
[----:B------:R-:W-:Y:S02]  /*2f80*/  IMAD.MOV R22, RZ, RZ, -R22 ;  /* 0x000000ffff167224 */ /* 0x000fe400078e0a16 */
[C---:B------:R-:W-:Y:S02]  /*2f90*/  IMAD R53, R2.reuse, R38, R53 ;  /* 0x0000002602357224 */ /* 0x040fe400078e0235 */
[--C-:B------:R-:W-:Y:S02]  /*2fa0*/  @!P6 IMAD.IADD R49, R49, 0x1, -R2.reuse ;  /* 0x000000013131e824 */ /* 0x100fe400078e0a02 */
[----:B------:R-:W-:Y:S02]  /*2fb0*/  @!P3 IMAD.IADD R37, R37, 0x1, -R2 ;  /* 0x000000012525b824 */ /* 0x000fe400078e0a02 */
[----:B------:R-:W-:Y:S01]  /*2fc0*/  @!P2 IMAD.MOV R111, RZ, RZ, -R111 ;  /* 0x000000ffff6fa224 */ /* 0x000fe200078e0a6f */
[C---:B------:R-:W-:Y:S01]  /*2fd0*/  ISETP.GT.U32.AND P2, PT, R2.reuse, R49, PT ;  /* 0x000000310200720c */ /* 0x040fe20003f44070 */
[C---:B------:R-:W-:Y:S01]  /*2fe0*/  IMAD R51, R2.reuse, R22, R51 ;  /* 0x0000001602337224 */ /* 0x040fe200078e0233 */
[----:B------:R-:W-:Y:S01]  /*2ff0*/  ISETP.GT.U32.AND P3, PT, R2, R37, PT ;  /* 0x000000250200720c */ /* 0x000fe20003f64070 */
[----:B------:R-:W-:-:S04]  /*3000*/  IMAD.HI.U32 R23, R4, R57, RZ ;  /* 0x0000003904177227 */ /* 0x000fc800078e00ff */
[----:B------:R-:W-:Y:S01]  /*3010*/  @!P4 IMAD.IADD R45, R45, 0x1, -R2 ;  /* 0x000000012d2dc824 */ /* 0x000fe200078e0a02 */
[----:B------:R-:W-:Y:S01]  /*3020*/  ISETP.GT.U32.AND P4, PT, R2, R53, PT ;  /* 0x000000350200720c */ /* 0x000fe20003f84070 */
[----:B------:R-:W-:Y:S01]  /*3030*/  IMAD.HI.U32 R22, R4, R55, RZ ;  /* 0x0000003704167227 */ /* 0x000fe200078e00ff */
[----:B------:R-:W-:-:S03]  /*3040*/  IADD3 R23, -R23, RZ, RZ ;  /* 0x000000ff17177210 */ /* 0x000fc60007ffe1ff */
[----:B------:R-:W-:Y:S01]  /*3050*/  IMAD.MOV R22, RZ, RZ, -R22 ;  /* 0x000000ffff167224 */ /* 0x000fe200078e0a16 */
[----:B------:R-:W-:Y:S01]  /*3060*/  @!P2 IADD3 R49, R49, -R2, RZ ;  /* 0x800000023131a210 */ /* 0x000fe20007ffe0ff */
[C---:B------:R-:W-:Y:S01]  /*3070*/  IMAD R57, R2.reuse, R23, R57 ;  /* 0x0000001702397224 */ /* 0x040fe200078e0239 */
[----:B------:R-:W-:Y:S01]  /*3080*/  IABS R23, R243 ;  /* 0x000000f300177213 */ /* 0x000fe20000000000 */
[C---:B------:R-:W-:Y:S02]  /*3090*/  IMAD R55, R2.reuse, R22, R55 ;  /* 0x0000001602377224 */ /* 0x040fe400078e0237 */
[--C-:B------:R-:W-:Y:S01]  /*30a0*/  @!P3 IMAD.IADD R37, R37, 0x1, -R2.reuse ;  /* 0x000000012525b824 */ /* 0x100fe200078e0a02 */
[C---:B------:R-:W-:Y:S01]  /*30b0*/  ISETP.GT.U32.AND P3, PT, R2.reuse, R47, PT ;  /* 0x0000002f0200720c */ /* 0x040fe20003f64070 */
[----:B------:R-:W-:Y:S01]  /*30c0*/  @!P4 IMAD.IADD R53, R53, 0x1, -R2 ;  /* 0x000000013535c824 */ /* 0x000fe200078e0a02 */
[C---:B------:R-:W-:Y:S01]  /*30d0*/  ISETP.GT.U32.AND P2, PT, R2.reuse, R55, PT ;  /* 0x000000370200720c */ /* 0x040fe20003f44070 */
[----:B------:R-:W-:Y:S01]  /*30e0*/  VIADD R38, R243, 0x3e ;  /* 0x0000003ef3267836 */ /* 0x000fe20000000000 */
[----:B------:R-:W-:Y:S01]  /*30f0*/  ISETP.GT.U32.AND P4, PT, R2, R57, PT ;  /* 0x000000390200720c */ /* 0x000fe20003f84070 */
[----:B------:R-:W-:Y:S01]  /*3100*/  IMAD.HI.U32 R22, R4, R23, RZ ;  /* 0x0000001704167227 */ /* 0x000fe200078e00ff */
[----:B------:R-:W-:-:S02]  /*3110*/  MOV R113, R37 ;  /* 0x0000002500717202 */ /* 0x000fc40000000f00 */
[----:B------:R-:W-:Y:S01]  /*3120*/  IABS R59, R38 ;  /* 0x00000026003b7213 */ /* 0x000fe20000000000 */
[----:B------:R-:W-:Y:S02]  /*3130*/  IMAD.MOV R22, RZ, RZ, -R22 ;  /* 0x000000ffff167224 */ /* 0x000fe400078e0a16 */
[----:B------:R-:W-:Y:S01]  /*3140*/  @!P5 IMAD.MOV R113, RZ, RZ, -R113 ;  /* 0x000000ffff71d224 */ /* 0x000fe200078e0a71 */
[C---:B------:R-:W-:Y:S01]  /*3150*/  ISETP.GT.U32.AND P5, PT, R2.reuse, R51, PT ;  /* 0x000000330200720c */ /* 0x040fe20003fa4070 */
[--C-:B------:R-:W-:Y:S01]  /*3160*/  @!P3 IMAD.IADD R47, R47, 0x1, -R2.reuse ;  /* 0x000000012f2fb824 */ /* 0x100fe200078e0a02 */
[C---:B------:R-:W-:Y:S01]  /*3170*/  ISETP.GT.U32.AND P3, PT, R2.reuse, R39, PT ;  /* 0x000000270200720c */ /* 0x040fe20003f64070 */
[--C-:B------:R-:W-:Y:S01]  /*3180*/  @!P2 IMAD.IADD R55, R55, 0x1, -R2.reuse ;  /* 0x000000013737a824 */ /* 0x100fe200078e0a02 */
[C---:B------:R-:W-:Y:S01]  /*3190*/  ISETP.GT.U32.AND P2, PT, R2.reuse, R53, PT ;  /* 0x000000350200720c */ /* 0x040fe20003f44070 */
[----:B------:R-:W-:Y:S01]  /*31a0*/  @!P4 IMAD.IADD R57, R57, 0x1, -R2 ;  /* 0x000000013939c824 */ /* 0x000fe200078e0a02 */
[----:B------:R-:W-:Y:S01]  /*31b0*/  ISETP.GT.U32.AND P6, PT, R2, R47, PT ;  /* 0x0000002f0200720c */ /* 0x000fe20003fc4070 */
[----:B------:R-:W-:-:S03]  /*31c0*/  IMAD.HI.U32 R4, R4, R59, RZ ;  /* 0x0000003b04047227 */ /* 0x000fc600078e00ff */
[C---:B------:R-:W-:Y:S01]  /*31d0*/  ISETP.GT.U32.AND P4, PT, R2.reuse, R57, PT ;  /* 0x000000390200720c */ /* 0x040fe20003f84070 */
[----:B------:R-:W-:Y:S02]  /*31e0*/  IMAD R23, R2, R22, R23 ;  /* 0x0000001602177224 */ /* 0x000fe400078e0217 */
[----:B------:R-:W-:Y:S02]  /*31f0*/  IMAD.MOV R4, RZ, RZ, -R4 ;  /* 0x000000ffff047224 */ /* 0x000fe400078e0a04 */
[--C-:B------:R-:W-:Y:S01]  /*3200*/  @!P3 IMAD.IADD R39, R39, 0x1, -R2.reuse ;  /* 0x000000012727b824 */ /* 0x100fe200078e0a02 */
[----:B------:R-:W-:Y:S01]  /*3210*/  ISETP.GE.AND P3, PT, R40, RZ, PT ;  /* 0x000000ff2800720c */ /* 0x000fe20003f66270 */
[C---:B------:R-:W-:Y:S01]  /*3220*/  IMAD R59, R2.reuse, R4, R59 ;  /* 0x00000004023b7224 */ /* 0x040fe200078e023b */
[-C--:B------:R-:W-:Y:S01]  /*3230*/  @!P2 IADD3 R53, R53, -R2.reuse, RZ ;  /* 0x800000023535a210 */ /* 0x080fe20007ffe0ff */
[--C-:B------:R-:W-:Y:S01]  /*3240*/  @!P6 IMAD.IADD R47, R47, 0x1, -R2.reuse ;  /* 0x000000012f2fe824 */ /* 0x100fe200078e0a02 */
[----:B------:R-:W-:Y:S01]  /*3250*/  ISETP.GT.U32.AND P2, PT, R2, R23, PT ;  /* 0x000000170200720c */ /* 0x000fe20003f44070 */
[----:B------:R-:W-:Y:S01]  /*3260*/  IMAD.MOV.U32 R115, RZ, RZ, R39 ;  /* 0x000000ffff737224 */ /* 0x000fe200078e0027 */
[----:B------:R-:W-:Y:S01]  /*3270*/  ISETP.GE.AND P6, PT, R44, RZ, PT ;  /* 0x000000ff2c00720c */ /* 0x000fe20003fc6270 */
[----:B------:R-:W-:Y:S01]  /*3280*/  VIADD R44, R56, 0x20 ;  /* 0x00000020382c7836 */ /* 0x000fe20000000000 */
[----:B------:R-:W-:Y:S01]  /*3290*/  @!P4 IADD3 R57, R57, -R2, RZ ;  /* 0x800000023939c210 */ /* 0x000fe20007ffe0ff */
[--C-:B------:R-:W-:Y:S01]  /*32a0*/  @!P5 IMAD.IADD R51, R51, 0x1, -R2.reuse ;  /* 0x000000013333d824 */ /* 0x100fe200078e0a02 */
[----:B------:R-:W-:Y:S01]  /*32b0*/  ISETP.GT.U32.AND P4, PT, R2, R59, PT ;  /* 0x0000003b0200720c */ /* 0x000fe20003f84070 */
[C---:B------:R-:W-:Y:S01]  /*32c0*/  VIADD R42, R56.reuse, 0x40 ;  /* 0x00000040382a7836 */ /* 0x040fe20000000000 */
[----:B------:R-:W-:Y:S01]  /*32d0*/  IABS R39, R56 ;  /* 0x0000003800277213 */ /* 0x000fe20000000000 */
[----:B------:R-:W-:Y:S01]  /*32e0*/  VIADD R40, R56, 0x60 ;  /* 0x0000006038287836 */ /* 0x000fe20000000000 */
[----:B------:R-:W-:Y:S01]  /*32f0*/  IABS R41, R44 ;  /* 0x0000002c00297213 */ /* 0x000fe20000000000 */
[----:B------:R-:W-:Y:S01]  /*3300*/  @!P0 IMAD.MOV R45, RZ, RZ, -R45 ;  /* 0x000000ffff2d8224 */ /* 0x000fe200078e0a2d */
[C---:B------:R-:W-:Y:S01]  /*3310*/  ISETP.GT.U32.AND P5, PT, R2.reuse, R51, PT ;  /* 0x000000330200720c */ /* 0x040fe20003fa4070 */
[----:B------:R-:W-:Y:S01]  /*3320*/  @!P2 IMAD.IADD R23, R23, 0x1, -R2 ;  /* 0x000000011717a824 */ /* 0x000fe200078e0a02 */
[----:B------:R-:W-:Y:S01]  /*3330*/  IABS R22, R42 ;  /* 0x0000002a00167213 */ /* 0x000fe20000000000 */
[C---:B------:R-:W-:Y:S01]  /*3340*/  IMAD.HI.U32 R4, R3.reuse, R39, RZ ;  /* 0x0000002703047227 */ /* 0x040fe200078e00ff */
[----:B------:R-:W-:Y:S01]  /*3350*/  IABS R43, R40 ;  /* 0x00000028002b7213 */ /* 0x000fe20000000000 */
[----:B------:R1:W-:Y:S01]  /*3360*/  STL [R1+0x26c], R44 ;  /* 0x00026c2c01007387 */ /* 0x0003e20000100800 */
[C---:B------:R-:W-:Y:S01]  /*3370*/  ISETP.GT.U32.AND P2, PT, R2.reuse, R23, PT ;  /* 0x000000170200720c */ /* 0x040fe20003f44070 */
[----:B------:R-:W-:Y:S01]  /*3380*/  IMAD.HI.U32 R5, R3, R41, RZ ;  /* 0x0000002903057227 */ /* 0x000fe200078e00ff */
[-C--:B------:R-:W-:Y:S01]  /*3390*/  @!P4 IADD3 R59, R59, -R2.reuse, RZ ;  /* 0x800000023b3bc210 */ /* 0x080fe20007ffe0ff */
[----:B------:R-:W-:Y:S01]  /*33a0*/  STL [R1+0x268], R42 ;  /* 0x0002682a01007387 */ /* 0x000fe20000100800 */
[----:B------:R-:W-:Y:S01]  /*33b0*/  ISETP.GE.AND P0, PT, R243, RZ, PT ;  /* 0x000000fff300720c */ /* 0x000fe20003f06270 */
[----:B------:R-:W-:Y:S01]  /*33c0*/  IMAD.MOV R4, RZ, RZ, -R4 ;  /* 0x000000ffff047224 */ /* 0x000fe200078e0a04 */
[----:B------:R-:W-:Y:S01]  /*33d0*/  ISETP.GT.U32.AND P4, PT, R2, R59, PT ;  /* 0x0000003b0200720c */ /* 0x000fe20003f84070 */
[----:B------:R-:W-:Y:S01]  /*33e0*/  IMAD.MOV R5, RZ, RZ, -R5 ;  /* 0x000000ffff057224 */ /* 0x000fe200078e0a05 */
[----:B------:R-:W-:Y:S01]  /*33f0*/  @!P5 IADD3 R51, R51, -R2, RZ ;  /* 0x800000023333d210 */ /* 0x000fe20007ffe0ff */
[----:B------:R-:W-:Y:S01]  /*3400*/  IMAD R39, R0, R4, R39 ;  /* 0x0000000400277224 */ /* 0x000fe200078e0227 */
[----:B------:R-:W-:Y:S01]  /*3410*/  ISETP.GE.AND P5, PT, R46, RZ, PT ;  /* 0x000000ff2e00720c */ /* 0x000fe20003fa6270 */
[----:B------:R-:W-:Y:S01]  /*3420*/  IMAD.HI.U32 R4, R3, R22, RZ ;  /* 0x0000001603047227 */ /* 0x000fe200078e00ff */
[----:B------:R2:W-:Y:S01]  /*3430*/  STL [R1+0x264], R40 ;  /* 0x0002642801007387 */ /* 0x0005e20000100800 */
[----:B------:R-:W-:-:S02]  /*3440*/  @!P2 IADD3 R23, R23, -R2, RZ ;  /* 0x800000021717a210 */ /* 0x000fc40007ffe0ff */
[C---:B------:R-:W-:Y:S01]  /*3450*/  IMAD R41, R0.reuse, R5, R41 ;  /* 0x0000000500297224 */ /* 0x040fe200078e0229 */
[----:B------:R-:W-:Y:S01]  /*3460*/  ISETP.GT.U32.AND P2, PT, R0, R39, PT ;  /* 0x000000270000720c */ /* 0x000fe20003f44070 */
[----:B------:R-:W-:Y:S01]  /*3470*/  IMAD.HI.U32 R3, R3, R43, RZ ;  /* 0x0000002b03037227 */ /* 0x000fe200078e00ff */
[----:B------:R-:W-:-:S03]  /*3480*/  MOV R37, R23 ;  /* 0x0000001700257202 */ /* 0x000fc60000000f00 */
[----:B------:R-:W-:Y:S02]  /*3490*/  IMAD.MOV R5, RZ, RZ, -R4 ;  /* 0x000000ffff057224 */ /* 0x000fe400078e0a04 */
[----:B------:R-:W-:Y:S02]  /*34a0*/  IMAD.MOV R4, RZ, RZ, -R3 ;  /* 0x000000ffff047224 */ /* 0x000fe400078e0a03 */
[----:B------:R-:W-:Y:S01]  /*34b0*/  @!P1 IMAD.MOV R115, RZ, RZ, -R115 ;  /* 0x000000ffff739224 */ /* 0x000fe200078e0a73 */
[----:B------:R-:W-:Y:S01]  /*34c0*/  ISETP.GT.U32.AND P1, PT, R2, R55, PT ;  /* 0x000000370200720c */ /* 0x000fe20003f24070 */
[C---:B------:R-:W-:Y:S02]  /*34d0*/  IMAD R3, R0.reuse, R5, R22 ;  /* 0x0000000500037224 */ /* 0x040fe400078e0216 */
[--C-:B------:R-:W-:Y:S01]  /*34e0*/  @!P4 IMAD.IADD R59, R59, 0x1, -R2.reuse ;  /* 0x000000013b3bc824 */ /* 0x100fe200078e0a02 */
[----:B------:R-:W3:Y:S01]  /*34f0*/  LDC.64 R22, c[0x0][0x230] ;  /* 0x00008c00ff167b82 */ /* 0x000ee20000000a00 */
[C---:B------:R-:W-:Y:S01]  /*3500*/  IMAD R43, R0.reuse, R4, R43 ;  /* 0x00000004002b7224 */ /* 0x040fe200078e022b */
[C---:B------:R-:W-:Y:S01]  /*3510*/  ISETP.GT.U32.AND P4, PT, R0.reuse, R3, PT ;  /* 0x000000030000720c */ /* 0x040fe20003f84070 */
[----:B------:R-:W-:Y:S01]  /*3520*/  @!P3 IMAD.MOV R47, RZ, RZ, -R47 ;  /* 0x000000ffff2fb224 */ /* 0x000fe200078e0a2f */
[C---:B------:R-:W-:Y:S01]  /*3530*/  ISETP.GT.U32.AND P3, PT, R0.reuse, R41, PT ;  /* 0x000000290000720c */ /* 0x040fe20003f64070 */
[----:B------:R-:W-:Y:S01]  /*3540*/  @!P0 IMAD.MOV R37, RZ, RZ, -R37 ;  /* 0x000000ffff258224 */ /* 0x000fe200078e0a25 */
[----:B------:R-:W-:Y:S01]  /*3550*/  ISETP.GT.U32.AND P0, PT, R0, R43, PT ;  /* 0x0000002b0000720c */ /* 0x000fe20003f04070 */
[----:B------:R-:W-:Y:S01]  /*3560*/  @!P5 IMAD.MOV R51, RZ, RZ, -R51 ;  /* 0x000000ffff33d224 */ /* 0x000fe200078e0a33 */
[----:B------:R-:W-:Y:S01]  /*3570*/  ISETP.GE.AND P5, PT, R52, RZ, PT ;  /* 0x000000ff3400720c */ /* 0x000fe20003fa6270 */
[----:B------:R-:W-:Y:S01]  /*3580*/  @!P1 IMAD.IADD R55, R55, 0x1, -R2 ;  /* 0x0000000137379824 */ /* 0x000fe200078e0a02 */
[----:B------:R-:W-:Y:S01]  /*3590*/  ISETP.GE.AND P1, PT, R48, RZ, PT ;  /* 0x000000ff3000720c */ /* 0x000fe20003f26270 */
[--C-:B------:R-:W-:Y:S01]  /*35a0*/  @!P2 IMAD.IADD R39, R39, 0x1, -R0.reuse ;  /* 0x000000012727a824 */ /* 0x100fe200078e0a00 */
[----:B------:R-:W-:Y:S01]  /*35b0*/  ISETP.GE.AND P2, PT, R38, RZ, PT ;  /* 0x000000ff2600720c */ /* 0x000fe20003f46270 */
[----:B------:R-:W-:Y:S01]  /*35c0*/  @!P6 IMAD.MOV R49, RZ, RZ, -R49 ;  /* 0x000000ffff31e224 */ /* 0x000fe200078e0a31 */
[----:B------:R-:W-:Y:S01]  /*35d0*/  ISETP.GE.AND P6, PT, R50, RZ, PT ;  /* 0x000000ff3200720c */ /* 0x000fe20003fc6270 */
[----:B------:R-:W-:Y:S01]  /*35e0*/  @!P4 IMAD.IADD R3, R3, 0x1, -R0 ;  /* 0x000000010303c824 */ /* 0x000fe200078e0a00 */
[----:B------:R-:W-:-:S02]  /*35f0*/  ISETP.GT.U32.AND P4, PT, R0, R39, PT ;  /* 0x000000270000720c */ /* 0x000fc40003f84070 */
[----:B------:R-:W-:Y:S01]  /*3600*/  @!P3 IADD3 R41, R41, -R0, RZ ;  /* 0x800000002929b210 */ /* 0x000fe20007ffe0ff */
[--C-:B------:R-:W-:Y:S01]  /*3610*/  @!P0 IMAD.IADD R43, R43, 0x1, -R0.reuse ;  /* 0x000000012b2b8824 */ /* 0x100fe200078e0a00 */
[----:B------:R-:W-:Y:S01]  /*3620*/  ISETP.NE.AND P3, PT, R58, RZ, PT ;  /* 0x000000ff3a00720c */ /* 0x000fe20003f65270 */
[----:B------:R-:W-:Y:S01]  /*3630*/  @!P5 IMAD.MOV R57, RZ, RZ, -R57 ;  /* 0x000000ffff39d224 */ /* 0x000fe200078e0a39 */
[C---:B------:R-:W-:Y:S01]  /*3640*/  ISETP.GT.U32.AND P0, PT, R0.reuse, R41, PT ;  /* 0x000000290000720c */ /* 0x040fe20003f04070 */
[----:B------:R-:W-:Y:S01]  /*3650*/  @!P1 IMAD.MOV R53, RZ, RZ, -R53 ;  /* 0x000000ffff359224 */ /* 0x000fe200078e0a35 */
[----:B------:R-:W-:Y:S01]  /*3660*/  LOP3.LUT R2, RZ, R58, RZ, 0x33, !PT ;  /* 0x0000003aff027212 */ /* 0x000fe200078e33ff */
[----:B------:R-:W-:Y:S01]  /*3670*/  @!P2 IMAD.MOV R59, RZ, RZ, -R59 ;  /* 0x000000ffff3ba224 */ /* 0x000fe200078e0a3b */
[----:B------:R-:W-:Y:S01]  /*3680*/  ISETP.GT.U32.AND P2, PT, R0, R3, PT ;  /* 0x000000030000720c */ /* 0x000fe20003f44070 */
[----:B---3--:R-:W-:Y:S01]  /*3690*/  VIADD R60, R22, 0xffffffd5 ;  /* 0xffffffd5163c7836 */ /* 0x008fe20000000000 */
[----:B------:R-:W-:Y:S01]  /*36a0*/  @!P6 IADD3 R55, -R55, RZ, RZ ;  /* 0x000000ff3737e210 */ /* 0x000fe20007ffe1ff */
[--C-:B------:R-:W-:Y:S01]  /*36b0*/  @!P4 IMAD.IADD R39, R39, 0x1, -R0.reuse ;  /* 0x000000012727c824 */ /* 0x100fe200078e0a00 */
[----:B------:R-:W-:Y:S01]  /*36c0*/  ISETP.GT.U32.AND P1, PT, R0, R43, PT ;  /* 0x0000002b0000720c */ /* 0x000fe20003f24070 */
[----:B------:R-:W-:Y:S01]  /*36d0*/  VIADD R61, R22, 0xffffffd6 ;  /* 0xffffffd6163d7836 */ /* 0x000fe20000000000 */
[----:B------:R-:W-:Y:S01]  /*36e0*/  SEL R37, R2, R37, !P3 ;  /* 0x0000002502257207 */ /* 0x000fe20005800000 */
[----:B------:R-:W-:Y:S01]  /*36f0*/  VIADD R63, R22, 0xffffffd0 ;  /* 0xffffffd0163f7836 */ /* 0x000fe20000000000 */
[----:B------:R-:W-:Y:S01]  /*3700*/  SEL R36, R2, R36, !P3 ;  /* 0x0000002402247207 */ /* 0x000fe20005800000 */
[----:B------:R-:W-:Y:S01]  /*3710*/  VIADD R64, R22, 0xffffffd1 ;  /* 0xffffffd116407836 */ /* 0x000fe20000000000 */
[----:B------:R-:W-:Y:S01]  /*3720*/  SEL R35, R2, R35, !P3 ;  /* 0x0000002302237207 */ /* 0x000fe20005800000 */
[----:B------:R-:W-:Y:S01]  /*3730*/  VIADD R65, R22, 0xffffffd2 ;  /* 0xffffffd216417836 */ /* 0x000fe20000000000 */
[C---:B------:R-:W-:Y:S01]  /*3740*/  SEL R34, R2.reuse, R34, !P3 ;  /* 0x0000002202227207 */ /* 0x040fe20005800000 */
[--C-:B------:R-:W-:Y:S01]  /*3750*/  @!P2 IMAD.IADD R3, R3, 0x1, -R0.reuse ;  /* 0x000000010303a824 */ /* 0x100fe200078e0a00 */
[----:B------:R-:W-:Y:S01]  /*3760*/  SEL R33, R2, R33, !P3 ;  /* 0x0000002102217207 */ /* 0x000fe20005800000 */
[----:B------:R-:W-:Y:S01]  /*3770*/  VIADD R67, R22, 0xfffffff0 ;  /* 0xfffffff016437836 */ /* 0x000fe20000000000 */
[C---:B------:R-:W-:Y:S01]  /*3780*/  SEL R32, R2.reuse, R32, !P3 ;  /* 0x0000002002207207 */ /* 0x040fe20005800000 */
[----:B------:R-:W-:Y:S01]  /*3790*/  @!P1 IMAD.IADD R43, R43, 0x1, -R0 ;  /* 0x000000012b2b9824 */ /* 0x000fe200078e0a00 */
[----:B------:R-:W-:Y:S01]  /*37a0*/  SEL R31, R2, R31, !P3 ;  /* 0x0000001f021f7207 */ /* 0x000fe20005800000 */
[----:B------:R-:W-:Y:S01]  /*37b0*/  VIADD R71, R22, 0xffffffd3 ;  /* 0xffffffd316477836 */ /* 0x000fe20000000000 */
[----:B------:R-:W-:Y:S01]  /*37c0*/  SEL R30, R2, R30, !P3 ;  /* 0x0000001e021e7207 */ /* 0x000fe20005800000 */
[----:B------:R-:W-:Y:S01]  /*37d0*/  VIADD R252, R22, 0x1f ;  /* 0x0000001f16fc7836 */ /* 0x000fe20000000000 */
[----:B------:R-:W-:-:S02]  /*37e0*/  SEL R29, R2, R29, !P3 ;  /* 0x0000001d021d7207 */ /* 0x000fc40005800000 */
[C---:B------:R-:W-:Y:S02]  /*37f0*/  SEL R28, R2.reuse, R28, !P3 ;  /* 0x0000001c021c7207 */ /* 0x040fe40005800000 */
[C---:B------:R-:W-:Y:S02]  /*3800*/  SEL R27, R2.reuse, R27, !P3 ;  /* 0x0000001b021b7207 */ /* 0x040fe40005800000 */
[C---:B------:R-:W-:Y:S02]  /*3810*/  SEL R26, R2.reuse, R26, !P3 ;  /* 0x0000001a021a7207 */ /* 0x040fe40005800000 */
[C---:B------:R-:W-:Y:S02]  /*3820*/  SEL R25, R2.reuse, R25, !P3 ;  /* 0x0000001902197207 */ /* 0x040fe40005800000 */
[C---:B------:R-:W-:Y:S02]  /*3830*/  SEL R24, R2.reuse, R24, !P3 ;  /* 0x0000001802187207 */ /* 0x040fe40005800000 */
        /* <DEDUP_REMOVED lines=53> */
[----:B------:R-:W-:Y:S01]  /*3b90*/  ISETP.GE.AND P6, PT, R44, RZ, PT ;  /* 0x000000ff2c00720c */ /* 0x000fe20003fc6270 */
[----:B-1----:R-:W-:Y:S01]  /*3ba0*/  VIADD R44, R22, 0xffffffe6 ;  /* 0xffffffe6162c7836 */ /* 0x002fe20000000000 */
[----:B------:R-:W-:Y:S02]  /*3bb0*/  ISETP.GE.AND P5, PT, R42, RZ, PT ;  /* 0x000000ff2a00720c */ /* 0x000fe40003fa6270 */
[----:B------:R-:W-:Y:S02]  /*3bc0*/  ISETP.GE.AND P4, PT, R40, RZ, PT ;  /* 0x000000ff2800720c */ /* 0x000fe40003f86270 */
[----:B------:R-:W-:Y:S02]  /*3bd0*/  ISETP.GE.AND P3, PT, R56, RZ, PT ;  /* 0x000000ff3800720c */ /* 0x000fe40003f66270 */
[----:B------:R-:W-:Y:S02]  /*3be0*/  @!P0 IADD3 R41, R41, -R0, RZ ;  /* 0x8000000029298210 */ /* 0x000fe40007ffe0ff */
[----:B------:R-:W-:-:S02]  /*3bf0*/  ISETP.NE.AND P0, PT, R54, RZ, PT ;  /* 0x000000ff3600720c */ /* 0x000fc40003f05270 */
[----:B------:R-:W-:Y:S01]  /*3c00*/  LOP3.LUT R0, RZ, R54, RZ, 0x33, !PT ;  /* 0x00000036ff007212 */ /* 0x000fe200078e33ff */
[----:B------:R-:W-:Y:S01]  /*3c10*/  @!P6 IMAD.MOV R41, RZ, RZ, -R41 ;  /* 0x000000ffff29e224 */ /* 0x000fe200078e0a29 */
[----:B------:R-:W-:Y:S01]  /*3c20*/  ISETP.GE.U32.AND P6, PT, R17, 0x7fffffe0, PT ;  /* 0x7fffffe01100780c */ /* 0x000fe20003fc6070 */
[----:B------:R-:W-:Y:S01]  /*3c30*/  @!P5 IMAD.MOV R3, RZ, RZ, -R3 ;  /* 0x000000ffff03d224 */ /* 0x000fe200078e0a03 */
[----:B------:R-:W-:Y:S01]  /*3c40*/  IADD3 R58, R22, -0x25, RZ ;  /* 0xffffffdb163a7810 */ /* 0x000fe20007ffe0ff */
[----:B------:R-:W-:Y:S01]  /*3c50*/  @!P4 IMAD.MOV R43, RZ, RZ, -R43 ;  /* 0x000000ffff2bc224 */ /* 0x000fe200078e0a2b */
[----:B------:R-:W-:Y:S01]  /*3c60*/  SEL R16, R0, R41, !P0 ;  /* 0x0000002900107207 */ /* 0x000fe20004000000 */
[----:B------:R-:W-:Y:S01]  /*3c70*/  VIADD R17, R22, 0xfffffff3 ;  /* 0xfffffff316117836 */ /* 0x000fe20000000000 */
[----:B------:R-:W-:Y:S02]  /*3c80*/  @!P3 IADD3 R39, -R39, RZ, RZ ;  /* 0x000000ff2727b210 */ /* 0x000fe40007ffe1ff */
[----:B------:R-:W-:Y:S01]  /*3c90*/  SEL R38, R0, R3, !P0 ;  /* 0x0000000300267207 */ /* 0x000fe20004000000 */
[----:B------:R-:W-:Y:S01]  /*3ca0*/  VIADD R3, R22, 0xfffffff7 ;  /* 0xfffffff716037836 */ /* 0x000fe20000000000 */
[----:B------:R-:W-:Y:S01]  /*3cb0*/  SEL R2, R0, R39, !P0 ;  /* 0x0000002700027207 */ /* 0x000fe20004000000 */
[----:B------:R-:W-:Y:S01]  /*3cc0*/  VIADD R39, R22, 0xffffffec ;  /* 0xffffffec16277836 */ /* 0x000fe20000000000 */
[----:B--2---:R-:W-:Y:S01]  /*3cd0*/  SEL R40, R0, R43, !P0 ;  /* 0x0000002b00287207 */ /* 0x004fe20004000000 */
[C---:B------:R-:W-:Y:S01]  /*3ce0*/  VIADD R43, R22.reuse, 0xffffffe7 ;  /* 0xffffffe7162b7836 */ /* 0x040fe20000000000 */
[----:B------:R-:W-:-:S02]  /*3cf0*/  IADD3 R0, R22, -0x5, RZ ;  /* 0xfffffffb16007810 */ /* 0x000fc40007ffe0ff */
[----:B------:R-:W-:Y:S01]  /*3d00*/  ISETP.GE.U32.AND P2, PT, R3, 0x7fffffd8, PT ;  /* 0x7fffffd80300780c */ /* 0x000fe20003f46070 */
[-C--:B------:R-:W-:Y:S01]  /*3d10*/  IMAD R3, R38, R23.reuse, RZ ;  /* 0x0000001726037224 */ /* 0x080fe200078e02ff */
[----:B------:R-:W-:Y:S01]  /*3d20*/  ISETP.GE.U32.AND P3, PT, R0, 0x7fffffdc, PT ;  /* 0x7fffffdc0000780c */ /* 0x000fe20003f66070 */
[-C--:B------:R-:W-:Y:S01]  /*3d30*/  IMAD R0, R2, R23.reuse, RZ ;  /* 0x0000001702007224 */ /* 0x080fe200078e02ff */
[----:B------:R-:W-:Y:S01]  /*3d40*/  ISETP.GE.U32.AND P0, PT, R17, 0x7fffffd4, PT ;  /* 0x7fffffd41100780c */ /* 0x000fe20003f06070 */
[-C--:B------:R-:W-:Y:S01]  /*3d50*/  IMAD R2, R16, R23.reuse, RZ ;  /* 0x0000001710027224 */ /* 0x080fe200078e02ff */
[----:B------:R-:W-:Y:S01]  /*3d60*/  IADD3 R38, R22, -0x13, RZ ;  /* 0xffffffed16267810 */ /* 0x000fe20007ffe0ff */
[----:B------:R-:W-:Y:S01]  /*3d70*/  IMAD R23, R40, R23, RZ ;  /* 0x0000001728177224 */ /* 0x000fe200078e02ff */
[----:B------:R-:W-:Y:S02]  /*3d80*/  LEA R138, P5, R0, UR4, 0x2 ;  /* 0x00000004008a7c11 */ /* 0x000fe4000f8a10ff */
[----:B------:R-:W-:-:S02]  /*3d90*/  LEA R16, P1, R2, UR4, 0x2 ;  /* 0x0000000402107c11 */ /* 0x000fc4000f8210ff */
[----:B------:R-:W-:Y:S01]  /*3da0*/  LEA.HI.X.SX32 R139, R0, UR5, 0x2, P5 ;  /* 0x00000005008b7c11 */ /* 0x000fe2000a8f16ff */
[----:B------:R-:W-:Y:S01]  /*3db0*/  VIADD R0, R22, 0xffffffef ;  /* 0xffffffef16007836 */ /* 0x000fe20000000000 */
[----:B------:R-:W-:Y:S01]  /*3dc0*/  LEA.HI.X.SX32 R17, R2, UR5, 0x2, P1 ;  /* 0x0000000502117c11 */ /* 0x000fe200088f16ff */
[C---:B------:R-:W-:Y:S01]  /*3dd0*/  VIADD R2, R22.reuse, 0xffffffee ;  /* 0xffffffee16027836 */ /* 0x040fe20000000000 */
[----:B------:R-:W-:Y:S01]  /*3de0*/  LEA R136, P1, R23, UR4, 0x2 ;  /* 0x0000000417887c11 */ /* 0x000fe2000f8210ff */
[----:B------:R-:W-:Y:S01]  /*3df0*/  IMAD.WIDE R140, R147, 0x4, R138 ;  /* 0x00000004938c7825 */ /* 0x000fe200078e028a */
[----:B------:R-:W-:Y:S01]  /*3e00*/  LEA R134, P5, R3, UR4, 0x2 ;  /* 0x0000000403867c11 */ /* 0x000fe2000f8a10ff */
[----:B------:R-:W-:Y:S01]  /*3e10*/  UMOV UR4, 0x400 ;  /* 0x0000040000047882 */ /* 0x000fe20000000000 */
[----:B------:R-:W-:Y:S01]  /*3e20*/  ISETP.GE.U32.AND P4, PT, R39, 0x7fffffcd, PT ;  /* 0x7fffffcd2700780c */ /* 0x000fe20003f86070 */
[----:B------:R-:W-:Y:S01]  /*3e30*/  VIADD R39, R22, 0xffffffea ;  /* 0xffffffea16277836 */ /* 0x000fe20000000000 */
[----:B------:R-:W-:Y:S01]  /*3e40*/  LEA.HI.X.SX32 R137, R23, UR5, 0x2, P1 ;  /* 0x0000000517897c11 */ /* 0x000fe200088f16ff */
[----:B------:R-:W-:Y:S01]  /*3e50*/  IMAD.WIDE R142, R147, 0x4, R16 ;  /* 0x00000004938e7825 */ /* 0x000fe200078e0210 */
[----:B------:R-:W-:Y:S01]  /*3e60*/  LEA.HI.X.SX32 R135, R3, UR5, 0x2, P5 ;  /* 0x0000000503877c11 */ /* 0x000fe2000a8f16ff */
[----:B------:R-:W1:Y:S01]  /*3e70*/  S2UR UR5, SR_CgaCtaId ;  /* 0x00000000000579c3 */ /* 0x000e620000008800 */
[----:B------:R-:W-:Y:S01]  /*3e80*/  ISETP.GE.U32.AND P1, PT, R2, 0x7fffffcf, PT ;  /* 0x7fffffcf0200780c */ /* 0x000fe20003f26070 */
[----:B------:R-:W-:Y:S01]  /*3e90*/  VIADD R2, R22, 0xffffffe8 ;  /* 0xffffffe816027836 */ /* 0x000fe20000000000 */
[----:B------:R-:W-:Y:S01]  /*3ea0*/  ISETP.GE.U32.AND P5, PT, R38, 0x7fffffce, PT ;  /* 0x7fffffce2600780c */ /* 0x000fe20003fa6070 */
[----:B------:R-:W-:Y:S01]  /*3eb0*/  IMAD.WIDE R144, R147, 0x4, R134 ;  /* 0x0000000493907825 */ /* 0x000fe200078e0286 */
[----:B------:R-:W-:-:S02]  /*3ec0*/  SEL R23, RZ, 0x1, P4 ;  /* 0x00000001ff177807 */ /* 0x000fc40002000000 */
[----:B------:R-:W-:Y:S01]  /*3ed0*/  ISETP.GE.U32.AND P4, PT, R0, 0x7fffffd0, PT ;  /* 0x7fffffd00000780c */ /* 0x000fe20003f86070 */
[----:B------:R-:W-:Y:S01]  /*3ee0*/  IMAD.WIDE R146, R147, 0x4, R136 ;  /* 0x0000000493927825 */ /* 0x000fe200078e0288 */
[----:B------:R-:W-:Y:S02]  /*3ef0*/  IADD3 R0, R22, -0x17, RZ ;  /* 0xffffffe916007810 */ /* 0x000fe40007ffe0ff */
[----:B------:R-:W-:Y:S01]  /*3f00*/  SEL R38, RZ, 0x1fffe, P5 ;  /* 0x0001fffeff267807 */ /* 0x000fe20002800000 */
[----:B------:R-:W-:Y:S01]  /*3f10*/  IMAD.WIDE R148, R155, 0x4, R138 ;  /* 0x000000049b947825 */ /* 0x000fe200078e028a */
[----:B------:R-:W-:Y:S02]  /*3f20*/  ISETP.GE.U32.AND P5, PT, R2, 0x7fffffc9, PT ;  /* 0x7fffffc90200780c */ /* 0x000fe40003fa6070 */
[----:B------:R-:W-:Y:S01]  /*3f30*/  SEL R2, RZ, 0x4, P1 ;  /* 0x00000004ff027807 */ /* 0x000fe20000800000 */
[----:B------:R-:W-:Y:S01]  /*3f40*/  IMAD.IADD R23, R23, 0x1, R38 ;  /* 0x0000000117177824 */ /* 0x000fe200078e0226 */
[----:B------:R-:W-:Y:S01]  /*3f50*/  ISETP.GE.U32.AND P1, PT, R0, 0x7fffffca, PT ;  /* 0x7fffffca0000780c */ /* 0x000fe20003f26070 */
[----:B------:R-:W-:Y:S01]  /*3f60*/  VIADD R0, R22, 0xffffffeb ;  /* 0xffffffeb16007836 */ /* 0x000fe20000000000 */
[----:B------:R-:W-:Y:S01]  /*3f70*/  SEL R3, RZ, 0x7fff8, P4 ;  /* 0x0007fff8ff037807 */ /* 0x000fe20002000000 */
[----:B------:R-:W-:Y:S01]  /*3f80*/  IMAD.WIDE R150, R155, 0x4, R16 ;  /* 0x000000049b967825 */ /* 0x000fe200078e0210 */
[----:B------:R-:W-:-:S02]  /*3f90*/  ISETP.GE.U32.AND P4, PT, R39, 0x7fffffcb, PT ;  /* 0x7fffffcb2700780c */ /* 0x000fc40003f86070 */
[----:B------:R-:W-:Y:S01]  /*3fa0*/  SEL R41, RZ, 0x1, P5 ;  /* 0x00000001ff297807 */ /* 0x000fe20002800000 */
[----:B------:R-:W-:Y:S01]  /*3fb0*/  VIADD R39, R22, 0xffffffe4 ;  /* 0xffffffe416277836 */ /* 0x000fe20000000000 */
[----:B------:R-:W-:Y:S01]  /*3fc0*/  ISETP.GE.U32.AND P5, PT, R0, 0x7fffffcc, PT ;  /* 0x7fffffcc0000780c */ /* 0x000fe20003fa6070 */
[----:B-1----:R-:W-:Y:S01]  /*3fd0*/  ULEA UR4, UR5, UR4, 0x18 ;  /* 0x0000000405047291 */ /* 0x002fe2000f8ec03f */
[----:B------:R-:W-:Y:S01]  /*3fe0*/  IADD3 R0, R22, -0x1b, RZ ;  /* 0xffffffe516007810 */ /* 0x000fe20007ffe0ff */
[----:B------:R-:W-:Y:S01]  /*3ff0*/  IMAD.WIDE R152, R155, 0x4, R134 ;  /* 0x000000049b987825 */ /* 0x000fe200078e0286 */
[----:B------:R-:W-:Y:S01]  /*4000*/  SEL R42, RZ, 0x1fffe, P1 ;  /* 0x0001fffeff2a7807 */ /* 0x000fe20000800000 */
[----:B------:R-:W-:Y:S01]  /*4010*/  ULDC UR5, c[0x0][0x240] ;  /* 0x0000900000057ab9 */ /* 0x000fe20000000800 */
[----:B------:R-:W-:Y:S01]  /*4020*/  ISETP.GE.U32.AND P1, PT, R39, 0x7fffffc5, PT ;  /* 0x7fffffc52700780c */ /* 0x000fe20003f26070 */
[----:B------:R-:W-:Y:S01]  /*4030*/  IMAD.WIDE R154, R155, 0x4, R136 ;  /* 0x000000049b9a7825 */ /* 0x000fe200078e0288 */
[----:B------:R-:W-:-:S02]  /*4040*/  SEL R39, RZ, 0x4, P4 ;  /* 0x00000004ff277807 */ /* 0x000fc40002000000 */
[----:B------:R-:W-:Y:S01]  /*4050*/  ISETP.GE.U32.AND P4, PT, R0, 0x7fffffc6, PT ;  /* 0x7fffffc60000780c */ /* 0x000fe20003f86070 */
[----:B------:R-:W-:Y:S01]  /*4060*/  VIADD R0, R22, 0xffffffe1 ;  /* 0xffffffe116007836 */ /* 0x000fe20000000000 */
[----:B------:R-:W-:Y:S01]  /*4070*/  SEL R40, RZ, 0x7fff8, P5 ;  /* 0x0007fff8ff287807 */ /* 0x000fe20002800000 */
[----:B------:R-:W-:Y:S01]  /*4080*/  IMAD.IADD R41, R41, 0x1, R42 ;  /* 0x0000000129297824 */ /* 0x000fe200078e022a */
[----:B------:R-:W-:Y:S01]  /*4090*/  ISETP.GE.U32.AND P5, PT, R44, 0x7fffffc7, PT ;  /* 0x7fffffc72c00780c */ /* 0x000fe20003fa6070 */
[C---:B------:R-:W-:Y:S01]  /*40a0*/  IMAD.WIDE R156, R163.reuse, 0x4, R138 ;  /* 0x00000004a39c7825 */ /* 0x040fe200078e028a */
[----:B------:R-:W-:Y:S02]  /*40b0*/  SEL R46, RZ, 0x1fffe, P4 ;  /* 0x0001fffeff2e7807 */ /* 0x000fe40002000000 */
[----:B------:R-:W-:Y:S01]  /*40c0*/  SEL R45, RZ, 0x1, P1 ;  /* 0x00000001ff2d7807 */ /* 0x000fe20000800000 */
[----:B------:R-:W-:Y:S01]  /*40d0*/  IMAD.WIDE R158, R163, 0x4, R16 ;  /* 0x00000004a39e7825 */ /* 0x000fe200078e0210 */
[----:B------:R-:W-:-:S02]  /*40e0*/  IADD3 R44, R22, -0x1e, RZ ;  /* 0xffffffe2162c7810 */ /* 0x000fc40007ffe0ff */
[----:B------:R-:W-:Y:S01]  /*40f0*/  ISETP.GE.U32.AND P4, PT, R0, 0x7fffffc2, PT ;  /* 0x7fffffc20000780c */ /* 0x000fe20003f86070 */
[----:B------:R-:W-:Y:S01]  /*4100*/  VIADD R0, R22, 0xffffffe0 ;  /* 0xffffffe016007836 */ /* 0x000fe20000000000 */
[----:B------:R-:W-:Y:S01]  /*4110*/  ISETP.GE.U32.AND P1, PT, R43, 0x7fffffc8, PT ;  /* 0x7fffffc82b00780c */ /* 0x000fe20003f26070 */
[----:B------:R-:W-:Y:S01]  /*4120*/  IMAD.IADD R45, R45, 0x1, R46 ;  /* 0x000000012d2d7824 */ /* 0x000fe200078e022e */
[----:B------:R-:W-:Y:S01]  /*4130*/  SEL R43, RZ, 0x4, P5 ;  /* 0x00000004ff2b7807 */ /* 0x000fe20002800000 */
[C---:B------:R-:W-:Y:S01]  /*4140*/  IMAD.WIDE R160, R163.reuse, 0x4, R134 ;  /* 0x00000004a3a07825 */ /* 0x040fe200078e0286 */
[----:B------:R-:W-:Y:S02]  /*4150*/  ISETP.GE.U32.AND P5, PT, R44, 0x7fffffc3, PT ;  /* 0x7fffffc32c00780c */ /* 0x000fe40003fa6070 */
[----:B------:R-:W-:Y:S01]  /*4160*/  SEL R44, RZ, 0x7fff8, P1 ;  /* 0x0007fff8ff2c7807 */ /* 0x000fe20000800000 */
[----:B------:R-:W-:Y:S01]  /*4170*/  IMAD.WIDE R162, R163, 0x4, R136 ;  /* 0x00000004a3a27825 */ /* 0x000fe200078e0288 */
[----:B------:R-:W-:-:S02]  /*4180*/  ISETP.GE.U32.AND P1, PT, R0, 0x7fffffc1, PT ;  /* 0x7fffffc10000780c */ /* 0x000fc40003f26070 */
[----:B------:R-:W-:Y:S01]  /*4190*/  SEL R48, RZ, 0x1fffe, P4 ;  /* 0x0001fffeff307807 */ /* 0x000fe20002000000 */
[C---:B------:R-:W-:Y:S01]  /*41a0*/  IMAD.WIDE R164, R171.reuse, 0x4, R138 ;  /* 0x00000004aba47825 */ /* 0x040fe200078e028a */
[----:B------:R-:W-:Y:S02]  /*41b0*/  ISETP.GE.AND P4, PT, R72, R0, PT ;  /* 0x000000004800720c */ /* 0x000fe40003f86270 */
[----:B------:R-:W-:Y:S01]  /*41c0*/  SEL R0, RZ, 0x4, P5 ;  /* 0x00000004ff007807 */ /* 0x000fe20002800000 */
[----:B------:R-:W-:Y:S01]  /*41d0*/  IMAD.WIDE R166, R171, 0x4, R16 ;  /* 0x00000004aba67825 */ /* 0x000fe200078e0210 */
[----:B------:R-:W-:Y:S02]  /*41e0*/  ISETP.GE.U32.AND P5, PT, R47, 0x7fffffc4, PT ;  /* 0x7fffffc42f00780c */ /* 0x000fe40003fa6070 */
[----:B------:R-:W-:Y:S01]  /*41f0*/  SEL R47, RZ, 0x1, P1 ;  /* 0x00000001ff2f7807 */ /* 0x000fe20000800000 */
[----:B------:R-:W-:Y:S01]  /*4200*/  IMAD.WIDE R168, R171, 0x4, R134 ;  /* 0x00000004aba87825 */ /* 0x000fe200078e0286 */
[----:B------:R-:W-:-:S02]  /*4210*/  LOP3.LUT R41, R41, 0x3, RZ, 0xc0, !PT ;  /* 0x0000000329297812 */ /* 0x000fc400078ec0ff */
[----:B------:R-:W-:Y:S01]  /*4220*/  LOP3.LUT R45, R45, 0x3, RZ, 0xc0, !PT ;  /* 0x000000032d2d7812 */ /* 0x000fe200078ec0ff */
[----:B------:R-:W-:Y:S01]  /*4230*/  IMAD.IADD R48, R47, 0x1, R48 ;  /* 0x000000012f307824 */ /* 0x000fe200078e0230 */
[----:B------:R-:W-:Y:S01]  /*4240*/  SEL R47, RZ, 0x7fff8, P5 ;  /* 0x0007fff8ff2f7807 */ /* 0x000fe20002800000 */
[----:B------:R-:W-:Y:S01]  /*4250*/  IMAD.WIDE R170, R171, 0x4, R136 ;  /* 0x00000004abaa7825 */ /* 0x000fe200078e0288 */
[----:B------:R-:W-:Y:S02]  /*4260*/  IADD3 R39, R41, R40, R39 ;  /* 0x0000002829277210 */ /* 0x000fe40007ffe027 */
[----:B------:R-:W-:Y:S01]  /*4270*/  LOP3.LUT R48, R48, 0x3, RZ, 0xc0, !PT ;  /* 0x0000000330307812 */ /* 0x000fe200078ec0ff */
[----:B------:R-:W-:Y:S01]  /*4280*/  IMAD.WIDE R174, R181, 0x4, R138 ;  /* 0x00000004b5ae7825 */ /* 0x000fe200078e028a */
[----:B------:R-:W-:Y:S02]  /*4290*/  LOP3.LUT R23, R23, 0x3, RZ, 0xc0, !PT ;  /* 0x0000000317177812 */ /* 0x000fe400078ec0ff */
[----:B------:R-:W-:Y:S01]  /*42a0*/  IADD3 R0, R48, R47, R0 ;  /* 0x0000002f30007210 */ /* 0x000fe20007ffe000 */
[----:B------:R-:W-:Y:S01]  /*42b0*/  IMAD.WIDE R176, R181, 0x4, R16 ;  /* 0x00000004b5b07825 */ /* 0x000fe200078e0210 */
[----:B------:R-:W-:-:S02]  /*42c0*/  IADD3 R43, R45, R44, R43 ;  /* 0x0000002c2d2b7210 */ /* 0x000fc40007ffe02b */
[----:B------:R-:W-:Y:S01]  /*42d0*/  LOP3.LUT R0, R0, 0xf, RZ, 0xc0, !PT ;  /* 0x0000000f00007812 */ /* 0x000fe200078ec0ff */
[----:B------:R-:W-:Y:S01]  /*42e0*/  IMAD.WIDE R178, R181, 0x4, R134 ;  /* 0x00000004b5b27825 */ /* 0x000fe200078e0286 */
[----:B------:R-:W-:Y:S02]  /*42f0*/  SHF.L.U32 R39, R39, 0x8, RZ ;  /* 0x0000000827277819 */ /* 0x000fe400000006ff */
[----:B------:R-:W-:Y:S01]  /*4300*/  IADD3 R2, R23, R3, R2 ;  /* 0x0000000317027210 */ /* 0x000fe20007ffe002 */
[----:B------:R-:W-:Y:S01]  /*4310*/  IMAD R43, R43, 0x10, R0 ;  /* 0x000000102b2b7824 */ /* 0x000fe200078e0200 */
[----:B------:R-:W-:Y:S01]  /*4320*/  LOP3.LUT R3, R39, 0xf00, RZ, 0xe2, !PT ;  /* 0x00000f0027037812 */ /* 0x000fe200078ee2ff */
[----:B------:R-:W-:Y:S01]  /*4330*/  VIADD R0, R245, UR4 ;  /* 0x00000004f5007c36 */ /* 0x000fe20008000000 */
[----:B------:R-:W-:Y:S01]  /*4340*/  IADD3 R23, R22, -0x6, RZ ;  /* 0xfffffffa16177810 */ /* 0x000fe20007ffe0ff */
[----:B------:R-:W-:Y:S01]  /*4350*/  IMAD R39, R172, 0xc, RZ ;  /* 0x0000000cac277824 */ /* 0x000fe200078e02ff */
[----:B------:R-:W-:Y:S01]  /*4360*/  LOP3.LUT R43, R43, 0xff, RZ, 0xc0, !PT ;  /* 0x000000ff2b2b7812 */ /* 0x000fe200078ec0ff */
[----:B------:R-:W-:Y:S01]  /*4370*/  IMAD R2, R2, 0x1000, R3 ;  /* 0x0000100002027824 */ /* 0x000fe200078e0203 */
[----:B------:R-:W-:Y:S01]  /*4380*/  @!PT LDS RZ, [RZ] ;  /* 0x00000000fffff984 */ /* 0x000fe20000000800 */
[----:B------:R-:W-:Y:S01]  /*4390*/  @!PT LDS RZ, [RZ] ;  /* 0x00000000fffff984 */ /* 0x000fe20000000800 */
[----:B------:R-:W-:Y:S01]  /*43a0*/  @!PT LDS RZ, [RZ] ;  /* 0x00000000fffff984 */ /* 0x000fe20000000800 */
[----:B------:R-:W-:Y:S01]  /*43b0*/  LDGSTS.E [R0], desc[UR8][R138.64], !P6 ;  /* 0x000000008a007fae */ /* 0x000fe2000f121848 */
[----:B------:R-:W-:Y:S01]  /*43c0*/  IMAD.SHL.U32 R3, R172, 0x4, RZ ;  /* 0x00000004ac037824 */ /* 0x000fe200078e00ff */
[----:B------:R-:W-:Y:S01]  /*43d0*/  IADD3 R42, R22, -0x2, RZ ;  /* 0xfffffffe162a7810 */ /* 0x000fe20007ffe0ff */
[----:B------:R-:W-:Y:S01]  /*43e0*/  IMAD.IADD R43, R2, 0x1, R43 ;  /* 0x00000001022b7824 */ /* 0x000fe200078e022b */
[----:B------:R-:W-:Y:S01]  /*43f0*/  LDGSTS.E [R0+0x80], desc[UR8][R16.64], !P6 ;  /* 0x0008000010007fae */ /* 0x000fe2000f121848 */
[----:B------:R-:W-:Y:S01]  /*4400*/  IMAD.WIDE R56, R3, 0x4, R138 ;  /* 0x0000000403387825 */ /* 0x000fe200078e028a */
[----:B------:R-:W-:-:S02]  /*4410*/  IADD3 R2, R22, -0xa, RZ ;  /* 0xfffffff616027810 */ /* 0x000fc40007ffe0ff */
[----:B------:R-:W-:Y:S01]  /*4420*/  LDGSTS.E [R0+0x100], desc[UR8][R134.64], !P6 ;  /* 0x0010000086007fae */ /* 0x000fe2000f121848 */
[----:B------:R-:W-:Y:S01]  /*4430*/  IMAD.WIDE R54, R3, 0x4, R16 ;  /* 0x0000000403367825 */ /* 0x000fe200078e0210 */
[----:B------:R-:W-:Y:S02]  /*4440*/  ISETP.GE.U32.AND P5, PT, R42, 0x7fffffdf, PT ;  /* 0x7fffffdf2a00780c */ /* 0x000fe40003fa6070 */
[----:B------:R-:W-:Y:S01]  /*4450*/  LDGSTS.E [R0+0x180], desc[UR8][R136.64], !P6 ;  /* 0x0018000088007fae */ /* 0x000fe2000f121848 */
[----:B------:R-:W-:Y:S01]  /*4460*/  ISETP.GE.U32.AND P6, PT, R23, 0x7fffffdb, PT ;  /* 0x7fffffdb1700780c */ /* 0x000fe20003fc6070 */
[----:B------:R-:W-:Y:S01]  /*4470*/  IMAD.SHL.U32 R23, R172, 0x8, RZ ;  /* 0x00000008ac177824 */ /* 0x000fe200078e00ff */
[C---:B------:R-:W-:Y:S01]  /*4480*/  IADD3 R62, R22.reuse, -0x29, RZ ;  /* 0xffffffd7163e7810 */ /* 0x040fe20007ffe0ff */
[----:B------:R-:W-:Y:S01]  /*4490*/  IMAD.WIDE R52, R3, 0x4, R134 ;  /* 0x0000000403347825 */ /* 0x000fe200078e0286 */
[----:B------:R-:W-:Y:S01]  /*44a0*/  LDGSTS.E [R0+0x800], desc[UR8][R56.64], !P3 ;  /* 0x0080000038007fae */ /* 0x000fe2000d921848 */
[----:B------:R-:W-:-:S02]  /*44b0*/  IADD3 R66, R22, -0x40, RZ ;  /* 0xffffffc016427810 */ /* 0x000fc40007ffe0ff */
[----:B------:R-:W-:Y:S01]  /*44c0*/  IMAD.WIDE R50, R3, 0x4, R136 ;  /* 0x0000000403327825 */ /* 0x000fe200078e0288 */
[----:B------:R1:W-:Y:S01]  /*44d0*/  LDGSTS.E [R0+0x880], desc[UR8][R54.64], !P3 ;  /* 0x0088000036007fae */ /* 0x0003e2000d921848 */
[----:B------:R-:W-:Y:S02]  /*44e0*/  LOP3.LUT R3, R43, 0xffff, RZ, 0xc0, !PT ;  /* 0x0000ffff2b037812 */ /* 0x000fe400078ec0ff */
[C---:B------:R-:W-:Y:S01]  /*44f0*/  IMAD.WIDE R48, R23.reuse, 0x4, R138 ;  /* 0x0000000417307825 */ /* 0x040fe200078e028a */
[----:B------:R-:W-:Y:S01]  /*4500*/  LDGSTS.E [R0+0x900], desc[UR8][R52.64], !P3 ;  /* 0x0090000034007fae */ /* 0x000fe2000d921848 */
[----:B------:R-:W-:Y:S02]  /*4510*/  SHF.R.U32.HI R38, RZ, 0xb, R3 ;  /* 0x0000000bff267819 */ /* 0x000fe40000011603 */
[----:B------:R-:W-:Y:S01]  /*4520*/  IMAD.WIDE R46, R23, 0x4, R16 ;  /* 0x00000004172e7825 */ /* 0x000fe200078e0210 */
[----:B------:R2:W-:Y:S01]  /*4530*/  LDGSTS.E [R0+0x980], desc[UR8][R50.64], !P3 ;  /* 0x0098000032007fae */ /* 0x0005e2000d921848 */
[----:B------:R-:W-:-:S02]  /*4540*/  ISETP.GE.U32.AND P3, PT, R2, 0x7fffffd7, PT ;  /* 0x7fffffd70200780c */ /* 0x000fc40003f66070 */
[C---:B------:R-:W-:Y:S01]  /*4550*/  IMAD.WIDE R44, R23.reuse, 0x4, R134 ;  /* 0x00000004172c7825 */ /* 0x040fe200078e0286 */
[----:B------:R-:W-:Y:S01]  /*4560*/  SHF.R.U32.HI R2, RZ, 0xf, R3 ;  /* 0x0000000fff027819 */ /* 0x000fe20000011603 */
[----:B------:R-:W-:Y:S01]  /*4570*/  LDGSTS.E [R0+0x1000], desc[UR8][R48.64], !P2 ;  /* 0x0100000030007fae */ /* 0x000fe2000d121848 */
[----:B------:R-:W-:Y:S01]  /*4580*/  IADD3 R241, R74, UR4, RZ ;  /* 0x000000044af17c10 */ /* 0x000fe2000fffe0ff */
[----:B------:R-:W-:Y:S01]  /*4590*/  IMAD.WIDE R40, R23, 0x4, R136 ;  /* 0x0000000417287825 */ /* 0x000fe200078e0288 */
[----:B------:R-:W-:Y:S01]  /*45a0*/  SEL R23, RZ, 0x4, P4 ;  /* 0x00000004ff177807 */ /* 0x000fe20002000000 */
[----:B------:R-:W-:Y:S01]  /*45b0*/  STL.64 [R1+0x100], R56 ;  /* 0x0001003801007387 */ /* 0x000fe20000100a00 */
[----:B------:R-:W-:Y:S01]  /*45c0*/  LOP3.LUT P4, RZ, R38, 0x1, RZ, 0xc0, !PT ;  /* 0x0000000126ff7812 */ /* 0x000fe2000788c0ff */
[----:B------:R-:W-:Y:S02]  /*45d0*/  IMAD.WIDE R42, R39, 0x4, R134 ;  /* 0x00000004272a7825 */ /* 0x000fe400078e0286 */
[----:B------:R3:W-:Y:S02]  /*45e0*/  LDGSTS.E [R0+0x1080], desc[UR8][R46.64], !P2 ;  /* 0x010800002e007fae */ /* 0x0007e4000d121848 */
[----:B------:R-:W-:-:S02]  /*45f0*/  VIADD R38, R22, 0xfffffff5 ;  /* 0xfffffff516267836 */ /* 0x000fc40000000000 */
[----:B------:R1:W-:Y:S01]  /*4600*/  STL.64 [R1+0xf8], R54 ;  /* 0x0000f83601007387 */ /* 0x0003e20000100a00 */
[----:B------:R-:W-:-:S03]  /*4610*/  IMAD.WIDE R180, R181, 0x4, R136 ;  /* 0x00000004b5b47825 */ /* 0x000fc600078e0288 */
[----:B------:R4:W-:Y:S01]  /*4620*/  LDGSTS.E [R0+0x1100], desc[UR8][R44.64], !P2 ;  /* 0x011000002c007fae */ /* 0x0009e2000d121848 */
[----:B------:R-:W-:-:S03]  /*4630*/  IMAD.WIDE R182, R189, 0x4, R138 ;  /* 0x00000004bdb67825 */ /* 0x000fc600078e028a */
[----:B------:R-:W-:Y:S01]  /*4640*/  STL.64 [R1+0xf0], R52 ;  /* 0x0000f03401007387 */ /* 0x000fe20000100a00 */
[----:B------:R-:W-:-:S03]  /*4650*/  IMAD.WIDE R184, R189, 0x4, R16 ;  /* 0x00000004bdb87825 */ /* 0x000fc600078e0210 */
[----:B------:R5:W-:Y:S01]  /*4660*/  LDGSTS.E [R0+0x1180], desc[UR8][R40.64], !P2 ;  /* 0x0118000028007fae */ /* 0x000be2000d121848 */
[----:B------:R-:W-:Y:S01]  /*4670*/  LOP3.LUT P2, RZ, R2, 0x1, RZ, 0xc0, !PT ;  /* 0x0000000102ff7812 */ /* 0x000fe2000784c0ff */
[C---:B------:R-:W-:Y:S01]  /*4680*/  VIADD R2, R22.reuse, 0xfffffff2 ;  /* 0xfffffff216027836 */ /* 0x040fe20000000000 */
[----:B-1----:R-:W-:Y:S01]  /*4690*/  IADD3 R54, R22, -0x21, RZ ;  /* 0xffffffdf16367810 */ /* 0x002fe20007ffe0ff */
[----:B------:R2:W-:Y:S01]  /*46a0*/  STL.64 [R1+0xe8], R50 ;  /* 0x0000e83201007387 */ /* 0x0005e20000100a00 */
[----:B------:R-:W-:-:S03]  /*46b0*/  IMAD.WIDE R186, R189, 0x4, R134 ;  /* 0x00000004bdba7825 */ /* 0x000fc600078e0286 */
[----:B------:R-:W-:Y:S01]  /*46c0*/  STL.64 [R1+0xa0], R48 ;  /* 0x0000a03001007387 */ /* 0x000fe20000100a00 */
[----:B------:R-:W-:-:S03]  /*46d0*/  IMAD.WIDE R188, R189, 0x4, R136 ;  /* 0x00000004bdbc7825 */ /* 0x000fc600078e0288 */
[----:B------:R3:W-:Y:S01]  /*46e0*/  STL.64 [R1+0x98], R46 ;  /* 0x0000982e01007387 */ /* 0x0007e20000100a00 */
[----:B------:R-:W-:-:S03]  /*46f0*/  IMAD.WIDE R190, R197, 0x4, R138 ;  /* 0x00000004c5be7825 */ /* 0x000fc600078e028a */
[----:B------:R4:W-:Y:S01]  /*4700*/  STL.64 [R1+0x90], R44 ;  /* 0x0000902c01007387 */ /* 0x0009e20000100a00 */
[C---:B------:R-:W-:Y:S01]  /*4710*/  IMAD.WIDE R192, R197.reuse, 0x4, R16 ;  /* 0x00000004c5c07825 */ /* 0x040fe200078e0210 */
[----:B--2---:R-:W-:Y:S02]  /*4720*/  IADD3 R50, R22, -0x3d, RZ ;  /* 0xffffffc316327810 */ /* 0x004fe40007ffe0ff */
[----:B------:R5:W-:Y:S01]  /*4730*/  STL.64 [R1+0x88], R40 ;  /* 0x0000882801007387 */ /* 0x000be20000100a00 */
[----:B------:R-:W-:-:S04]  /*4740*/  IMAD.WIDE R194, R197, 0x4, R134 ;  /* 0x00000004c5c27825 */ /* 0x000fc800078e0286 */
[----:B---3--:R-:W-:-:S04]  /*4750*/  IMAD.WIDE R46, R39, 0x4, R138 ;  /* 0x00000004272e7825 */ /* 0x008fc800078e028a */
[C---:B----4-:R-:W-:Y:S01]  /*4760*/  IMAD.WIDE R44, R39.reuse, 0x4, R16 ;  /* 0x00000004272c7825 */ /* 0x050fe200078e0210 */
[----:B------:R1:W-:Y:S03]  /*4770*/  LDGSTS.E [R0+0x1800], desc[UR8][R46.64], !P0 ;  /* 0x018000002e007fae */ /* 0x0003e6000c121848 */
[--C-:B-----5:R-:W-:Y:S01]  /*4780*/  IMAD.WIDE R40, R39, 0x4, R136.reuse ;  /* 0x0000000427287825 */ /* 0x120fe200078e0288 */
[----:B------:R2:W-:Y:S01]  /*4790*/  LDGSTS.E [R0+0x1880], desc[UR8][R44.64], !P0 ;  /* 0x018800002c007fae */ /* 0x0005e2000c121848 */
[----:B------:R-:W-:Y:S02]  /*47a0*/  LOP3.LUT R39, R245, 0x20, RZ, 0x3c, !PT ;  /* 0x00000020f5277812 */ /* 0x000fe400078e3cff */
[----:B------:R-:W-:Y:S01]  /*47b0*/  IMAD.WIDE R196, R197, 0x4, R136 ;  /* 0x00000004c5c47825 */ /* 0x000fe200078e0288 */
[----:B------:R3:W-:Y:S03]  /*47c0*/  LDGSTS.E [R0+0x1900], desc[UR8][R42.64], !P0 ;  /* 0x019000002a007fae */ /* 0x0007e6000c121848 */
[----:B------:R-:W-:Y:S01]  /*47d0*/  IMAD.WIDE R198, R205, 0x4, R138 ;  /* 0x00000004cdc67825 */ /* 0x000fe200078e028a */
[----:B------:R4:W-:Y:S01]  /*47e0*/  LDGSTS.E [R0+0x1980], desc[UR8][R40.64], !P0 ;  /* 0x0198000028007fae */ /* 0x0009e2000c121848 */
[----:B------:R-:W-:-:S02]  /*47f0*/  ISETP.GE.U32.AND P0, PT, R2, 0x7fffffd3, PT ;  /* 0x7fffffd30200780c */ /* 0x000fc40003f06070 */
[----:B------:R-:W-:Y:S01]  /*4800*/  SHF.R.U32.HI R2, RZ, 0x7, R3 ;  /* 0x00000007ff027819 */ /* 0x000fe20000011603 */
[----:B------:R-:W-:Y:S01]  /*4810*/  LDGSTS.E [R0+0x2000], desc[UR8][R140.64], P2 ;  /* 0x020000008c007fae */ /* 0x000fe20009121848 */
[----:B------:R-:W-:-:S03]  /*4820*/  IMAD.WIDE R200, R205, 0x4, R16 ;  /* 0x00000004cdc87825 */ /* 0x000fc600078e0210 */
[----:B------:R-:W-:Y:S01]  /*4830*/  LDGSTS.E [R0+0x2080], desc[UR8][R142.64], P2 ;  /* 0x020800008e007fae */ /* 0x000fe20009121848 */
[----:B------:R-:W-:-:S03]  /*4840*/  IMAD.WIDE R202, R205, 0x4, R134 ;  /* 0x00000004cdca7825 */ /* 0x000fc600078e0286 */
[----:B------:R-:W-:Y:S01]  /*4850*/  LDGSTS.E [R0+0x2100], desc[UR8][R144.64], P2 ;  /* 0x0210000090007fae */ /* 0x000fe20009121848 */
[----:B------:R-:W-:-:S03]  /*4860*/  IMAD.WIDE R204, R205, 0x4, R136 ;  /* 0x00000004cdcc7825 */ /* 0x000fc600078e0288 */
[----:B------:R-:W-:Y:S01]  /*4870*/  LDGSTS.E [R0+0x2180], desc[UR8][R146.64], P2 ;  /* 0x0218000092007fae */ /* 0x000fe20009121848 */
[----:B------:R-:W-:Y:S01]  /*4880*/  LOP3.LUT P2, RZ, R2, 0x1, RZ, 0xc0, !PT ;  /* 0x0000000102ff7812 */ /* 0x000fe2000784c0ff */
[C---:B------:R-:W-:Y:S01]  /*4890*/  IMAD.WIDE R250, R207.reuse, 0x4, R16 ;  /* 0x00000004cffa7825 */ /* 0x040fe200078e0210 */
[----:B------:R-:W-:Y:S01]  /*48a0*/  SHF.R.U32.HI R2, RZ, 0x3, R3 ;  /* 0x00000003ff027819 */ /* 0x000fe20000011603 */
[----:B------:R-:W-:Y:S02]  /*48b0*/  LDGSTS.E [R0+0x2800], desc[UR8][R148.64], P4 ;  /* 0x0280000094007fae */ /* 0x000fe4000a121848 */
[----:B------:R-:W-:Y:S02]  /*48c0*/  IMAD.WIDE R248, R207, 0x4, R134 ;  /* 0x00000004cff87825 */ /* 0x000fe400078e0286 */
[----:B------:R-:W-:Y:S02]  /*48d0*/  LDGSTS.E [R0+0x2880], desc[UR8][R150.64], P4 ;  /* 0x0288000096007fae */ /* 0x000fe4000a121848 */
[----:B------:R-:W-:-:S02]  /*48e0*/  IMAD.WIDE R208, R215, 0x4, R138 ;  /* 0x00000004d7d07825 */ /* 0x000fc400078e028a */
[----:B------:R-:W-:Y:S02]  /*48f0*/  LDGSTS.E [R0+0x2900], desc[UR8][R152.64], P4 ;  /* 0x0290000098007fae */ /* 0x000fe4000a121848 */
[C---:B------:R-:W-:Y:S02]  /*4900*/  IMAD.WIDE R210, R215.reuse, 0x4, R16 ;  /* 0x00000004d7d27825 */ /* 0x040fe400078e0210 */
[----:B------:R-:W-:Y:S01]  /*4910*/  LDGSTS.E [R0+0x2980], desc[UR8][R154.64], P4 ;  /* 0x029800009a007fae */ /* 0x000fe2000a121848 */
[----:B------:R-:W-:Y:S01]  /*4920*/  LOP3.LUT P4, RZ, R2, 0x1, RZ, 0xc0, !PT ;  /* 0x0000000102ff7812 */ /* 0x000fe2000788c0ff */
[C---:B------:R-:W-:Y:S01]  /*4930*/  IMAD.WIDE R212, R215.reuse, 0x4, R134 ;  /* 0x00000004d7d47825 */ /* 0x040fe200078e0286 */
[----:B------:R-:W-:Y:S01]  /*4940*/  IADD3 R2, R22, -0x3, RZ ;  /* 0xfffffffd16027810 */ /* 0x000fe20007ffe0ff */
[----:B------:R1:W-:Y:S02]  /*4950*/  STL.64 [R1+0x40], R46 ;  /* 0x0000402e01007387 */ /* 0x0003e40000100a00 */
[----:B------:R-:W-:-:S02]  /*4960*/  IMAD.WIDE R214, R215, 0x4, R136 ;  /* 0x00000004d7d67825 */ /* 0x000fc400078e0288 */
[----:B------:R-:W-:Y:S02]  /*4970*/  LDGSTS.E [R0+0x3000], desc[UR8][R156.64], P2 ;  /* 0x030000009c007fae */ /* 0x000fe40009121848 */
[C---:B------:R-:W-:Y:S02]  /*4980*/  IMAD.WIDE R216, R222.reuse, 0x4, R138 ;  /* 0x00000004ded87825 */ /* 0x040fe400078e028a */
[----:B------:R2:W-:Y:S02]  /*4990*/  STL.64 [R1+0x38], R44 ;  /* 0x0000382c01007387 */ /* 0x0005e40000100a00 */
[----:B------:R-:W-:Y:S02]  /*49a0*/  IMAD.WIDE R218, R222, 0x4, R16 ;  /* 0x00000004deda7825 */ /* 0x000fe400078e0210 */
[----:B------:R-:W-:Y:S02]  /*49b0*/  LDGSTS.E [R0+0x3080], desc[UR8][R158.64], P2 ;  /* 0x030800009e007fae */ /* 0x000fe40009121848 */
[----:B-1----:R-:W-:-:S02]  /*49c0*/  IMAD.WIDE R46, R172, 0x4, R138 ;  /* 0x00000004ac2e7825 */ /* 0x002fc400078e028a */
[----:B------:R3:W-:Y:S02]  /*49d0*/  STL.64 [R1+0x30], R42 ;  /* 0x0000302a01007387 */ /* 0x0007e40000100a00 */
[----:B------:R-:W-:Y:S02]  /*49e0*/  IMAD.WIDE R220, R222, 0x4, R134 ;  /* 0x00000004dedc7825 */ /* 0x000fe400078e0286 */
[----:B------:R-:W-:Y:S02]  /*49f0*/  LDGSTS.E [R0+0x3100], desc[UR8][R160.64], P2 ;  /* 0x03100000a0007fae */ /* 0x000fe40009121848 */
[----:B--2---:R-:W-:Y:S02]  /*4a00*/  IMAD.WIDE R44, R172, 0x4, R16 ;  /* 0x00000004ac2c7825 */ /* 0x004fe400078e0210 */
[----:B------:R4:W-:Y:S02]  /*4a10*/  STL.64 [R1+0x28], R40 ;  /* 0x0000282801007387 */ /* 0x0009e40000100a00 */
[----:B------:R-:W-:-:S02]  /*4a20*/  IMAD.WIDE R222, R222, 0x4, R136 ;  /* 0x00000004dede7825 */ /* 0x000fc400078e0288 */
[----:B------:R-:W-:Y:S01]  /*4a30*/  LDGSTS.E [R0+0x3180], desc[UR8][R162.64], P2 ;  /* 0x03180000a2007fae */ /* 0x000fe20009121848 */
[----:B------:R-:W-:Y:S01]  /*4a40*/  ISETP.GE.U32.AND P2, PT, R2, 0x7fffffde, PT ;  /* 0x7fffffde0200780c */ /* 0x000fe20003f46070 */
[----:B------:R-:W-:Y:S02]  /*4a50*/  VIADD R2, R22, 0xfffffff9 ;  /* 0xfffffff916027836 */ /* 0x000fe40000000000 */
[----:B------:R-:W-:Y:S01]  /*4a60*/  STL.64 [R1+0x8a8], R140 ;  /* 0x0008a88c01007387 */ /* 0x000fe20000100a00 */
[----:B---3--:R-:W-:-:S03]  /*4a70*/  IMAD.WIDE R42, R172, 0x4, R134 ;  /* 0x00000004ac2a7825 */ /* 0x008fc600078e0286 */
[----:B------:R-:W-:Y:S01]  /*4a80*/  STL.64 [R1+0x8b0], R142 ;  /* 0x0008b08e01007387 */ /* 0x000fe20000100a00 */
[----:B----4-:R-:W-:-:S03]  /*4a90*/  IMAD.WIDE R40, R172, 0x4, R136 ;  /* 0x00000004ac287825 */ /* 0x010fc600078e0288 */
[----:B------:R-:W-:Y:S01]  /*4aa0*/  STL.64 [R1+0x8b8], R144 ;  /* 0x0008b89001007387 */ /* 0x000fe20000100a00 */
[C---:B------:R-:W-:Y:S02]  /*4ab0*/  VIADD R51, R22.reuse, 0xffffffdc ;  /* 0xffffffdc16337836 */ /* 0x040fe40000000000 */
[C---:B------:R-:W-:Y:S01]  /*4ac0*/  VIADD R52, R22.reuse, 0xffffffdd ;  /* 0xffffffdd16347836 */ /* 0x040fe20000000000 */
[----:B------:R-:W-:Y:S01]  /*4ad0*/  LDGSTS.E [R0+0x3800], desc[UR8][R164.64], P4 ;  /* 0x03800000a4007fae */ /* 0x000fe2000a121848 */
[C---:B------:R-:W-:Y:S02]  /*4ae0*/  VIADD R53, R22.reuse, 0xffffffde ;  /* 0xffffffde16357836 */ /* 0x040fe40000000000 */
[C---:B------:R-:W-:Y:S01]  /*4af0*/  VIADD R55, R22.reuse, 0xffffffd8 ;  /* 0xffffffd816377836 */ /* 0x040fe20000000000 */
[----:B------:R-:W-:Y:S01]  /*4b00*/  STL.64 [R1+0x8c0], R146 ;  /* 0x0008c09201007387 */ /* 0x000fe20000100a00 */
[C---:B------:R-:W-:Y:S02]  /*4b10*/  VIADD R56, R22.reuse, 0xffffffd9 ;  /* 0xffffffd916387836 */ /* 0x040fe40000000000 */
[----:B------:R-:W-:Y:S01]  /*4b20*/  VIADD R57, R22, 0xffffffda ;  /* 0xffffffda16397836 */ /* 0x000fe20000000000 */
[----:B------:R-:W-:Y:S01]  /*4b30*/  LDGSTS.E [R0+0x3880], desc[UR8][R166.64], P4 ;  /* 0x03880000a6007fae */ /* 0x000fe2000a121848 */
[----:B------:R-:W-:-:S03]  /*4b40*/  IMAD.WIDE R224, R230, 0x4, R138 ;  /* 0x00000004e6e07825 */ /* 0x000fc600078e028a */
[----:B------:R-:W-:Y:S01]  /*4b50*/  STL.64 [R1+0x8c8], R148 ;  /* 0x0008c89401007387 */ /* 0x000fe20000100a00 */
[----:B------:R-:W-:-:S03]  /*4b60*/  IMAD.WIDE R226, R230, 0x4, R16 ;  /* 0x00000004e6e27825 */ /* 0x000fc600078e0210 */
[----:B------:R-:W-:Y:S01]  /*4b70*/  LDGSTS.E [R0+0x3900], desc[UR8][R168.64], P4 ;  /* 0x03900000a8007fae */ /* 0x000fe2000a121848 */
[----:B------:R-:W-:-:S03]  /*4b80*/  IMAD.WIDE R228, R230, 0x4, R134 ;  /* 0x00000004e6e47825 */ /* 0x000fc600078e0286 */
[----:B------:R-:W-:Y:S01]  /*4b90*/  STL.64 [R1+0x8d0], R150 ;  /* 0x0008d09601007387 */ /* 0x000fe20000100a00 */
[----:B------:R-:W-:-:S03]  /*4ba0*/  IMAD.WIDE R230, R230, 0x4, R136 ;  /* 0x00000004e6e67825 */ /* 0x000fc600078e0288 */
[----:B------:R-:W-:Y:S01]  /*4bb0*/  LDGSTS.E [R0+0x3980], desc[UR8][R170.64], P4 ;  /* 0x03980000aa007fae */ /* 0x000fe2000a121848 */
[----:B------:R-:W-:Y:S01]  /*4bc0*/  ISETP.GE.U32.AND P4, PT, R2, 0x7fffffda, PT ;  /* 0x7fffffda0200780c */ /* 0x000fe20003f86070 */
[----:B------:R-:W-:Y:S02]  /*4bd0*/  VIADD R2, R39, UR4 ;  /* 0x0000000427027c36 */ /* 0x000fe40008000000 */
[----:B------:R-:W-:Y:S01]  /*4be0*/  STL.64 [R1+0x8d8], R152 ;  /* 0x0008d89801007387 */ /* 0x000fe20000100a00 */
[----:B------:R-:W-:Y:S02]  /*4bf0*/  IMAD R39, R172, 0x5, RZ ;  /* 0x00000005ac277824 */ /* 0x000fe400078e02ff */
[C---:B------:R-:W-:Y:S01]  /*4c00*/  IMAD.WIDE R232, R238.reuse, 0x4, R138 ;  /* 0x00000004eee87825 */ /* 0x040fe200078e028a */
[----:B------:R-:W-:Y:S03]  /*4c10*/  STL.64 [R1+0x8e0], R154 ;  /* 0x0008e09a01007387 */ /* 0x000fe60000100a00 */
[C---:B------:R-:W-:Y:S01]  /*4c20*/  IMAD.WIDE R234, R238.reuse, 0x4, R16 ;  /* 0x00000004eeea7825 */ /* 0x040fe200078e0210 */
[----:B------:R-:W-:Y:S03]  /*4c30*/  STL.64 [R1+0x8e8], R156 ;  /* 0x0008e89c01007387 */ /* 0x000fe60000100a00 */
[C---:B------:R-:W-:Y:S01]  /*4c40*/  IMAD.WIDE R236, R238.reuse, 0x4, R134 ;  /* 0x00000004eeec7825 */ /* 0x040fe200078e0286 */
[----:B------:R-:W-:Y:S03]  /*4c50*/  STL.64 [R1+0x8f0], R158 ;  /* 0x0008f09e01007387 */ /* 0x000fe60000100a00 */
[----:B------:R-:W-:Y:S01]  /*4c60*/  IMAD.WIDE R238, R238, 0x4, R136 ;  /* 0x00000004eeee7825 */ /* 0x000fe200078e0288 */
[----:B------:R-:W-:Y:S03]  /*4c70*/  STL.64 [R1+0x8f8], R160 ;  /* 0x0008f8a001007387 */ /* 0x000fe60000100a00 */
[----:B------:R-:W-:Y:S01]  /*4c80*/  IMAD R37, R37, UR5, RZ ;  /* 0x0000000525257c24 */ /* 0x000fe2000f8e02ff */
[----:B------:R-:W-:Y:S01]  /*4c90*/  STL.64 [R1+0x900], R162 ;  /* 0x000900a201007387 */ /* 0x000fe20000100a00 */
[----:B------:R-:W-:-:S02]  /*4ca0*/  IMAD R36, R36, UR5, RZ ;  /* 0x0000000524247c24 */ /* 0x000fc4000f8e02ff */
[----:B------:R-:W-:Y:S01]  /*4cb0*/  IMAD R35, R35, UR5, RZ ;  /* 0x0000000523237c24 */ /* 0x000fe2000f8e02ff */
[----:B------:R1:W-:Y:S01]  /*4cc0*/  STL.64 [R1+0x148], R46 ;  /* 0x0001482e01007387 */ /* 0x0003e20000100a00 */
[----:B------:R-:W-:Y:S02]  /*4cd0*/  IMAD R34, R34, UR5, RZ ;  /* 0x0000000522227c24 */ /* 0x000fe4000f8e02ff */
[----:B------:R-:W-:Y:S01]  /*4ce0*/  IMAD R33, R33, UR5, RZ ;  /* 0x0000000521217c24 */ /* 0x000fe2000f8e02ff */
[----:B------:R1:W-:Y:S01]  /*4cf0*/  LDGSTS.E [R2+0x200], desc[UR8][R46.64], !P5 ;  /* 0x002000002e027fae */ /* 0x0003e2000e921848 */
[----:B------:R-:W-:Y:S02]  /*4d00*/  IMAD R32, R32, UR5, RZ ;  /* 0x0000000520207c24 */ /* 0x000fe4000f8e02ff */
[----:B------:R-:W-:Y:S01]  /*4d10*/  IMAD R31, R31, UR5, RZ ;  /* 0x000000051f1f7c24 */ /* 0x000fe2000f8e02ff */
[----:B------:R2:W-:Y:S01]  /*4d20*/  STL.64 [R1+0x140], R44 ;  /* 0x0001402c01007387 */ /* 0x0005e20000100a00 */
[----:B------:R-:W-:-:S02]  /*4d30*/  IMAD R30, R30, UR5, RZ ;  /* 0x000000051e1e7c24 */ /* 0x000fc4000f8e02ff */
[----:B------:R-:W-:Y:S01]  /*4d40*/  IMAD R29, R29, UR5, RZ ;  /* 0x000000051d1d7c24 */ /* 0x000fe2000f8e02ff */
[----:B------:R2:W-:Y:S01]  /*4d50*/  LDGSTS.E [R2+0x280], desc[UR8][R44.64], !P5 ;  /* 0x002800002c027fae */ /* 0x0005e2000e921848 */
[----:B------:R-:W-:Y:S02]  /*4d60*/  IMAD R28, R28, UR5, RZ ;  /* 0x000000051c1c7c24 */ /* 0x000fe4000f8e02ff */
[----:B------:R-:W-:Y:S01]  /*4d70*/  IMAD R27, R27, UR5, RZ ;  /* 0x000000051b1b7c24 */ /* 0x000fe2000f8e02ff */
[----:B------:R3:W-:Y:S01]  /*4d80*/  STL.64 [R1+0x138], R42 ;  /* 0x0001382a01007387 */ /* 0x0007e20000100a00 */
[----:B-1----:R-:W-:-:S03]  /*4d90*/  IMAD.WIDE R46, R39, 0x4, R138 ;  /* 0x00000004272e7825 */ /* 0x002fc600078e028a */
[----:B------:R3:W-:Y:S01]  /*4da0*/  LDGSTS.E [R2+0x300], desc[UR8][R42.64], !P5 ;  /* 0x003000002a027fae */ /* 0x0007e2000e921848 */
[----:B------:R-:W-:Y:S02]  /*4db0*/  IMAD R68, R68, UR5, RZ ;  /* 0x0000000544447c24 */ /* 0x000fe4000f8e02ff */
[----:B------:R-:W-:Y:S01]  /*4dc0*/  IMAD R69, R69, UR5, RZ ;  /* 0x0000000545457c24 */ /* 0x000fe2000f8e02ff */
[----:B------:R1:W-:Y:S01]  /*4dd0*/  STL.64 [R1+0x130], R40 ;  /* 0x0001302801007387 */ /* 0x0003e20000100a00 */
[----:B--2---:R-:W-:-:S03]  /*4de0*/  IMAD.WIDE R44, R39, 0x4, R16 ;  /* 0x00000004272c7825 */ /* 0x004fc600078e0210 */
[----:B------:R1:W-:Y:S01]  /*4df0*/  LDGSTS.E [R2+0x380], desc[UR8][R40.64], !P5 ;  /* 0x0038000028027fae */ /* 0x0003e2000e921848 */
[----:B------:R-:W-:Y:S01]  /*4e00*/  ISETP.GE.U32.AND P5, PT, R38, 0x7fffffd6, PT ;  /* 0x7fffffd62600780c */ /* 0x000fe20003fa6070 */
[----:B------:R-:W-:Y:S01]  /*4e10*/  IMAD R73, R73, UR5, RZ ;  /* 0x0000000549497c24 */ /* 0x000fe2000f8e02ff */
[----:B------:R-:W-:Y:S01]  /*4e20*/  IADD3 R38, R22, -0xf, RZ ;  /* 0xfffffff116267810 */ /* 0x000fe20007ffe0ff */
[----:B---3--:R-:W-:Y:S01]  /*4e30*/  IMAD.WIDE R42, R39, 0x4, R134 ;  /* 0x00000004272a7825 */ /* 0x008fe200078e0286 */
[----:B------:R2:W-:Y:S03]  /*4e40*/  STL.64 [R1+0xe0], R46 ;  /* 0x0000e02e01007387 */ /* 0x0005e60000100a00 */
[----:B------:R-:W-:Y:S01]  /*4e50*/  IMAD R75, R75, UR5, RZ ;  /* 0x000000054b4b7c24 */ /* 0x000fe2000f8e02ff */
[----:B------:R2:W-:Y:S01]  /*4e60*/  LDGSTS.E [R2+0xa00], desc[UR8][R46.64], !P6 ;  /* 0x00a000002e027fae */ /* 0x0005e2000f121848 */
[----:B------:R-:W-:-:S02]  /*4e70*/  IMAD R78, R70, UR5, RZ ;  /* 0x00000005464e7c24 */ /* 0x000fc4000f8e02ff */
[----:B-1----:R-:W-:Y:S01]  /*4e80*/  IMAD.WIDE R40, R39, 0x4, R136 ;  /* 0x0000000427287825 */ /* 0x002fe200078e0288 */
[----:B------:R1:W-:Y:S03]  /*4e90*/  STL.64 [R1+0xd8], R44 ;  /* 0x0000d82c01007387 */ /* 0x0003e60000100a00 */
[----:B------:R-:W-:Y:S01]  /*4ea0*/  IMAD R39, R172, 0x9, RZ ;  /* 0x00000009ac277824 */ /* 0x000fe200078e02ff */
[----:B------:R1:W-:Y:S01]  /*4eb0*/  LDGSTS.E [R2+0xa80], desc[UR8][R44.64], !P6 ;  /* 0x00a800002c027fae */ /* 0x0003e2000f121848 */
[----:B------:R-:W-:Y:S02]  /*4ec0*/  IMAD R77, R77, UR5, RZ ;  /* 0x000000054d4d7c24 */ /* 0x000fe4000f8e02ff */
[C---:B------:R-:W-:Y:S01]  /*4ed0*/  IMAD.WIDE R48, R39.reuse, 0x4, R138 ;  /* 0x0000000427307825 */ /* 0x040fe200078e028a */
[----:B------:R3:W-:Y:S03]  /*4ee0*/  STL.64 [R1+0xd0], R42 ;  /* 0x0000d02a01007387 */ /* 0x0007e60000100a00 */
[----:B--2---:R-:W-:Y:S01]  /*4ef0*/  IMAD.WIDE R46, R39, 0x4, R16 ;  /* 0x00000004272e7825 */ /* 0x004fe200078e0210 */
[----:B------:R3:W-:Y:S03]  /*4f00*/  LDGSTS.E [R2+0xb00], desc[UR8][R42.64], !P6 ;  /* 0x00b000002a027fae */ /* 0x0007e6000f121848 */
[----:B------:R-:W-:Y:S01]  /*4f10*/  IMAD R79, R79, UR5, RZ ;  /* 0x000000054f4f7c24 */ /* 0x000fe2000f8e02ff */
[----:B------:R2:W-:Y:S01]  /*4f20*/  STL.64 [R1+0xc8], R40 ;  /* 0x0000c82801007387 */ /* 0x0005e20000100a00 */
[----:B-1----:R-:W-:-:S03]  /*4f30*/  IMAD.WIDE R44, R39, 0x4, R134 ;  /* 0x00000004272c7825 */ /* 0x002fc600078e0286 */
[----:B------:R2:W-:Y:S01]  /*4f40*/  LDGSTS.E [R2+0xb80], desc[UR8][R40.64], !P6 ;  /* 0x00b8000028027fae */ /* 0x0005e2000f121848 */
[----:B------:R-:W-:Y:S01]  /*4f50*/  ISETP.GE.U32.AND P6, PT, R38, 0x7fffffd2, PT ;  /* 0x7fffffd22600780c */ /* 0x000fe20003fc6070 */
[----:B------:R-:W-:Y:S01]  /*4f60*/  IMAD R81, R81, UR5, RZ ;  /* 0x0000000551517c24 */ /* 0x000fe2000f8e02ff */
[----:B------:R-:W-:Y:S01]  /*4f70*/  SHF.R.U32.HI R38, RZ, 0xe, R3 ;  /* 0x0000000eff267819 */ /* 0x000fe20000011603 */
[----:B---3--:R-:W-:Y:S01]  /*4f80*/  IMAD.WIDE R42, R39, 0x4, R136 ;  /* 0x00000004272a7825 */ /* 0x008fe200078e0288 */
[----:B------:R1:W-:Y:S03]  /*4f90*/  STL.64 [R1+0x80], R48 ;  /* 0x0000803001007387 */ /* 0x0003e60000100a00 */
[----:B------:R-:W-:Y:S01]  /*4fa0*/  IMAD.SHL.U32 R39, R172, 0x2, RZ ;  /* 0x00000002ac277824 */ /* 0x000fe200078e00ff */
[----:B------:R1:W-:Y:S01]  /*4fb0*/  LDGSTS.E [R2+0x1200], desc[UR8][R48.64], !P3 ;  /* 0x0120000030027fae */ /* 0x0003e2000d921848 */
[----:B------:R-:W-:-:S02]  /*4fc0*/  IMAD R83, R83, UR5, RZ ;  /* 0x0000000553537c24 */ /* 0x000fc4000f8e02ff */
[----:B--2---:R-:W-:Y:S01]  /*4fd0*/  IMAD R41, R172, 0xd, RZ ;  /* 0x0000000dac297824 */ /* 0x004fe200078e02ff */
[----:B------:R2:W-:Y:S01]  /*4fe0*/  STL.64 [R1+0x78], R46 ;  /* 0x0000782e01007387 */ /* 0x0005e20000100a00 */
[----:B------:R-:W-:Y:S01]  /*4ff0*/  LOP3.LUT R40, R245, 0x40, RZ, 0x3c, !PT ;  /* 0x00000040f5287812 */ /* 0x000fe200078e3cff */
[----:B------:R-:W-:Y:S02]  /*5000*/  IMAD R85, R85, UR5, RZ ;  /* 0x0000000555557c24 */ /* 0x000fe4000f8e02ff */
[----:B------:R2:W-:Y:S01]  /*5010*/  LDGSTS.E [R2+0x1280], desc[UR8][R46.64], !P3 ;  /* 0x012800002e027fae */ /* 0x0005e2000d921848 */
[----:B------:R-:W-:Y:S02]  /*5020*/  IMAD R87, R87, UR5, RZ ;  /* 0x0000000557577c24 */ /* 0x000fe4000f8e02ff */
[----:B------:R-:W-:Y:S01]  /*5030*/  VIADD R240, R40, UR4 ;  /* 0x0000000428f07c36 */ /* 0x000fe20008000000 */
        /* <DEDUP_REMOVED lines=8> */
[----:B------:R-:W-:Y:S01]  /*50c0*/  LOP3.LUT P3, RZ, R38, 0x1, RZ, 0xc0, !PT ;  /* 0x0000000126ff7812 */ /* 0x000fe2000786c0ff */
[----:B------:R-:W-:Y:S01]  /*50d0*/  IMAD R93, R93, UR5, RZ ;  /* 0x000000055d5d7c24 */ /* 0x000fe2000f8e02ff */
[----:B------:R-:W-:Y:S01]  /*50e0*/  SHF.R.U32.HI R38, RZ, 0xa, R3 ;  /* 0x0000000aff267819 */ /* 0x000fe20000011603 */
[----:B---3--:R-:W-:Y:S01]  /*50f0*/  IMAD.WIDE R44, R41, 0x4, R134 ;  /* 0x00000004292c7825 */ /* 0x008fe200078e0286 */
[----:B------:R2:W-:Y:S03]  /*5100*/  LDGSTS.E [R2+0x1a00], desc[UR8][R48.64], !P0 ;  /* 0x01a0000030027fae */ /* 0x0005e6000c121848 */
[----:B------:R-:W-:Y:S01]  /*5110*/  IMAD R95, R95, UR5, RZ ;  /* 0x000000055f5f7c24 */ /* 0x000fe2000f8e02ff */
[----:B------:R3:W-:Y:S01]  /*5120*/  LDGSTS.E [R2+0x1a80], desc[UR8][R46.64], !P0 ;  /* 0x01a800002e027fae */ /* 0x0007e2000c121848 */
[----:B------:R-:W-:-:S02]  /*5130*/  IMAD R97, R97, UR5, RZ ;  /* 0x0000000561617c24 */ /* 0x000fc4000f8e02ff */
[--C-:B-1----:R-:W-:Y:S01]  /*5140*/  IMAD.WIDE R42, R41, 0x4, R136.reuse ;  /* 0x00000004292a7825 */ /* 0x102fe200078e0288 */
[----:B------:R1:W-:Y:S03]  /*5150*/  LDGSTS.E [R2+0x1b00], desc[UR8][R44.64], !P0 ;  /* 0x01b000002c027fae */ /* 0x0003e6000c121848 */
[----:B------:R-:W-:Y:S01]  /*5160*/  IMAD.WIDE R40, R39, 0x4, R136 ;  /* 0x0000000427287825 */ /* 0x000fe200078e0288 */
[----:B------:R4:W-:Y:S01]  /*5170*/  LDGSTS.E [R2+0x1b80], desc[UR8][R42.64], !P0 ;  /* 0x01b800002a027fae */ /* 0x0009e2000c121848 */
[----:B------:R-:W-:Y:S02]  /*5180*/  LOP3.LUT P0, RZ, R38, 0x1, RZ, 0xc0, !PT ;  /* 0x0000000126ff7812 */ /* 0x000fe4000780c0ff */
[----:B------:R-:W-:Y:S01]  /*5190*/  SHF.R.U32.HI R38, RZ, 0x6, R3 ;  /* 0x00000006ff267819 */ /* 0x000fe20000011603 */
[----:B------:R-:W-:Y:S01]  /*51a0*/  LDGSTS.E [R2+0x2200], desc[UR8][R174.64], P3 ;  /* 0x02200000ae027fae */ /* 0x000fe20009921848 */
[----:B------:R-:W-:-:S02]  /*51b0*/  IMAD R99, R99, UR5, RZ ;  /* 0x0000000563637c24 */ /* 0x000fc4000f8e02ff */
[----:B------:R-:W-:Y:S01]  /*51c0*/  IMAD R101, R101, UR5, RZ ;  /* 0x0000000565657c24 */ /* 0x000fe2000f8e02ff */
[----:B------:R-:W-:Y:S01]  /*51d0*/  LDGSTS.E [R2+0x2280], desc[UR8][R176.64], P3 ;  /* 0x02280000b0027fae */ /* 0x000fe20009921848 */
[----:B------:R-:W-:Y:S02]  /*51e0*/  IMAD R103, R103, UR5, RZ ;  /* 0x0000000567677c24 */ /* 0x000fe4000f8e02ff */
[----:B------:R-:W-:Y:S01]  /*51f0*/  IMAD R105, R105, UR5, RZ ;  /* 0x0000000569697c24 */ /* 0x000fe2000f8e02ff */
[----:B------:R-:W-:Y:S01]  /*5200*/  LDGSTS.E [R2+0x2300], desc[UR8][R178.64], P3 ;  /* 0x02300000b2027fae */ /* 0x000fe20009921848 */
[----:B------:R-:W-:Y:S02]  /*5210*/  IMAD R107, R107, UR5, RZ ;  /* 0x000000056b6b7c24 */ /* 0x000fe4000f8e02ff */
[----:B------:R-:W-:Y:S01]  /*5220*/  IMAD R109, R109, UR5, RZ ;  /* 0x000000056d6d7c24 */ /* 0x000fe2000f8e02ff */
[----:B------:R-:W-:Y:S01]  /*5230*/  LDGSTS.E [R2+0x2380], desc[UR8][R180.64], P3 ;  /* 0x02380000b4027fae */ /* 0x000fe20009921848 */
[----:B------:R-:W-:Y:S01]  /*5240*/  LOP3.LUT P3, RZ, R38, 0x1, RZ, 0xc0, !PT ;  /* 0x0000000126ff7812 */ /* 0x000fe2000786c0ff */
[----:B------:R-:W-:Y:S01]  /*5250*/  IMAD R111, R111, UR5, RZ ;  /* 0x000000056f6f7c24 */ /* 0x000fe2000f8e02ff */
        /* <DEDUP_REMOVED lines=12> */
[----:B------:R-:W-:-:S02]  /*5320*/  VIADD R38, R22, 0xfffffffc ;  /* 0xfffffffc16267836 */ /* 0x000fc40000000000 */
[----:B------:R-:W-:Y:S01]  /*5330*/  LDGSTS.E [R2+0x3200], desc[UR8][R190.64], P3 ;  /* 0x03200000be027fae */ /* 0x000fe20009921848 */
[----:B------:R-:W-:Y:S02]  /*5340*/  IMAD R125, R125, UR5, RZ ;  /* 0x000000057d7d7c24 */ /* 0x000fe4000f8e02ff */
[----:B------:R-:W-:Y:S01]  /*5350*/  IMAD R127, R127, UR5, RZ ;  /* 0x000000057f7f7c24 */ /* 0x000fe2000f8e02ff */
[----:B------:R2:W-:Y:S01]  /*5360*/  STL.64 [R1+0x20], R48 ;  /* 0x0000203001007387 */ /* 0x0005e20000100a00 */
[----:B------:R-:W-:Y:S02]  /*5370*/  IMAD R129, R129, UR5, RZ ;  /* 0x0000000581817c24 */ /* 0x000fe4000f8e02ff */
[----:B------:R-:W-:Y:S01]  /*5380*/  IMAD R131, R131, UR5, RZ ;  /* 0x0000000583837c24 */ /* 0x000fe2000f8e02ff */
[----:B------:R-:W-:Y:S01]  /*5390*/  LDGSTS.E [R2+0x3280], desc[UR8][R192.64], P3 ;  /* 0x03280000c0027fae */ /* 0x000fe20009921848 */
[----:B------:R-:W-:-:S03]  /*53a0*/  IMAD R244, R244, UR5, RZ ;  /* 0x00000005f4f47c24 */ /* 0x000fc6000f8e02ff */
[----:B------:R3:W-:Y:S04]  /*53b0*/  STL.64 [R1+0x18], R46 ;  /* 0x0000182e01007387 */ /* 0x0007e80000100a00 */
[----:B------:R-:W-:Y:S01]  /*53c0*/  LDGSTS.E [R2+0x3300], desc[UR8][R194.64], P3 ;  /* 0x03300000c2027fae */ /* 0x000fe20009921848 */
[C---:B--2---:R-:W-:Y:S02]  /*53d0*/  VIADD R48, R22.reuse, 0xffffffc1 ;  /* 0xffffffc116307836 */ /* 0x044fe40000000000 */
[----:B------:R-:W-:Y:S01]  /*53e0*/  VIADD R49, R22, 0xffffffc2 ;  /* 0xffffffc216317836 */ /* 0x000fe20000000000 */
[----:B------:R1:W-:Y:S04]  /*53f0*/  STL.64 [R1+0x10], R44 ;  /* 0x0000102c01007387 */ /* 0x0003e80000100a00 */
[----:B------:R-:W-:Y:S01]  /*5400*/  LDGSTS.E [R2+0x3380], desc[UR8][R196.64], P3 ;  /* 0x03380000c4027fae */ /* 0x000fe20009921848 */
[----:B---3--:R-:W-:Y:S01]  /*5410*/  IMAD.WIDE R46, R39, 0x4, R138 ;  /* 0x00000004272e7825 */ /* 0x008fe200078e028a */
[----:B------:R-:W-:-:S02]  /*5420*/  ISETP.GE.U32.AND P3, PT, R38, 0x7fffffdd, PT ;  /* 0x7fffffdd2600780c */ /* 0x000fc40003f66070 */
[----:B------:R4:W-:Y:S01]  /*5430*/  STL.64 [R1+0x8], R42 ;  /* 0x0000082a01007387 */ /* 0x0009e20000100a00 */
[----:B------:R-:W-:-:S03]  /*5440*/  VIADD R38, R22, 0xfffffff8 ;  /* 0xfffffff816267836 */ /* 0x000fc60000000000 */
[----:B------:R-:W-:Y:S01]  /*5450*/  LDGSTS.E [R2+0x3a00], desc[UR8][R198.64], P0 ;  /* 0x03a00000c6027fae */ /* 0x000fe20008121848 */
[----:B-1----:R-:W-:-:S03]  /*5460*/  IMAD.WIDE R44, R39, 0x4, R16 ;  /* 0x00000004272c7825 */ /* 0x002fc600078e0210 */
[----:B------:R-:W-:Y:S01]  /*5470*/  LDGSTS.E [R2+0x3a80], desc[UR8][R200.64], P0 ;  /* 0x03a80000c8027fae */ /* 0x000fe20008121848 */
[----:B----4-:R-:W-:-:S03]  /*5480*/  IMAD.WIDE R42, R39, 0x4, R134 ;  /* 0x00000004272a7825 */ /* 0x010fc600078e0286 */
[----:B------:R-:W-:Y:S01]  /*5490*/  LDGSTS.E [R2+0x3b00], desc[UR8][R202.64], P0 ;  /* 0x03b00000ca027fae */ /* 0x000fe20008121848 */
[----:B------:R-:W-:-:S03]  /*54a0*/  IMAD R39, R172, 0x6, RZ ;  /* 0x00000006ac277824 */ /* 0x000fc600078e02ff */
[----:B------:R-:W-:Y:S01]  /*54b0*/  LDGSTS.E [R2+0x3b80], desc[UR8][R204.64], P0 ;  /* 0x03b80000cc027fae */ /* 0x000fe20008121848 */
[----:B------:R-:W-:Y:S02]  /*54c0*/  ISETP.GE.U32.AND P0, PT, R38, 0x7fffffd9, PT ;  /* 0x7fffffd92600780c */ /* 0x000fe40003f06070 */
[----:B------:R-:W-:Y:S01]  /*54d0*/  IADD3 R38, R22, -0xc, RZ ;  /* 0xfffffff416267810 */ /* 0x000fe20007ffe0ff */
[----:B------:R1:W-:Y:S04]  /*54e0*/  STL.64 [R1+0x128], R46 ;  /* 0x0001282e01007387 */ /* 0x0003e80000100a00 */
[----:B------:R1:W-:Y:S04]  /*54f0*/  LDGSTS.E [R240+0x400], desc[UR8][R46.64], !P2 ;  /* 0x004000002ef07fae */ /* 0x0003e8000d121848 */
[----:B------:R2:W-:Y:S04]  /*5500*/  STL.64 [R1+0x120], R44 ;  /* 0x0001202c01007387 */ /* 0x0005e80000100a00 */
[----:B------:R2:W-:Y:S04]  /*5510*/  LDGSTS.E [R240+0x480], desc[UR8][R44.64], !P2 ;  /* 0x004800002cf07fae */ /* 0x0005e8000d121848 */
[----:B------:R3:W-:Y:S01]  /*5520*/  STL.64 [R1+0x118], R42 ;  /* 0x0001182a01007387 */ /* 0x0007e20000100a00 */
[----:B-1----:R-:W-:-:S03]  /*5530*/  IMAD.WIDE R46, R39, 0x4, R138 ;  /* 0x00000004272e7825 */ /* 0x002fc600078e028a */
[----:B------:R3:W-:Y:S04]  /*5540*/  LDGSTS.E [R240+0x500], desc[UR8][R42.64], !P2 ;  /* 0x005000002af07fae */ /* 0x0007e8000d121848 */
[----:B------:R1:W-:Y:S01]  /*5550*/  STL.64 [R1+0x110], R40 ;  /* 0x0001102801007387 */ /* 0x0003e20000100a00 */
[----:B--2---:R-:W-:-:S03]  /*5560*/  IMAD.WIDE R44, R39, 0x4, R16 ;  /* 0x00000004272c7825 */ /* 0x004fc600078e0210 */
[----:B------:R1:W-:Y:S01]  /*5570*/  LDGSTS.E [R240+0x580], desc[UR8][R40.64], !P2 ;  /* 0x0058000028f07fae */ /* 0x0003e2000d121848 */
[----:B------:R-:W-:Y:S01]  /*5580*/  ISETP.GE.U32.AND P2, PT, R38, 0x7fffffd5, PT ;  /* 0x7fffffd52600780c */ /* 0x000fe20003f46070 */
[----:B------:R-:W-:Y:S02]  /*5590*/  VIADD R38, R22, 0xffffffcc ;  /* 0xffffffcc16267836 */ /* 0x000fe40000000000 */
[C---:B---3--:R-:W-:Y:S01]  /*55a0*/  IMAD.WIDE R42, R39.reuse, 0x4, R134 ;  /* 0x00000004272a7825 */ /* 0x048fe200078e0286 */
[----:B------:R2:W-:Y:S04]  /*55b0*/  STL.64 [R1+0xc0], R46 ;  /* 0x0000c02e01007387 */ /* 0x0005e80000100a00 */
[----:B------:R2:W-:Y:S01]  /*55c0*/  LDGSTS.E [R240+0xc00], desc[UR8][R46.64], !P4 ;  /* 0x00c000002ef07fae */ /* 0x0005e2000e121848 */
[----:B-1----:R-:W-:-:S03]  /*55d0*/  IMAD.WIDE R40, R39, 0x4, R136 ;  /* 0x0000000427287825 */ /* 0x002fc600078e0288 */
[----:B------:R1:W-:Y:S01]  /*55e0*/  STL.64 [R1+0xb8], R44 ;  /* 0x0000b82c01007387 */ /* 0x0003e20000100a00 */
[----:B------:R-:W-:-:S03]  /*55f0*/  IMAD R39, R172, 0xa, RZ ;  /* 0x0000000aac277824 */ /* 0x000fc600078e02ff */
[----:B------:R1:W-:Y:S01]  /*5600*/  LDGSTS.E [R240+0xc80], desc[UR8][R44.64], !P4 ;  /* 0x00c800002cf07fae */ /* 0x0003e2000e121848 */
[----:B--2---:R-:W-:-:S03]  /*5610*/  IMAD.WIDE R46, R39, 0x4, R138 ;  /* 0x00000004272e7825 */ /* 0x004fc600078e028a */
[----:B------:R2:W-:Y:S04]  /*5620*/  STL.64 [R1+0xb0], R42 ;  /* 0x0000b02a01007387 */ /* 0x0005e80000100a00 */
[----:B------:R2:W-:Y:S01]  /*5630*/  LDGSTS.E [R240+0xd00], desc[UR8][R42.64], !P4 ;  /* 0x00d000002af07fae */ /* 0x0005e2000e121848 */
[----:B-1----:R-:W-:-:S03]  /*5640*/  IMAD.WIDE R44, R39, 0x4, R16 ;  /* 0x00000004272c7825 */ /* 0x002fc600078e0210 */
[----:B------:R1:W-:Y:S04]  /*5650*/  STL.64 [R1+0xa8], R40 ;  /* 0x0000a82801007387 */ /* 0x0003e80000100a00 */
[----:B------:R1:W-:Y:S01]  /*5660*/  LDGSTS.E [R240+0xd80], desc[UR8][R40.64], !P4 ;  /* 0x00d8000028f07fae */ /* 0x0003e2000e121848 */
[----:B------:R-:W-:Y:S02]  /*5670*/  ISETP.GE.U32.AND P4, PT, R38, 0x7fffffad, PT ;  /* 0x7fffffad2600780c */ /* 0x000fe40003f86070 */
[----:B------:R-:W-:Y:S01]  /*5680*/  SHF.R.U32.HI R38, RZ, 0xd, R3 ;  /* 0x0000000dff267819 */ /* 0x000fe20000011603 */
[C---:B--2---:R-:W-:Y:S01]  /*5690*/  IMAD.WIDE R42, R39.reuse, 0x4, R134 ;  /* 0x00000004272a7825 */ /* 0x044fe200078e0286 */
[----:B------:R2:W-:Y:S04]  /*56a0*/  STL.64 [R1+0x60], R46 ;  /* 0x0000602e01007387 */ /* 0x0005e80000100a00 */
[----:B------:R2:W-:Y:S01]  /*56b0*/  LDGSTS.E [R240+0x1400], desc[UR8][R46.64], !P5 ;  /* 0x014000002ef07fae */ /* 0x0005e2000e921848 */
[----:B-1----:R-:W-:-:S03]  /*56c0*/  IMAD.WIDE R40, R39, 0x4, R136 ;  /* 0x0000000427287825 */ /* 0x002fc600078e0288 */
[----:B------:R1:W-:Y:S01]  /*56d0*/  STL.64 [R1+0x58], R44 ;  /* 0x0000582c01007387 */ /* 0x0003e20000100a00 */
[----:B------:R-:W-:-:S03]  /*56e0*/  VIADD R39, R22, 0xffffffcf ;  /* 0xffffffcf16277836 */ /* 0x000fc60000000000 */
[----:B------:R1:W-:Y:S04]  /*56f0*/  LDGSTS.E [R240+0x1480], desc[UR8][R44.64], !P5 ;  /* 0x014800002cf07fae */ /* 0x0003e8000e921848 */
[----:B------:R3:W-:Y:S01]  /*5700*/  STL.64 [R1+0x50], R42 ;  /* 0x0000502a01007387 */ /* 0x0007e20000100a00 */
[C---:B--2---:R-:W-:Y:S01]  /*5710*/  IADD3 R46, R22.reuse, -0x3a, RZ ;  /* 0xffffffc6162e7810 */ /* 0x044fe20007ffe0ff */
[C---:B------:R-:W-:Y:S02]  /*5720*/  VIADD R47, R22.reuse, 0xffffffc7 ;  /* 0xffffffc7162f7836 */ /* 0x040fe40000000000 */
[----:B------:R3:W-:Y:S04]  /*5730*/  LDGSTS.E [R240+0x1500], desc[UR8][R42.64], !P5 ;  /* 0x015000002af07fae */ /* 0x0007e8000e921848 */
[----:B------:R2:W-:Y:S01]  /*5740*/  STL.64 [R1+0x48], R40 ;  /* 0x0000482801007387 */ /* 0x0005e20000100a00 */
[----:B-1----:R-:W-:-:S02]  /*5750*/  VIADD R44, R22, 0xffffffc4 ;  /* 0xffffffc4162c7836 */ /* 0x002fc40000000000 */
[----:B------:R-:W-:Y:S01]  /*5760*/  VIADD R45, R22, 0xffffffc5 ;  /* 0xffffffc5162d7836 */ /* 0x000fe20000000000 */
[----:B------:R2:W-:Y:S01]  /*5770*/  LDGSTS.E [R240+0x1580], desc[UR8][R40.64], !P5 ;  /* 0x0158000028f07fae */ /* 0x0005e2000e921848 */
[----:B------:R-:W-:Y:S02]  /*5780*/  LOP3.LUT P5, RZ, R38, 0x1, RZ, 0xc0, !PT ;  /* 0x0000000126ff7812 */ /* 0x000fe400078ac0ff */
[----:B------:R-:W-:Y:S01]  /*5790*/  SHF.R.U32.HI R38, RZ, 0x9, R3 ;  /* 0x00000009ff267819 */ /* 0x000fe20000011603 */
[C---:B---3--:R-:W-:Y:S01]  /*57a0*/  VIADD R43, R22.reuse, 0xffffffcb ;  /* 0xffffffcb162b7836 */ /* 0x048fe20000000000 */
[----:B------:R-:W-:Y:S01]  /*57b0*/  IADD3 R42, R22, -0x36, RZ ;  /* 0xffffffca162a7810 */ /* 0x000fe20007ffe0ff */
[----:B--2---:R-:W-:-:S04]  /*57c0*/  IMAD.WIDE R40, R207, 0x4, R138 ;  /* 0x00000004cf287825 */ /* 0x004fc800078e028a */
[----:B------:R-:W-:Y:S01]  /*57d0*/  IMAD.WIDE R206, R207, 0x4, R136 ;  /* 0x00000004cfce7825 */ /* 0x000fe200078e0288 */
[----:B------:R1:W-:Y:S04]  /*57e0*/  LDGSTS.E [R240+0x1c00], desc[UR8][R40.64], !P6 ;  /* 0x01c0000028f07fae */ /* 0x0003e8000f121848 */
[----:B------:R-:W-:Y:S04]  /*57f0*/  LDGSTS.E [R240+0x1c80], desc[UR8][R250.64], !P6 ;  /* 0x01c80000faf07fae */ /* 0x000fe8000f121848 */
[----:B------:R-:W-:Y:S04]  /*5800*/  LDGSTS.E [R240+0x1d00], desc[UR8][R248.64], !P6 ;  /* 0x01d00000f8f07fae */ /* 0x000fe8000f121848 */
[----:B------:R-:W-:Y:S01]  /*5810*/  LDGSTS.E [R240+0x1d80], desc[UR8][R206.64], !P6 ;  /* 0x01d80000cef07fae */ /* 0x000fe2000f121848 */
[----:B------:R-:W-:Y:S01]  /*5820*/  LOP3.LUT P6, RZ, R38, 0x1, RZ, 0xc0, !PT ;  /* 0x0000000126ff7812 */ /* 0x000fe200078cc0ff */
[----:B------:R-:W-:-:S02]  /*5830*/  VIADD R38, R22, 0xffffffcd ;  /* 0xffffffcd16267836 */ /* 0x000fc40000000000 */
[----:B------:R-:W-:Y:S04]  /*5840*/  LDGSTS.E [R240+0x2400], desc[UR8][R208.64], P5 ;  /* 0x02400000d0f07fae */ /* 0x000fe8000a921848 */
[----:B------:R-:W-:Y:S04]  /*5850*/  LDGSTS.E [R240+0x2480], desc[UR8][R210.64], P5 ;  /* 0x02480000d2f07fae */ /* 0x000fe8000a921848 */
[----:B------:R-:W-:Y:S04]  /*5860*/  LDGSTS.E [R240+0x2500], desc[UR8][R212.64], P5 ;  /* 0x02500000d4f07fae */ /* 0x000fe8000a921848 */
[----:B------:R-:W-:Y:S01]  /*5870*/  LDGSTS.E [R240+0x2580], desc[UR8][R214.64], P5 ;  /* 0x02580000d6f07fae */ /* 0x000fe2000a921848 */
[----:B------:R-:W-:-:S02]  /*5880*/  ISETP.GE.U32.AND P5, PT, R38, 0x7fffffae, PT ;  /* 0x7fffffae2600780c */ /* 0x000fc40003fa6070 */
[----:B------:R-:W-:Y:S01]  /*5890*/  IADD3 R38, R22, -0x32, RZ ;  /* 0xffffffce16267810 */ /* 0x000fe20007ffe0ff */
[----:B------:R-:W-:Y:S04]  /*58a0*/  LDGSTS.E [R240+0x2c00], desc[UR8][R216.64], P6 ;  /* 0x02c00000d8f07fae */ /* 0x000fe8000b121848 */
[----:B------:R-:W-:Y:S04]  /*58b0*/  LDGSTS.E [R240+0x2c80], desc[UR8][R218.64], P6 ;  /* 0x02c80000daf07fae */ /* 0x000fe8000b121848 */
[----:B------:R1:W-:Y:S04]  /*58c0*/  STL.64 [R1], R40 ;  /* 0x0000002801007387 */ /* 0x0003e80000100a00 */
[----:B------:R-:W-:Y:S04]  /*58d0*/  LDGSTS.E [R240+0x2d00], desc[UR8][R220.64], P6 ;  /* 0x02d00000dcf07fae */ /* 0x000fe8000b121848 */
[----:B------:R-:W-:Y:S01]  /*58e0*/  LDGSTS.E [R240+0x2d80], desc[UR8][R222.64], P6 ;  /* 0x02d80000def07fae */ /* 0x000fe2000b121848 */
[----:B------:R-:W-:-:S02]  /*58f0*/  ISETP.GE.U32.AND P6, PT, R38, 0x7fffffaf, PT ;  /* 0x7fffffaf2600780c */ /* 0x000fc40003fc6070 */
[----:B------:R-:W-:Y:S01]  /*5900*/  SEL R38, RZ, 0x1, P4 ;  /* 0x00000001ff267807 */ /* 0x000fe20002000000 */
[C---:B-1----:R-:W-:Y:S01]  /*5910*/  VIADD R40, R22.reuse, 0xffffffc8 ;  /* 0xffffffc816287836 */ /* 0x042fe20000000000 */
[----:B------:R-:W-:Y:S01]  /*5920*/  ISETP.GE.U32.AND P4, PT, R39, 0x7fffffb0, PT ;  /* 0x7fffffb02700780c */ /* 0x000fe20003f86070 */
[----:B------:R-:W-:Y:S01]  /*5930*/  VIADD R41, R22, 0xffffffc9 ;  /* 0xffffffc916297836 */ /* 0x000fe20000000000 */
[----:B------:R-:W-:Y:S01]  /*5940*/  SEL R39, RZ, 0x1fffe, P5 ;  /* 0x0001fffeff277807 */ /* 0x000fe20002800000 */
[----:B------:R1:W-:Y:S01]  /*5950*/  STL [R1+0x888], R66 ;  /* 0x0008884201007387 */ /* 0x0003e20000100800 */
[----:B------:R-:W-:Y:S02]  /*5960*/  ISETP.GE.U32.AND P5, PT, R40, 0x7fffffa9, PT ;  /* 0x7fffffa92800780c */ /* 0x000fe40003fa6070 */
[----:B------:R-:W-:Y:S01]  /*5970*/  SEL R40, RZ, 0x4, P6 ;  /* 0x00000004ff287807 */ /* 0x000fe20003000000 */
[----:B------:R-:W-:Y:S01]  /*5980*/  IMAD.IADD R38, R38, 0x1, R39 ;  /* 0x0000000126267824 */ /* 0x000fe200078e0227 */
[----:B------:R-:W-:-:S02]  /*5990*/  ISETP.GE.U32.AND P6, PT, R41, 0x7fffffaa, PT ;  /* 0x7fffffaa2900780c */ /* 0x000fc40003fc6070 */
[----:B------:R-:W-:Y:S02]  /*59a0*/  SEL R41, RZ, 0x7fff8, P4 ;  /* 0x0007fff8ff297807 */ /* 0x000fe40002000000 */
[----:B------:R-:W-:Y:S02]  /*59b0*/  ISETP.GE.U32.AND P4, PT, R42, 0x7fffffab, PT ;  /* 0x7fffffab2a00780c */ /* 0x000fe40003f86070 */
[----:B------:R-:W-:Y:S02]  /*59c0*/  SEL R42, RZ, 0x1, P5 ;  /* 0x00000001ff2a7807 */ /* 0x000fe40002800000 */
[----:B------:R-:W-:Y:S02]  /*59d0*/  ISETP.GE.U32.AND P5, PT, R43, 0x7fffffac, PT ;  /* 0x7fffffac2b00780c */ /* 0x000fe40003fa6070 */
[----:B------:R-:W-:Y:S02]  /*59e0*/  SEL R43, RZ, 0x1fffe, P6 ;  /* 0x0001fffeff2b7807 */ /* 0x000fe40003000000 */
        /* <DEDUP_REMOVED lines=9> */
[----:B------:R-:W-:Y:S01]  /*5a80*/  SEL R48, RZ, 0x4, P5 ;  /* 0x00000004ff307807 */ /* 0x000fe20002800000 */
[----:B------:R-:W-:Y:S01]  /*5a90*/  IMAD.IADD R46, R46, 0x1, R47 ;  /* 0x000000012e2e7824 */ /* 0x000fe200078e022f */
        /* <DEDUP_REMOVED lines=37> */
[----:B-1----:R-:W-:Y:S02]  /*5cf0*/  SEL R66, RZ, 0x1fffe, P5 ;  /* 0x0001fffeff427807 */ /* 0x002fe40002800000 */
[----:B------:R-:W-:Y:S02]  /*5d00*/  ISETP.GE.U32.AND P5, PT, R67, 0x7fffffd1, PT ;  /* 0x7fffffd14300780c */ /* 0x000fe40003fa6070 */
[----:B------:R-:W-:Y:S01]  /*5d10*/  SEL R67, RZ, 0x4, P6 ;  /* 0x00000004ff437807 */ /* 0x000fe20003000000 */
[----:B------:R-:W-:Y:S01]  /*5d20*/  IMAD.IADD R65, R65, 0x1, R66 ;  /* 0x0000000141417824 */ /* 0x000fe200078e0242 */
[----:B------:R-:W-:-:S02]  /*5d30*/  LOP3.LUT R38, R38, 0x3, RZ, 0xc0, !PT ;  /* 0x0000000326267812 */ /* 0x000fc400078ec0ff */
[----:B------:R-:W-:Y:S02]  /*5d40*/  ISETP.GE.U32.AND P6, PT, R71, 0x7fffffb4, PT ;  /* 0x7fffffb44700780c */ /* 0x000fe40003fc6070 */
[----:B------:R-:W-:Y:S02]  /*5d50*/  SHF.R.U32.HI R39, RZ, 0x5, R3 ;  /* 0x00000005ff277819 */ /* 0x000fe40000011603 */
[----:B------:R-:W-:Y:S02]  /*5d60*/  IADD3 R38, R38, R41, R40 ;  /* 0x0000002926267210 */ /* 0x000fe40007ffe028 */
[----:B------:R-:W-:Y:S02]  /*5d70*/  SEL R41, RZ, 0x7fff8, P6 ;  /* 0x0007fff8ff297807 */ /* 0x000fe40003000000 */
[----:B------:R-:W-:Y:S02]  /*5d80*/  LOP3.LUT P6, RZ, R39, 0x1, RZ, 0xc0, !PT ;  /* 0x0000000127ff7812 */ /* 0x000fe400078cc0ff */
[----:B------:R-:W-:-:S02]  /*5d90*/  SEL R71, RZ, 0x1, P4 ;  /* 0x00000001ff477807 */ /* 0x000fc40002000000 */
[----:B------:R-:W-:Y:S02]  /*5da0*/  IADD3 R42, R42, R43, RZ ;  /* 0x0000002b2a2a7210 */ /* 0x000fe40007ffe0ff */
[----:B------:R-:W-:Y:S01]  /*5db0*/  SHF.R.U32.HI R43, RZ, 0x1, R3 ;  /* 0x00000001ff2b7819 */ /* 0x000fe20000011603 */
[----:B------:R-:W-:Y:S01]  /*5dc0*/  IMAD.IADD R50, R71, 0x1, R50 ;  /* 0x0000000147327824 */ /* 0x000fe200078e0232 */
[----:B------:R-:W-:Y:S01]  /*5dd0*/  IADD3 R57, R57, R58, RZ ;  /* 0x0000003a39397210 */ /* 0x000fe20007ffe0ff */
[----:B------:R-:W-:Y:S01]  /*5de0*/  IMAD R71, R4, UR5, RZ ;  /* 0x0000000504477c24 */ /* 0x000fe2000f8e02ff */
[----:B------:R-:W-:Y:S02]  /*5df0*/  LOP3.LUT R42, R42, 0x3, RZ, 0xc0, !PT ;  /* 0x000000032a2a7812 */ /* 0x000fe400078ec0ff */
[----:B------:R-:W-:Y:S01]  /*5e00*/  LOP3.LUT R40, R57, 0x3, RZ, 0xc0, !PT ;  /* 0x0000000339287812 */ /* 0x000fe200078ec0ff */
[----:B------:R-:W-:Y:S01]  /*5e10*/  LDGSTS.E [R240+0x3400], desc[UR8][R224.64], P6 ;  /* 0x03400000e0f07fae */ /* 0x000fe2000b121848 */
[----:B------:R-:W-:Y:S01]  /*5e20*/  LOP3.LUT R65, R65, 0x3, RZ, 0xc0, !PT ;  /* 0x0000000341417812 */ /* 0x000fe200078ec0ff */
[----:B------:R-:W-:Y:S01]  /*5e30*/  IMAD R57, R10, UR5, RZ ;  /* 0x000000050a397c24 */ /* 0x000fe2000f8e02ff */
[----:B------:R-:W-:Y:S01]  /*5e40*/  IADD3 R42, R42, R45, R44 ;  /* 0x0000002d2a2a7210 */ /* 0x000fe20007ffe02c */
[----:B------:R-:W-:Y:S01]  /*5e50*/  LDGSTS.E [R240+0x3480], desc[UR8][R226.64], P6 ;  /* 0x03480000e2f07fae */ /* 0x000fe2000b121848 */
[----:B------:R-:W-:-:S02]  /*5e60*/  LOP3.LUT R50, R50, 0x3, RZ, 0xc0, !PT ;  /* 0x0000000332327812 */ /* 0x000fc400078ec0ff */
[----:B------:R-:W-:Y:S01]  /*5e70*/  LOP3.LUT R61, R61, 0x3, RZ, 0xc0, !PT ;  /* 0x000000033d3d7812 */ /* 0x000fe200078ec0ff */
[----:B------:R-:W-:Y:S01]  /*5e80*/  LDGSTS.E [R240+0x3500], desc[UR8][R228.64], P6 ;  /* 0x03500000e4f07fae */ /* 0x000fe2000b121848 */
[----:B------:R-:W-:Y:S01]  /*5e90*/  IADD3 R40, R40, R60, R59 ;  /* 0x0000003c28287210 */ /* 0x000fe20007ffe03b */
[----:B------:R-:W-:Y:S01]  /*5ea0*/  IMAD R59, R9, UR5, RZ ;  /* 0x00000005093b7c24 */ /* 0x000fe2000f8e02ff */
[----:B------:R-:W-:Y:S01]  /*5eb0*/  IADD3 R65, R65, R41, R67 ;  /* 0x0000002941417210 */ /* 0x000fe20007ffe043 */
[----:B------:R-:W-:Y:S01]  /*5ec0*/  LDGSTS.E [R240+0x3580], desc[UR8][R230.64], P6 ;  /* 0x03580000e6f07fae */ /* 0x000fe2000b121848 */
[----:B------:R-:W-:Y:S01]  /*5ed0*/  LOP3.LUT P6, RZ, R43, 0x1, RZ, 0xc0, !PT ;  /* 0x000000012bff7812 */ /* 0x000fe200078cc0ff */
[----:B------:R-:W-:Y:S01]  /*5ee0*/  IMAD.SHL.U32 R41, R42, 0x100, RZ ;  /* 0x000001002a297824 */ /* 0x000fe200078e00ff */
[----:B------:R-:W-:Y:S01]  /*5ef0*/  LOP3.LUT R46, R46, 0x3, RZ, 0xc0, !PT ;  /* 0x000000032e2e7812 */ /* 0x000fe200078ec0ff */
[----:B------:R-:W-:Y:S01]  /*5f00*/  IMAD R67, R5, UR5, RZ ;  /* 0x0000000505437c24 */ /* 0x000fe2000f8e02ff */
[----:B------:R-:W-:Y:S01]  /*5f10*/  IADD3 R50, R50, R52, R51 ;  /* 0x0000003432327210 */ /* 0x000fe20007ffe033 */
[----:B------:R-:W-:Y:S01]  /*5f20*/  IMAD R51, R13, UR5, RZ ;  /* 0x000000050d337c24 */ /* 0x000fe2000f8e02ff */
[----:B------:R-:W-:-:S02]  /*5f30*/  LOP3.LUT R53, R53, 0x3, RZ, 0xc0, !PT ;  /* 0x0000000335357812 */ /* 0x000fc400078ec0ff */
[----:B------:R-:W-:Y:S01]  /*5f40*/  IADD3 R39, R61, R64, R63 ;  /* 0x000000403d277210 */ /* 0x000fe20007ffe03f */
[----:B------:R-:W-:Y:S01]  /*5f50*/  IMAD R61, R8, UR5, RZ ;  /* 0x00000005083d7c24 */ /* 0x000fe2000f8e02ff */
[----:B------:R-:W-:Y:S01]  /*5f60*/  LOP3.LUT R42, R65, 0xf, RZ, 0xc0, !PT ;  /* 0x0000000f412a7812 */ /* 0x000fe200078ec0ff */
[----:B------:R-:W-:Y:S01]  /*5f70*/  IMAD R65, R6, UR5, RZ ;  /* 0x0000000506417c24 */ /* 0x000fe2000f8e02ff */
[----:B------:R-:W-:Y:S01]  /*5f80*/  SHF.L.U32 R40, R40, 0x8, RZ ;  /* 0x0000000828287819 */ /* 0x000fe200000006ff */
[----:B------:R-:W-:Y:S01]  /*5f90*/  LDGSTS.E [R240+0x3c00], desc[UR8][R232.64], P6 ;  /* 0x03c00000e8f07fae */ /* 0x000fe2000b121848 */
[----:B------:R-:W-:Y:S01]  /*5fa0*/  IADD3 R48, R46, R49, R48 ;  /* 0x000000312e307210 */ /* 0x000fe20007ffe030 */
[----:B------:R-:W-:Y:S01]  /*5fb0*/  IMAD R39, R39, 0x10, R42 ;  /* 0x0000001027277824 */ /* 0x000fe200078e022a */
[----:B------:R-:W-:Y:S01]  /*5fc0*/  LOP3.LUT R50, R50, 0xf, RZ, 0xc0, !PT ;  /* 0x0000000f32327812 */ /* 0x000fe200078ec0ff */
[----:B------:R-:W-:Y:S01]  /*5fd0*/  LDGSTS.E [R240+0x3c80], desc[UR8][R234.64], P6 ;  /* 0x03c80000eaf07fae */ /* 0x000fe2000b121848 */
[----:B------:R-:W-:Y:S01]  /*5fe0*/  IADD3 R55, R53, R56, R55 ;  /* 0x0000003835377210 */ /* 0x000fe20007ffe037 */
[----:B------:R-:W-:Y:S01]  /*5ff0*/  IMAD R63, R7, UR5, RZ ;  /* 0x00000005073f7c24 */ /* 0x000fe2000f8e02ff */
[----:B------:R-:W-:Y:S01]  /*6000*/  LOP3.LUT R40, R40, 0xf00, RZ, 0xe2, !PT ;  /* 0x00000f0028287812 */ /* 0x000fe200078ee2ff */
[----:B------:R-:W-:Y:S01]  /*6010*/  LDGSTS.E [R240+0x3d00], desc[UR8][R236.64], P6 ;  /* 0x03d00000ecf07fae */ /* 0x000fe2000b121848 */
[----:B------:R-:W-:Y:S01]  /*6020*/  LOP3.LUT R41, R41, 0xf00, RZ, 0xe2, !PT ;  /* 0x00000f0029297812 */ /* 0x000fe200078ee2ff */
[----:B------:R-:W-:Y:S01]  /*6030*/  IMAD R53, R12, UR5, RZ ;  /* 0x000000050c357c24 */ /* 0x000fe2000f8e02ff */
[----:B------:R-:W-:Y:S01]  /*6040*/  LEA R48, R48, R50, 0x4 ;  /* 0x0000003230307211 */ /* 0x000fe200078e20ff */
[----:B------:R-:W-:Y:S01]  /*6050*/  LDGSTS.E [R240+0x3d80], desc[UR8][R238.64], P6 ;  /* 0x03d80000eef07fae */ /* 0x000fe2000b121848 */
[----:B------:R-:W-:Y:S01]  /*6060*/  ISETP.GT.AND P6, PT, R252, 0x1f, PT ;  /* 0x0000001ffc00780c */ /* 0x000fe20003fc4270 */
[----:B------:R-:W-:Y:S01]  /*6070*/  IMAD R55, R55, 0x1000, R40 ;  /* 0x0000100037377824 */ /* 0x000fe200078e0228 */
[----:B------:R-:W-:Y:S01]  /*6080*/  LOP3.LUT R40, R39, 0xff, RZ, 0xc0, !PT ;  /* 0x000000ff27287812 */ /* 0x000fe200078ec0ff */
[----:B------:R-:W-:Y:S01]  /*6090*/  IMAD R38, R38, 0x1000, R41 ;  /* 0x0000100026267824 */ /* 0x000fe200078e0229 */
[----:B------:R-:W-:-:S02]  /*60a0*/  LOP3.LUT R48, R48, 0xff, RZ, 0xc0, !PT ;  /* 0x000000ff30307812 */ /* 0x000fc400078ec0ff */
[----:B------:R-:W-:Y:S02]  /*60b0*/  SEL R39, RZ, 0x4, !P6 ;  /* 0x00000004ff277807 */ /* 0x000fe40007000000 */
[----:B------:R-:W-:Y:S01]  /*60c0*/  ISETP.GE.AND P6, PT, R72, R22, PT ;  /* 0x000000164800720c */ /* 0x000fe20003fc6270 */
[----:B------:R-:W-:Y:S02]  /*60d0*/  IMAD.IADD R22, R55, 0x1, R40 ;  /* 0x0000000137167824 */ /* 0x000fe400078e0228 */
[----:B------:R-:W-:Y:S01]  /*60e0*/  IMAD.IADD R246, R38, 0x1, R48 ;  /* 0x0000000126f67824 */ /* 0x000fe200078e0230 */
[----:B------:R-:W-:Y:S01]  /*60f0*/  SEL R38, R39, RZ, !P6 ;  /* 0x000000ff27267207 */ /* 0x000fe20007000000 */
[----:B------:R-:W-:Y:S01]  /*6100*/  IMAD R40, R172, 0x3, RZ ;  /* 0x00000003ac287824 */ /* 0x000fe200078e02ff */
[----:B------:R-:W-:Y:S01]  /*6110*/  ISETP.GT.AND P6, PT, R252, 0x3f, PT ;  /* 0x0000003ffc00780c */ /* 0x000fe20003fc4270 */
[----:B------:R-:W-:Y:S01]  /*6120*/  IMAD R55, R11, UR5, RZ ;  /* 0x000000050b377c24 */ /* 0x000fe2000f8e02ff */
[----:B------:R-:W-:Y:S01]  /*6130*/  PRMT R246, R246, 0x5410, R22 ;  /* 0x00005410f6f67816 */ /* 0x000fe20000000016 */
[----:B------:R-:W-:Y:S01]  /*6140*/  IMAD.WIDE R48, R40, 0x4, R138 ;  /* 0x0000000428307825 */ /* 0x000fe200078e028a */
[----:B------:R-:W-:-:S02]  /*6150*/  SEL R23, R23, RZ, P6 ;  /* 0x000000ff17177207 */ /* 0x000fc40003000000 */
[----:B------:R-:W-:Y:S01]  /*6160*/  ISETP.NE.U32.AND P6, PT, R38, RZ, PT ;  /* 0x000000ff2600720c */ /* 0x000fe20003fc5070 */
[C---:B------:R-:W-:Y:S01]  /*6170*/  IMAD.WIDE R46, R40.reuse, 0x4, R16 ;  /* 0x00000004282e7825 */ /* 0x040fe200078e0210 */
[----:B------:R1:W-:Y:S01]  /*6180*/  LDGSTS.E [R241+0x600], desc[UR8][R48.64], !P3 ;  /* 0x0060000030f17fae */ /* 0x0003e2000d921848 */
[----:B------:R-:W-:Y:S02]  /*6190*/  SHF.R.U32.HI R22, RZ, 0x4, R3 ;  /* 0x00000004ff167819 */ /* 0x000fe40000011603 */
[----:B------:R-:W-:Y:S01]  /*61a0*/  IMAD.WIDE R44, R40, 0x4, R134 ;  /* 0x00000004282c7825 */ /* 0x000fe200078e0286 */
[----:B------:R1:W-:Y:S01]  /*61b0*/  STL.64 [R1+0x108], R48 ;  /* 0x0001083001007387 */ /* 0x0003e20000100a00 */
[----:B------:R-:W-:Y:S02]  /*61c0*/  SHF.R.U64 R133, R246, 0x17, RZ ;  /* 0x00000017f6857819 */ /* 0x000fe400000012ff */
[----:B------:R-:W-:Y:S01]  /*61d0*/  IMAD.WIDE R42, R40, 0x4, R136 ;  /* 0x00000004282a7825 */ /* 0x000fe200078e0288 */
[----:B------:R2:W-:Y:S01]  /*61e0*/  LDGSTS.E [R241+0x680], desc[UR8][R46.64], !P3 ;  /* 0x006800002ef17fae */ /* 0x0005e2000d921848 */
[----:B------:R-:W-:-:S02]  /*61f0*/  SHF.R.U64 R242, R246, 0x13, RZ ;  /* 0x00000013f6f27819 */ /* 0x000fc400000012ff */
[----:B------:R-:W-:Y:S01]  /*6200*/  IMAD R38, R172, 0x7, RZ ;  /* 0x00000007ac267824 */ /* 0x000fe200078e02ff */
[----:B------:R2:W-:Y:S03]  /*6210*/  STL.64 [R1+0x150], R46 ;  /* 0x0001502e01007387 */ /* 0x0005e60000100a00 */
[----:B------:R-:W-:Y:S01]  /*6220*/  IMAD.WIDE R40, R38, 0x4, R136 ;  /* 0x0000000426287825 */ /* 0x000fe200078e0288 */
[----:B------:R3:W-:Y:S03]  /*6230*/  LDGSTS.E [R241+0x700], desc[UR8][R44.64], !P3 ;  /* 0x007000002cf17fae */ /* 0x0007e6000d921848 */
[----:B-1----:R-:W-:Y:S01]  /*6240*/  IMAD R49, R14, UR5, RZ ;  /* 0x000000050e317c24 */ /* 0x002fe2000f8e02ff */
[----:B------:R3:W-:Y:S04]  /*6250*/  STL.64 [R1+0x158], R44 ;  /* 0x0001582c01007387 */ /* 0x0007e80000100a00 */
[----:B------:R1:W-:Y:S01]  /*6260*/  LDGSTS.E [R241+0x780], desc[UR8][R42.64], !P3 ;  /* 0x007800002af17fae */ /* 0x0003e2000d921848 */
[----:B--2---:R-:W-:Y:S01]  /*6270*/  IMAD.WIDE R46, R38, 0x4, R138 ;  /* 0x00000004262e7825 */ /* 0x004fe200078e028a */
[----:B------:R-:W-:-:S02]  /*6280*/  ISETP.NE.U32.AND P3, PT, R23, RZ, PT ;  /* 0x000000ff1700720c */ /* 0x000fc40003f65070 */
[----:B------:R1:W-:Y:S01]  /*6290*/  STL.64 [R1+0x160], R42 ;  /* 0x0001602a01007387 */ /* 0x0003e20000100a00 */
[----:B------:R-:W-:Y:S02]  /*62a0*/  IMAD R23, R172, 0xb, RZ ;  /* 0x0000000bac177824 */ /* 0x000fe400078e02ff */
        /* <DEDUP_REMOVED lines=13> */
[----:B------:R-:W-:Y:S02]  /*6380*/  LOP3.LUT P0, RZ, R22, 0x1, RZ, 0xc0, !PT ;  /* 0x0000000116ff7812 */ /* 0x000fe4000780c0ff */
[----:B------:R-:W-:Y:S01]  /*6390*/  SHF.R.U32.HI R22, RZ, 0xc, R3 ;  /* 0x0000000cff167819 */ /* 0x000fe20000011603 */
[----:B--2---:R-:W-:Y:S01]  /*63a0*/  IMAD.WIDE R42, R23, 0x4, R134 ;  /* 0x00000004172a7825 */ /* 0x004fe200078e0286 */
[----:B------:R2:W-:Y:S01]  /*63b0*/  LDGSTS.E [R241+0x1600], desc[UR8][R46.64], !P2 ;  /* 0x016000002ef17fae */ /* 0x0005e2000d121848 */
[----:B------:R-:W-:-:S03]  /*63c0*/  SHF.R.U32.HI R3, RZ, 0x8, R3 ;  /* 0x00000008ff037819 */ /* 0x000fc60000011603 */
[----:B------:R3:W-:Y:S01]  /*63d0*/  LDGSTS.E [R241+0x1680], desc[UR8][R44.64], !P2 ;  /* 0x016800002cf17fae */ /* 0x0007e2000d121848 */
[----:B-1----:R-:W-:-:S03]  /*63e0*/  IMAD.WIDE R40, R23, 0x4, R136 ;  /* 0x0000000417287825 */ /* 0x002fc600078e0288 */
[----:B------:R2:W-:Y:S01]  /*63f0*/  STL.64 [R1+0x240], R46 ;  /* 0x0002402e01007387 */ /* 0x0005e20000100a00 */
[----:B------:R-:W-:-:S03]  /*6400*/  IMAD R23, R172, 0x17, RZ ;  /* 0x00000017ac177824 */ /* 0x000fc600078e02ff */
[----:B------:R1:W-:Y:S04]  /*6410*/  LDGSTS.E [R241+0x1700], desc[UR8][R42.64], !P2 ;  /* 0x017000002af17fae */ /* 0x0003e8000d121848 */
[----:B------:R3:W-:Y:S04]  /*6420*/  STL.64 [R1+0x238], R44 ;  /* 0x0002382c01007387 */ /* 0x0007e80000100a00 */
[----:B------:R4:W-:Y:S01]  /*6430*/  LDGSTS.E [R241+0x1780], desc[UR8][R40.64], !P2 ;  /* 0x0178000028f17fae */ /* 0x0009e2000d121848 */
[----:B--2---:R-:W-:Y:S01]  /*6440*/  IMAD.WIDE R46, R38, 0x4, R138 ;  /* 0x00000004262e7825 */ /* 0x004fe200078e028a */
[----:B------:R-:W-:-:S02]  /*6450*/  LOP3.LUT P2, RZ, R22, 0x1, RZ, 0xc0, !PT ;  /* 0x0000000116ff7812 */ /* 0x000fc4000784c0ff */
[----:B------:R1:W-:Y:S01]  /*6460*/  STL.64 [R1+0x230], R42 ;  /* 0x0002302a01007387 */ /* 0x0003e20000100a00 */
[----:B------:R-:W-:Y:S02]  /*6470*/  IMAD R22, R172, 0x13, RZ ;  /* 0x00000013ac167824 */ /* 0x000fe400078e02ff */
[C---:B---3--:R-:W-:Y:S01]  /*6480*/  IMAD.WIDE R44, R38.reuse, 0x4, R16 ;  /* 0x00000004262c7825 */ /* 0x048fe200078e0210 */
[----:B------:R4:W-:Y:S04]  /*6490*/  STL.64 [R1+0x228], R40 ;  /* 0x0002282801007387 */ /* 0x0009e80000100a00 */
[----:B------:R2:W-:Y:S01]  /*64a0*/  LDGSTS.E [R241+0x1e00], desc[UR8][R46.64], !P5 ;  /* 0x01e000002ef17fae */ /* 0x0005e2000e921848 */
[----:B-1----:R-:W-:-:S03]  /*64b0*/  IMAD.WIDE R42, R38, 0x4, R134 ;  /* 0x00000004262a7825 */ /* 0x002fc600078e0286 */
[----:B------:R1:W-:Y:S01]  /*64c0*/  LDGSTS.E [R241+0x1e80], desc[UR8][R44.64], !P5 ;  /* 0x01e800002cf17fae */ /* 0x0003e2000e921848 */
[----:B----4-:R-:W-:-:S03]  /*64d0*/  IMAD.WIDE R40, R38, 0x4, R136 ;  /* 0x0000000426287825 */ /* 0x010fc600078e0288 */
[----:B------:R2:W-:Y:S01]  /*64e0*/  STL.64 [R1+0x220], R46 ;  /* 0x0002202e01007387 */ /* 0x0005e20000100a00 */
[----:B------:R-:W-:-:S03]  /*64f0*/  IMAD.WIDE R38, R22, 0x4, R136 ;  /* 0x0000000416267825 */ /* 0x000fc600078e0288 */
[----:B------:R3:W-:Y:S04]  /*6500*/  LDGSTS.E [R241+0x1f00], desc[UR8][R42.64], !P5 ;  /* 0x01f000002af17fae */ /* 0x0007e8000e921848 */
[----:B------:R1:W-:Y:S04]  /*6510*/  STL.64 [R1+0x218], R44 ;  /* 0x0002182c01007387 */ /* 0x0003e80000100a00 */
[----:B------:R4:W-:Y:S01]  /*6520*/  LDGSTS.E [R241+0x1f80], desc[UR8][R40.64], !P5 ;  /* 0x01f8000028f17fae */ /* 0x0009e2000e921848 */
[----:B------:R-:W-:Y:S01]  /*6530*/  LOP3.LUT P5, RZ, R3, 0x1, RZ, 0xc0, !PT ;  /* 0x0000000103ff7812 */ /* 0x000fe200078ac0ff */
[----:B--2---:R-:W-:Y:S01]  /*6540*/  IMAD R47, R15, UR5, RZ ;  /* 0x000000050f2f7c24 */ /* 0x004fe2000f8e02ff */
[----:B------:R-:W-:Y:S01]  /*6550*/  SHF.R.U64 R3, R246, 0x1f, RZ ;  /* 0x0000001ff6037819 */ /* 0x000fe200000012ff */
[----:B------:R3:W-:Y:S01]  /*6560*/  STL.64 [R1+0x210], R42 ;  /* 0x0002102a01007387 */ /* 0x0007e20000100a00 */
[----:B-1----:R-:W-:-:S03]  /*6570*/  IMAD.WIDE R44, R22, 0x4, R138 ;  /* 0x00000004162c7825 */ /* 0x002fc600078e028a */
[----:B------:R4:W-:Y:S04]  /*6580*/  STL.64 [R1+0x208], R40 ;  /* 0x0002082801007387 */ /* 0x0009e80000100a00 */
[----:B------:R1:W-:Y:S01]  /*6590*/  LDGSTS.E [R241+0x2600], desc[UR8][R44.64], P2 ;  /* 0x026000002cf17fae */ /* 0x0003e20009121848 */
[----:B---3--:R-:W-:-:S03]  /*65a0*/  IMAD.WIDE R42, R22, 0x4, R16 ;  /* 0x00000004162a7825 */ /* 0x008fc600078e0210 */
[----:B------:R1:W-:Y:S01]  /*65b0*/  STL.64 [R1+0x200], R44 ;  /* 0x0002002c01007387 */ /* 0x0003e20000100a00 */
[----:B----4-:R-:W-:-:S03]  /*65c0*/  IMAD.WIDE R40, R22, 0x4, R134 ;  /* 0x0000000416287825 */ /* 0x010fc600078e0286 */
[----:B------:R2:W-:Y:S01]  /*65d0*/  LDGSTS.E [R241+0x2680], desc[UR8][R42.64], P2 ;  /* 0x026800002af17fae */ /* 0x0005e20009121848 */
[----:B------:R-:W-:-:S03]  /*65e0*/  IMAD R22, R72, R173, RZ ;  /* 0x000000ad48167224 */ /* 0x000fc600078e02ff */
[----:B------:R3:W-:Y:S01]  /*65f0*/  LDGSTS.E [R241+0x2700], desc[UR8][R40.64], P2 ;  /* 0x0270000028f17fae */ /* 0x0007e20009121848 */
[----:B-1----:R-:W-:-:S03]  /*6600*/  IMAD.WIDE R44, R23, 0x4, R138 ;  /* 0x00000004172c7825 */ /* 0x002fc600078e028a */
[----:B------:R2:W-:Y:S04]  /*6610*/  STL.64 [R1+0x1f8], R42 ;  /* 0x0001f82a01007387 */ /* 0x0005e80000100a00 */
[----:B------:R1:W-:Y:S01]  /*6620*/  LDGSTS.E [R241+0x2780], desc[UR8][R38.64], P2 ;  /* 0x0278000026f17fae */ /* 0x0003e20009121848 */
[----:B------:R-:W-:Y:S01]  /*6630*/  LOP3.LUT P2, RZ, R3, 0x1, RZ, 0xc0, !PT ;  /* 0x0000000103ff7812 */ /* 0x000fe2000784c0ff */
[----:B------:R-:W-:Y:S02]  /*6640*/  IMAD R3, R172, 0x1b, RZ ;  /* 0x0000001bac037824 */ /* 0x000fe400078e02ff */
[----:B------:R3:W-:Y:S01]  /*6650*/  STL.64 [R1+0x1f0], R40 ;  /* 0x0001f02801007387 */ /* 0x0007e20000100a00 */
[----:B--2---:R-:W-:-:S03]  /*6660*/  IMAD.WIDE R42, R23, 0x4, R16 ;  /* 0x00000004172a7825 */ /* 0x004fc600078e0210 */
[----:B------:R1:W-:Y:S04]  /*6670*/  STL.64 [R1+0x1e8], R38 ;  /* 0x0001e82601007387 */ /* 0x0003e80000100a00 */
[----:B------:R2:W-:Y:S01]  /*6680*/  STL.64 [R1+0x1e0], R44 ;  /* 0x0001e02c01007387 */ /* 0x0005e20000100a00 */
[----:B---3--:R-:W-:-:S03]  /*6690*/  IMAD.WIDE R40, R23, 0x4, R134 ;  /* 0x0000000417287825 */ /* 0x008fc600078e0286 */
[----:B------:R2:W-:Y:S01]  /*66a0*/  LDGSTS.E [R241+0x2e00], desc[UR8][R44.64], P5 ;  /* 0x02e000002cf17fae */ /* 0x0005e2000a921848 */
[----:B-1----:R-:W-:-:S03]  /*66b0*/  IMAD.WIDE R38, R23, 0x4, R136 ;  /* 0x0000000417267825 */ /* 0x002fc600078e0288 */
[----:B------:R1:W-:Y:S04]  /*66c0*/  STL.64 [R1+0x1d8], R42 ;  /* 0x0001d82a01007387 */ /* 0x0003e80000100a00 */
[----:B------:R1:W-:Y:S01]  /*66d0*/  LDGSTS.E [R241+0x2e80], desc[UR8][R42.64], P5 ;  /* 0x02e800002af17fae */ /* 0x0003e2000a921848 */
[----:B--2---:R-:W-:-:S03]  /*66e0*/  IMAD.WIDE R44, R3, 0x4, R138 ;  /* 0x00000004032c7825 */ /* 0x004fc600078e028a */
[----:B------:R2:W-:Y:S04]  /*66f0*/  STL.64 [R1+0x1d0], R40 ;  /* 0x0001d02801007387 */ /* 0x0005e80000100a00 */
[----:B------:R2:W-:Y:S01]  /*6700*/  LDGSTS.E [R241+0x2f00], desc[UR8][R40.64], P5 ;  /* 0x02f0000028f17fae */ /* 0x0005e2000a921848 */
[----:B-1----:R-:W-:-:S03]  /*6710*/  IMAD.WIDE R42, R3, 0x4, R16 ;  /* 0x00000004032a7825 */ /* 0x002fc600078e0210 */
[----:B------:R1:W-:Y:S04]  /*6720*/  STL.64 [R1+0x1c8], R38 ;  /* 0x0001c82601007387 */ /* 0x0003e80000100a00 */
[----:B------:R1:W-:Y:S01]  /*6730*/  LDGSTS.E [R241+0x2f80], desc[UR8][R38.64], P5 ;  /* 0x02f8000026f17fae */ /* 0x0003e2000a921848 */
[----:B------:R-:W-:Y:S01]  /*6740*/  LEA R132, P5, R22, UR6, 0x2 ;  /* 0x0000000616847c11 */ /* 0x000fe2000f8a10ff */
[C---:B--2---:R-:W-:Y:S02]  /*6750*/  IMAD.WIDE R40, R3.reuse, 0x4, R134 ;  /* 0x0000000403287825 */ /* 0x044fe400078e0286 */
[----:B------:R2:W-:Y:S04]  /*6760*/  LDGSTS.E [R241+0x3600], desc[UR8][R44.64], P0 ;  /* 0x036000002cf17fae */ /* 0x0005e80008121848 */
[----:B------:R3:W-:Y:S01]  /*6770*/  LDGSTS.E [R241+0x3680], desc[UR8][R42.64], P0 ;  /* 0x036800002af17fae */ /* 0x0007e20008121848 */
[----:B-1----:R-:W-:Y:S01]  /*6780*/  IMAD.WIDE R38, R3, 0x4, R136 ;  /* 0x0000000403267825 */ /* 0x002fe200078e0288 */
[----:B------:R-:W-:-:S02]  /*6790*/  SHF.R.U64 R3, R246, 0x1b, RZ ;  /* 0x0000001bf6037819 */ /* 0x000fc400000012ff */
[----:B------:R1:W-:Y:S04]  /*67a0*/  LDGSTS.E [R241+0x3700], desc[UR8][R40.64], P0 ;  /* 0x0370000028f17fae */ /* 0x0003e80008121848 */
[----:B------:R4:W-:Y:S01]  /*67b0*/  LDGSTS.E [R241+0x3780], desc[UR8][R38.64], P0 ;  /* 0x0378000026f17fae */ /* 0x0009e20008121848 */
[----:B------:R-:W-:Y:S02]  /*67c0*/  LOP3.LUT P0, RZ, R3, 0x1, RZ, 0xc0, !PT ;  /* 0x0000000103ff7812 */ /* 0x000fe4000780c0ff */
[----:B------:R-:W-:Y:S01]  /*67d0*/  LEA.HI.X.SX32 R3, R22, UR7, 0x2, P5 ;  /* 0x0000000716037c11 */ /* 0x000fe2000a8f16ff */
[----:B------:R-:W-:Y:S01]  /*67e0*/  IMAD R22, R172, 0x1f, RZ ;  /* 0x0000001fac167824 */ /* 0x000fe200078e02ff */
[-C--:B------:R-:W-:Y:S01]  /*67f0*/  LEA R6, P5, R36, R132.reuse, 0x2 ;  /* 0x0000008424067211 */ /* 0x080fe200078a10ff */
[----:B------:R2:W-:Y:S02]  /*6800*/  STL.64 [R1+0x1c0], R44 ;  /* 0x0001c02c01007387 */ /* 0x0005e40000100a00 */
[----:B------:R-:W-:Y:S01]  /*6810*/  IMAD.WIDE R146, R22, 0x4, R138 ;  /* 0x0000000416927825 */ /* 0x000fe200078e028a */
[----:B------:R-:W-:Y:S01]  /*6820*/  LEA.HI.X.SX32 R7, R36, R3, 0x2, P5 ;  /* 0x0000000324077211 */ /* 0x000fe200028f16ff */
[----:B------:R3:W-:Y:S01]  /*6830*/  STL.64 [R1+0x1b8], R42 ;  /* 0x0001b82a01007387 */ /* 0x0007e20000100a00 */
[----:B------:R-:W-:Y:S01]  /*6840*/  LEA R10, P5, R34, R132, 0x2 ;  /* 0x00000084220a7211 */ /* 0x000fe200078a10ff */
[----:B------:R-:W-:-:S02]  /*6850*/  IMAD.WIDE R144, R22, 0x4, R16 ;  /* 0x0000000416907825 */ /* 0x000fc400078e0210 */
[----:B------:R5:W-:Y:S01]  /*6860*/  LDGSTS.E [R241+0x3e00], desc[UR8][R146.64], !P1 ;  /* 0x03e0000092f17fae */ /* 0x000be2000c921848 */
[-C--:B------:R-:W-:Y:S01]  /*6870*/  LEA.HI.X.SX32 R11, R34, R3.reuse, 0x2, P5 ;  /* 0x00000003220b7211 */ /* 0x080fe200028f16ff */
[----:B------:R-:W-:Y:S01]  /*6880*/  IMAD.WIDE R142, R22, 0x4, R134 ;  /* 0x00000004168e7825 */ /* 0x000fe200078e0286 */
[----:B------:R-:W-:Y:S01]  /*6890*/  LEA R14, P5, R32, R132, 0x2 ;  /* 0x00000084200e7211 */ /* 0x000fe200078a10ff */
[----:B------:R5:W-:Y:S02]  /*68a0*/  LDGSTS.E [R241+0x3e80], desc[UR8][R144.64], !P1 ;  /* 0x03e8000090f17fae */ /* 0x000be4000c921848 */
[----:B------:R-:W-:Y:S01]  /*68b0*/  IMAD.WIDE R140, R22, 0x4, R136 ;  /* 0x00000004168c7825 */ /* 0x000fe200078e0288 */
[----:B------:R-:W-:Y:S01]  /*68c0*/  LEA.HI.X.SX32 R15, R32, R3, 0x2, P5 ;  /* 0x00000003200f7211 */ /* 0x000fe200028f16ff */
[----:B------:R5:W-:Y:S02]  /*68d0*/  LDGSTS.E [R241+0x3f00], desc[UR8][R142.64], !P1 ;  /* 0x03f000008ef17fae */ /* 0x000be4000c921848 */
[----:B--2---:R-:W-:-:S02]  /*68e0*/  IMAD R45, R18, UR5, RZ ;  /* 0x00000005122d7c24 */ /* 0x004fc4000f8e02ff */
[----:B------:R2:W-:Y:S01]  /*68f0*/  LDGSTS.E [R241+0x3f80], desc[UR8][R140.64], !P1 ;  /* 0x03f800008cf17fae */ /* 0x0005e2000c921848 */
[-C--:B------:R-:W-:Y:S01]  /*6900*/  LEA R4, P1, R37, R132.reuse, 0x2 ;  /* 0x0000008425047211 */ /* 0x080fe200078210ff */
[----:B---3--:R-:W-:Y:S01]  /*6910*/  IMAD R42, R20, UR5, RZ ;  /* 0x00000005142a7c24 */ /* 0x008fe2000f8e02ff */
[-C--:B------:R-:W-:Y:S01]  /*6920*/  LEA R20, P5, R30, R132.reuse, 0x2 ;  /* 0x000000841e147211 */ /* 0x080fe200078a10ff */
[----:B------:R-:W-:Y:S01]  /*6930*/  IMAD R43, R19, UR5, RZ ;  /* 0x00000005132b7c24 */ /* 0x000fe2000f8e02ff */
[----:B------:R-:W-:Y:S01]  /*6940*/  LEA.HI.X.SX32 R5, R37, R3, 0x2, P1 ;  /* 0x0000000325057211 */ /* 0x000fe200008f16ff */
[----:B------:R1:W-:Y:S01]  /*6950*/  STL.64 [R1+0x1b0], R40 ;  /* 0x0001b02801007387 */ /* 0x0003e20000100a00 */
[----:B------:R-:W-:-:S03]  /*6960*/  LEA R8, P1, R35, R132, 0x2 ;  /* 0x0000008423087211 */ /* 0x000fc600078210ff */
[----:B------:R4:W-:Y:S01]  /*6970*/  STL.64 [R1+0x1a8], R38 ;  /* 0x0001a82601007387 */ /* 0x0009e20000100a00 */
[-C--:B------:R-:W-:Y:S02]  /*6980*/  LEA.HI.X.SX32 R9, R35, R3.reuse, 0x2, P1 ;  /* 0x0000000323097211 */ /* 0x080fe400008f16ff */
[CC--:B------:R-:W-:Y:S01]  /*6990*/  LEA R12, P1, R33.reuse, R132.reuse, 0x2 ;  /* 0x00000084210c7211 */ /* 0x0c0fe200078210ff */
[----:B------:R3:W-:Y:S03]  /*69a0*/  STL.64 [R1+0x1a0], R146 ;  /* 0x0001a09201007387 */ /* 0x0007e60000100a00 */
[-C--:B------:R-:W-:Y:S01]  /*69b0*/  LEA.HI.X.SX32 R13, R33, R3.reuse, 0x2, P1 ;  /* 0x00000003210d7211 */ /* 0x080fe200008f16ff */
[----:B-1----:R-:W-:Y:S01]  /*69c0*/  IMAD R41, R21, UR5, RZ ;  /* 0x0000000515297c24 */ /* 0x002fe2000f8e02ff */
[CC--:B------:R-:W-:Y:S01]  /*69d0*/  LEA R18, P1, R31.reuse, R132.reuse, 0x2 ;  /* 0x000000841f127211 */ /* 0x0c0fe200078210ff */
[----:B------:R-:W-:Y:S01]  /*69e0*/  IMAD R40, R24, UR5, RZ ;  /* 0x0000000518287c24 */ /* 0x000fe2000f8e02ff */
[-C--:B------:R-:W-:Y:S01]  /*69f0*/  LEA.HI.X.SX32 R21, R30, R3.reuse, 0x2, P5 ;  /* 0x000000031e157211 */ /* 0x080fe200028f16ff */
[----:B----4-:R-:W-:Y:S01]  /*6a00*/  IMAD R38, R26, UR5, RZ ;  /* 0x000000051a267c24 */ /* 0x010fe2000f8e02ff */
[----:B------:R-:W-:Y:S01]  /*6a10*/  LEA.HI.X.SX32 R19, R31, R3, 0x2, P1 ;  /* 0x000000031f137211 */ /* 0x000fe200008f16ff */
[----:B------:R-:W-:Y:S01]  /*6a20*/  IMAD R39, R25, UR5, RZ ;  /* 0x0000000519277c24 */ /* 0x000fe2000f8e02ff */
[-C--:B------:R-:W-:Y:S01]  /*6a30*/  LEA R22, P1, R29, R132.reuse, 0x2 ;  /* 0x000000841d167211 */ /* 0x080fe200078210ff */
[----:B------:R1:W-:Y:S01]  /*6a40*/  STL.64 [R1+0x198], R144 ;  /* 0x0001989001007387 */ /* 0x0003e20000100a00 */
[----:B------:R-:W-:-:S02]  /*6a50*/  LEA R24, P5, R28, R132, 0x2 ;  /* 0x000000841c187211 */ /* 0x000fc400078a10ff */
[-C--:B------:R-:W-:Y:S01]  /*6a60*/  LEA.HI.X.SX32 R23, R29, R3.reuse, 0x2, P1 ;  /* 0x000000031d177211 */ /* 0x080fe200008f16ff */
[----:B------:R4:W-:Y:S01]  /*6a70*/  STL.64 [R1+0x190], R142 ;  /* 0x0001908e01007387 */ /* 0x0009e20000100a00 */
[CC--:B------:R-:W-:Y:S02]  /*6a80*/  LEA R26, P1, R27.reuse, R132.reuse, 0x2 ;  /* 0x000000841b1a7211 */ /* 0x0c0fe400078210ff */
[-C--:B------:R-:W-:Y:S01]  /*6a90*/  LEA.HI.X.SX32 R25, R28, R3.reuse, 0x2, P5 ;  /* 0x000000031c197211 */ /* 0x080fe200028f16ff */
[----:B------:R5:W-:Y:S01]  /*6aa0*/  STL.64 [R1+0x188], R140 ;  /* 0x0001888c01007387 */ /* 0x000be20000100a00 */
[-C--:B------:R-:W-:Y:S02]  /*6ab0*/  LEA R28, P5, R38, R132.reuse, 0x2 ;  /* 0x00000084261c7211 */ /* 0x080fe400078a10ff */
[----:B------:R-:W-:Y:S01]  /*6ac0*/  LEA.HI.X.SX32 R27, R27, R3, 0x2, P1 ;  /* 0x000000031b1b7211 */ /* 0x000fe200008f16ff */
[----:B------:R-:W2:Y:S01]  /*6ad0*/  LDL.LU.64 R156, [R1+0x100] ;  /* 0x00010000019c7983 */ /* 0x000ea20000300a00 */
[----:B------:R-:W-:-:S02]  /*6ae0*/  LEA R30, P1, R39, R132, 0x2 ;  /* 0x00000084271e7211 */ /* 0x000fc400078210ff */
[-C--:B------:R-:W-:Y:S01]  /*6af0*/  LEA.HI.X.SX32 R29, R38, R3.reuse, 0x2, P5 ;  /* 0x00000003261d7211 */ /* 0x080fe200028f16ff */
[----:B------:R-:W2:Y:S01]  /*6b00*/  LDL.LU.64 R154, [R1+0xf8] ;  /* 0x0000f800019a7983 */ /* 0x000ea20000300a00 */
[CC--:B------:R-:W-:Y:S02]  /*6b10*/  LEA R32, P5, R40.reuse, R132.reuse, 0x2 ;  /* 0x0000008428207211 */ /* 0x0c0fe400078a10ff */
[-C--:B------:R-:W-:Y:S01]  /*6b20*/  LEA.HI.X.SX32 R31, R39, R3.reuse, 0x2, P1 ;  /* 0x00000003271f7211 */ /* 0x080fe200008f16ff */
[----:B------:R-:W2:Y:S01]  /*6b30*/  LDL.LU.64 R152, [R1+0xf0] ;  /* 0x0000f00001987983 */ /* 0x000ea20000300a00 */
        /* <DEDUP_REMOVED lines=8> */
[----:B---3--:R-:W3:Y:S01]  /*6bc0*/  LDL.LU.64 R146, [R1+0x98] ;  /* 0x0000980001927983 */ /* 0x008ee20000300a00 */
[-C--:B------:R-:W-:Y:S02]  /*6bd0*/  LEA R40, P5, R68, R132.reuse, 0x2 ;  /* 0x0000008444287211 */ /* 0x080fe400078a10ff */
[----:B------:R-:W-:Y:S01]  /*6be0*/  LEA.HI.X.SX32 R39, R43, R3, 0x2, P1 ;  /* 0x000000032b277211 */ /* 0x000fe200008f16ff */
[----:B-1----:R-:W3:Y:S01]  /*6bf0*/  LDL.LU.64 R144, [R1+0x90] ;  /* 0x0000900001907983 */ /* 0x002ee20000300a00 */
[----:B------:R-:W-:-:S02]  /*6c00*/  LEA R42, P1, R69, R132, 0x2 ;  /* 0x00000084452a7211 */ /* 0x000fc400078210ff */
[-C--:B------:R-:W-:Y:S01]  /*6c10*/  LEA.HI.X.SX32 R41, R68, R3.reuse, 0x2, P5 ;  /* 0x0000000344297211 */ /* 0x080fe200028f16ff */
[----:B----4-:R-:W4:Y:S01]  /*6c20*/  LDL.LU.64 R142, [R1+0x88] ;  /* 0x00008800018e7983 */ /* 0x010f220000300a00 */
[-C--:B------:R-:W-:Y:S02]  /*6c30*/  LEA R44, P5, R45, R132.reuse, 0x2 ;  /* 0x000000842d2c7211 */ /* 0x080fe400078a10ff */
[-C--:B------:R-:W-:Y:S01]  /*6c40*/  LEA.HI.X.SX32 R43, R69, R3.reuse, 0x2, P1 ;  /* 0x00000003452b7211 */ /* 0x080fe200008f16ff */
[----:B-----5:R-:W5:Y:S01]  /*6c50*/  LDL.LU.64 R140, [R1+0x40] ;  /* 0x00004000018c7983 */ /* 0x020f620000300a00 */
[-C--:B------:R-:W-:Y:S02]  /*6c60*/  LEA R46, P1, R47, R132.reuse, 0x2 ;  /* 0x000000842f2e7211 */ /* 0x080fe400078210ff */
[----:B------:R-:W-:Y:S01]  /*6c70*/  LEA.HI.X.SX32 R45, R45, R3, 0x2, P5 ;  /* 0x000000032d2d7211 */ /* 0x000fe200028f16ff */
[----:B------:R-:W0:Y:S01]  /*6c80*/  LDGDEPBAR ;  /* 0x00000000000079af */ /* 0x000e220000000000 */
[----:B------:R-:W-:-:S02]  /*6c90*/  LEA R48, P5, R49, R132, 0x2 ;  /* 0x0000008431307211 */ /* 0x000fc400078a10ff */
[-C--:B------:R-:W-:Y:S01]  /*6ca0*/  LEA.HI.X.SX32 R47, R47, R3.reuse, 0x2, P1 ;  /* 0x000000032f2f7211 */ /* 0x080fe200008f16ff */
[----:B------:R-:W-:Y:S01]  /*6cb0*/  LDGSTS.E [R0+0x8000], desc[UR8][R4.64], P6 ;  /* 0x0800000004007fae */ /* 0x000fe2000b121848 */
[-C--:B------:R-:W-:Y:S02]  /*6cc0*/  LEA R50, P1, R51, R132.reuse, 0x2 ;  /* 0x0000008433327211 */ /* 0x080fe400078210ff */
[-C--:B------:R-:W-:Y:S01]  /*6cd0*/  LEA.HI.X.SX32 R49, R49, R3.reuse, 0x2, P5 ;  /* 0x0000000331317211 */ /* 0x080fe200028f16ff */
[----:B------:R-:W-:Y:S01]  /*6ce0*/  LDGSTS.E [R0+0x8400], desc[UR8][R22.64], P6 ;  /* 0x0840000016007fae */ /* 0x000fe2000b121848 */
[-C--:B------:R-:W-:Y:S02]  /*6cf0*/  LEA R52, P5, R53, R132.reuse, 0x2 ;  /* 0x0000008435347211 */ /* 0x080fe400078a10ff */
[----:B------:R-:W-:Y:S01]  /*6d00*/  LEA.HI.X.SX32 R51, R51, R3, 0x2, P1 ;  /* 0x0000000333337211 */ /* 0x000fe200008f16ff */
[----:B------:R-:W-:Y:S01]  /*6d10*/  LDGSTS.E [R0+0x8800], desc[UR8][R38.64], P6 ;  /* 0x0880000026007fae */ /* 0x000fe2000b121848 */
[----:B------:R-:W-:-:S02]  /*6d20*/  LEA R54, P1, R55, R132, 0x2 ;  /* 0x0000008437367211 */ /* 0x000fc400078210ff */
[-C--:B------:R-:W-:Y:S02]  /*6d30*/  LEA.HI.X.SX32 R53, R53, R3.reuse, 0x2, P5 ;  /* 0x0000000335357211 */ /* 0x080fe400028f16ff */
[-C--:B------:R-:W-:Y:S02]  /*6d40*/  LEA R56, P5, R57, R132.reuse, 0x2 ;  /* 0x0000008439387211 */ /* 0x080fe400078a10ff */
[-C--:B------:R-:W-:Y:S02]  /*6d50*/  LEA.HI.X.SX32 R55, R55, R3.reuse, 0x2, P1 ;  /* 0x0000000337377211 */ /* 0x080fe400008f16ff */
        /* <DEDUP_REMOVED lines=8> */
[----:B------:R-:W-:Y:S02]  /*6de0*/  LEA.HI.X.SX32 R63, R63, R3, 0x2, P1 ;  /* 0x000000033f3f7211 */ /* 0x000fe400008f16ff */
        /* <DEDUP_REMOVED lines=8> */
[CC--:B------:R-:W-:Y:S02]  /*6e70*/  LEA R74, P1, R78.reuse, R132.reuse, 0x2 ;  /* 0x000000844e4a7211 */ /* 0x0c0fe400078210ff */
[-C--:B------:R-:W-:Y:S01]  /*6e80*/  LEA.HI.X.SX32 R73, R75, R3.reuse, 0x2, P5 ;  /* 0x000000034b497211 */ /* 0x080fe200028f16ff */
[----:B------:R-:W-:Y:S01]  /*6e90*/  LDGSTS.E [R0+0x9000], desc[UR8][R70.64], P6 ;  /* 0x0900000046007fae */ /* 0x000fe2000b121848 */
        /* <DEDUP_REMOVED lines=15> */
[-C--:B------:R-:W-:Y:S01]  /*6f90*/  LEA.HI.X.SX32 R89, R89, R3.reuse, 0x2, P5 ;  /* 0x0000000359597211 */ /* 0x080fe200028f16ff */
[----:B------:R-:W-:Y:S01]  /*6fa0*/  LDGSTS.E [R0+0x9400], desc[UR8][R86.64], P6 ;  /* 0x0940000056007fae */ /* 0x000fe2000b121848 */
        /* <DEDUP_REMOVED lines=44> */
[----:B------:R-:W-:Y:S02]  /*7270*/  LOP3.LUT P1, RZ, R133, 0x1, RZ, 0xc0, !PT ;  /* 0x0000000185ff7812 */ /* 0x000fe4000782c0ff */
[----:B------:R-:W-:Y:S01]  /*7280*/  LEA.HI.X.SX32 R133, R244, R3, 0x2, P5 ;  /* 0x00000003f4857211 */ /* 0x000fe200028f16ff */
[----:B------:R-:W-:Y:S01]  /*7290*/  IMAD.SHL.U32 R3, R172, 0x20, RZ ;  /* 0x00000020ac037824 */ /* 0x000fe200078e00ff */
[----:B------:R-:W-:Y:S02]  /*72a0*/  LOP3.LUT R172, R245, 0x10, RZ, 0x3c, !PT ;  /* 0x00000010f5ac7812 */ /* 0x000fe400078e3cff */
[----:B------:R-:W-:Y:S01]  /*72b0*/  LOP3.LUT P5, RZ, R242, 0x1, RZ, 0xc0, !PT ;  /* 0x00000001f2ff7812 */ /* 0x000fe200078ac0ff */
[----:B------:R-:W-:Y:S01]  /*72c0*/  IMAD.WIDE R162, R3, 0x4, R138 ;  /* 0x0000000403a27825 */ /* 0x000fe200078e028a */
[C---:B------:R-:W-:Y:S01]  /*72d0*/  LOP3.LUT R242, R245.reuse, 0x30, RZ, 0x3c, !PT ;  /* 0x00000030f5f27812 */ /* 0x040fe200078e3cff */
[----:B------:R-:W5:Y:S01]  /*72e0*/  LDL.LU.64 R138, [R1+0x38] ;  /* 0x00003800018a7983 */ /* 0x000f620000300a00 */
[C---:B------:R-:W-:Y:S01]  /*72f0*/  LOP3.LUT R244, R245.reuse, 0x50, RZ, 0x3c, !PT ;  /* 0x00000050f5f47812 */ /* 0x040fe200078e3cff */
[----:B------:R-:W-:Y:S01]  /*7300*/  VIADD R172, R172, UR4 ;  /* 0x00000004acac7c36 */ /* 0x000fe20008000000 */
[----:B------:R-:W-:-:S04]  /*7310*/  LOP3.LUT R245, R245, 0x70, RZ, 0x3c, !PT ;  /* 0x00000070f5f57812 */ /* 0x000fc800078e3cff */
[----:B------:R-:W-:Y:S04]  /*7320*/  LDGSTS.E [R172+0x8080], desc[UR8][R6.64], P6 ;  /* 0x0808000006ac7fae */ /* 0x000fe8000b121848 */
[----:B------:R-:W-:Y:S04]  /*7330*/  LDGSTS.E [R172+0x8480], desc[UR8][R24.64], P6 ;  /* 0x0848000018ac7fae */ /* 0x000fe8000b121848 */
[----:B------:R-:W-:Y:S04]  /*7340*/  LDGSTS.E [R172+0x8880], desc[UR8][R40.64], P6 ;  /* 0x0888000028ac7fae */ /* 0x000fe8000b121848 */
[----:B------:R-:W-:Y:S04]  /*7350*/  LDGSTS.E [R172+0x8c80], desc[UR8][R56.64], P6 ;  /* 0x08c8000038ac7fae */ /* 0x000fe8000b121848 */
[----:B------:R-:W-:Y:S04]  /*7360*/  LDGSTS.E [R172+0x9080], desc[UR8][R72.64], P6 ;  /* 0x0908000048ac7fae */ /* 0x000fe8000b121848 */
[----:B------:R-:W-:Y:S04]  /*7370*/  LDGSTS.E [R172+0x9480], desc[UR8][R88.64], P6 ;  /* 0x0948000058ac7fae */ /* 0x000fe8000b121848 */
[----:B------:R-:W-:Y:S04]  /*7380*/  LDGSTS.E [R172+0x9880], desc[UR8][R104.64], P6 ;  /* 0x0988000068ac7fae */ /* 0x000fe8000b121848 */
[----:B------:R-:W-:Y:S01]  /*7390*/  LDGSTS.E [R172+0x9c80], desc[UR8][R120.64], P6 ;  /* 0x09c8000078ac7fae */ /* 0x000fe2000b121848 */
[----:B------:R-:W-:-:S03]  /*73a0*/  VIADD R242, R242, UR4 ;  /* 0x00000004f2f27c36 */ /* 0x000fc60008000000 */
[----:B------:R-:W-:Y:S04]  /*73b0*/  LDGSTS.E [R2+0x8100], desc[UR8][R8.64], P6 ;  /* 0x0810000008027fae */ /* 0x000fe8000b121848 */
        /* <DEDUP_REMOVED lines=15> */
[----:B------:R-:W-:-:S03]  /*74b0*/  IADD3 R244, R244, UR4, RZ ;  /* 0x00000004f4f47c10 */ /* 0x000fc6000fffe0ff */
        /* <DEDUP_REMOVED lines=33> */
[----:B------:R-:W0:Y:S01]  /*76d0*/  LDGDEPBAR ;  /* 0x00000000000079af */ /* 0x000e220000000000 */
[----:B------:R-:W-:Y:S01]  /*76e0*/  BAR.SYNC.DEFER_BLOCKING 0x0 ;  /* 0x0000000000007b1d */ /* 0x000fe20000010000 */
[----:B------:R-:W-:-:S04]  /*76f0*/  IMAD.WIDE R160, R3, 0x4, R16 ;  /* 0x0000000403a07825 */ /* 0x000fc800078e0210 */
[C---:B------:R-:W-:Y:S01]  /*7700*/  IMAD.WIDE R158, R3.reuse, 0x4, R134 ;  /* 0x00000004039e7825 */ /* 0x040fe200078e0286 */
[----:B------:R1:W-:Y:S03]  /*7710*/  STL.64 [R1+0x278], R162 ;  /* 0x000278a201007387 */ /* 0x0003e60000100a00 */
[C---:B------:R-:W-:Y:S01]  /*7720*/  IMAD.WIDE R16, R3.reuse, 0x4, R136 ;  /* 0x0000000403107825 */ /* 0x040fe200078e0288 */
[----:B------:R-:W5:Y:S03]  /*7730*/  LDL.LU.64 R134, [R1+0x28] ;  /* 0x0000280001867983 */ /* 0x000f660000300a00 */
[C---:B--2---:R-:W-:Y:S01]  /*7740*/  IMAD.WIDE R156, R3.reuse, 0x4, R156 ;  /* 0x00000004039c7825 */ /* 0x044fe200078e029c */
[----:B------:R2:W-:Y:S03]  /*7750*/  STL.64 [R1+0x280], R160 ;  /* 0x000280a001007387 */ /* 0x0005e60000100a00 */
[C---:B------:R-:W-:Y:S01]  /*7760*/  IMAD.WIDE R154, R3.reuse, 0x4, R154 ;  /* 0x00000004039a7825 */ /* 0x040fe200078e029a */
[----:B------:R-:W5:Y:S03]  /*7770*/  LDL.LU.64 R136, [R1+0x30] ;  /* 0x0000300001887983 */ /* 0x000f660000300a00 */
[C---:B------:R-:W-:Y:S01]  /*7780*/  IMAD.WIDE R152, R3.reuse, 0x4, R152 ;  /* 0x0000000403987825 */ /* 0x040fe200078e0298 */
[----:B------:R3:W-:Y:S04]  /*7790*/  STL.64 [R1+0x288], R158 ;  /* 0x0002889e01007387 */ /* 0x0007e80000100a00 */
[----:B------:R-:W-:Y:S04]  /*77a0*/  STL.64 [R1+0x290], R16 ;  /* 0x0002901001007387 */ /* 0x000fe80000100a00 */
[----:B------:R-:W-:Y:S01]  /*77b0*/  @!PT LDS RZ, [RZ] ;  /* 0x00000000fffff984 */ /* 0x000fe20000000800 */
[----:B------:R-:W-:Y:S01]  /*77c0*/  @!PT LDS RZ, [RZ] ;  /* 0x00000000fffff984 */ /* 0x000fe20000000800 */
[----:B------:R-:W-:Y:S01]  /*77d0*/  @!PT LDS RZ, [RZ] ;  /* 0x00000000fffff984 */ /* 0x000fe20000000800 */
[----:B------:R-:W-:Y:S01]  /*77e0*/  LDGSTS.E [R0+0x4000], desc[UR8][R162.64], P2 ;  /* 0x04000000a2007fae */ /* 0x000fe20009121848 */
[----:B------:R-:W-:-:S03]  /*77f0*/  IMAD.WIDE R150, R3, 0x4, R150 ;  /* 0x0000000403967825 */ /* 0x000fc600078e0296 */
[----:B------:R-:W-:Y:S04]  /*7800*/  LDGSTS.E [R0+0x4080], desc[UR8][R160.64], P2 ;  /* 0x04080000a0007fae */ /* 0x000fe80009121848 */
[----:B------:R-:W-:Y:S04]  /*7810*/  LDGSTS.E [R0+0x4100], desc[UR8][R158.64], P2 ;  /* 0x041000009e007fae */ /* 0x000fe80009121848 */
[----:B-1----:R-:W5:Y:S04]  /*7820*/  LDL.LU.64 R162, [R1+0x900] ;  /* 0x0009000001a27983 */ /* 0x002f680000300a00 */
[----:B--2---:R-:W2:Y:S04]  /*7830*/  LDL.LU.64 R160, [R1+0x8f8] ;  /* 0x0008f80001a07983 */ /* 0x004ea80000300a00 */
[----:B---3--:R-:W3:Y:S01]  /*7840*/  LDL.LU.64 R158, [R1+0x8f0] ;  /* 0x0008f000019e7983 */ /* 0x008ee20000300a00 */
[----:B------:R-:W-:-:S03]  /*7850*/  IMAD.WIDE R148, R3, 0x4, R148 ;  /* 0x0000000403947825 */ /* 0x000fc600078e0294 */
[----:B------:R-:W-:Y:S04]  /*7860*/  LDGSTS.E [R0+0x4180], desc[UR8][R16.64], P2 ;  /* 0x0418000010007fae */ /* 0x000fe80009121848 */
[----:B------:R1:W-:Y:S01]  /*7870*/  STL.64 [R1+0x2f8], R156 ;  /* 0x0002f89c01007387 */ /* 0x0003e20000100a00 */
[----:B------:R-:W-:-:S03]  /*7880*/  IMAD.WIDE R146, R3, 0x4, R146 ;  /* 0x0000000403927825 */ /* 0x000fc600078e0292 */
[----:B------:R1:W-:Y:S04]  /*7890*/  STL.64 [R1+0x300], R154 ;  /* 0x0003009a01007387 */ /* 0x0003e80000100a00 */
[----:B------:R-:W-:Y:S01]  /*78a0*/  LDGSTS.E [R0+0x4800], desc[UR8][R156.64], P0 ;  /* 0x048000009c007fae */ /* 0x000fe20008121848 */
[----:B------:R-:W-:-:S03]  /*78b0*/  IMAD.WIDE R144, R3, 0x4, R144 ;  /* 0x0000000403907825 */ /* 0x000fc600078e0290 */
[----:B------:R-:W-:Y:S01]  /*78c0*/  LDGSTS.E [R0+0x4880], desc[UR8][R154.64], P0 ;  /* 0x048800009a007fae */ /* 0x000fe20008121848 */
[----:B----4-:R-:W-:-:S03]  /*78d0*/  IMAD.WIDE R142, R3, 0x4, R142 ;  /* 0x00000004038e7825 */ /* 0x010fc600078e028e */
[----:B------:R-:W-:Y:S04]  /*78e0*/  LDGSTS.E [R0+0x4900], desc[UR8][R152.64], P0 ;  /* 0x0490000098007fae */ /* 0x000fe80008121848 */
[----:B-1----:R-:W4:Y:S04]  /*78f0*/  LDL.LU.64 R156, [R1+0x8e8] ;  /* 0x0008e800019c7983 */ /* 0x002f280000300a00 */
[----:B------:R1:W-:Y:S04]  /*7900*/  STL.64 [R1+0x308], R152 ;  /* 0x0003089801007387 */ /* 0x0003e80000100a00 */
[----:B------:R-:W2:Y:S04]  /*7910*/  LDL.LU.64 R154, [R1+0x8e0] ;  /* 0x0008e000019a7983 */ /* 0x000ea80000300a00 */
[----:B------:R5:W-:Y:S04]  /*7920*/  STL.64 [R1+0x310], R150 ;  /* 0x0003109601007387 */ /* 0x000be80000100a00 */
[----:B-1----:R-:W3:Y:S04]  /*7930*/  LDL.LU.64 R152, [R1+0x8d8] ;  /* 0x0008d80001987983 */ /* 0x002ee80000300a00 */
[----:B------:R-:W-:Y:S01]  /*7940*/  LDGSTS.E [R0+0x4980], desc[UR8][R150.64], P0 ;  /* 0x0498000096007fae */ /* 0x000fe20008121848 */
[----:B-----5:R-:W-:-:S03]  /*7950*/  IMAD.WIDE R140, R3, 0x4, R140 ;  /* 0x00000004038c7825 */ /* 0x020fc600078e028c */
[----:B------:R-:W-:Y:S01]  /*7960*/  LDGSTS.E [R0+0x5000], desc[UR8][R148.64], P1 ;  /* 0x0500000094007fae */ /* 0x000fe20008921848 */
[----:B------:R-:W-:-:S03]  /*7970*/  IMAD.WIDE R138, R3, 0x4, R138 ;  /* 0x00000004038a7825 */ /* 0x000fc600078e028a */
[----:B------:R-:W-:Y:S04]  /*7980*/  LDGSTS.E [R0+0x5080], desc[UR8][R146.64], P1 ;  /* 0x0508000092007fae */ /* 0x000fe80008921848 */
[----:B------:R-:W5:Y:S04]  /*7990*/  LDL.LU.64 R150, [R1+0x8d0] ;  /* 0x0008d00001967983 */ /* 0x000f680000300a00 */
[----:B------:R1:W-:Y:S04]  /*79a0*/  STL.64 [R1+0x378], R148 ;  /* 0x0003789401007387 */ /* 0x0003e80000100a00 */
[----:B------:R1:W-:Y:S04]  /*79b0*/  STL.64 [R1+0x380], R146 ;  /* 0x0003809201007387 */ /* 0x0003e80000100a00 */
[----:B------:R-:W-:Y:S04]  /*79c0*/  LDGSTS.E [R0+0x5100], desc[UR8][R144.64], P1 ;  /* 0x0510000090007fae */ /* 0x000fe80008921848 */
[----:B-1----:R-:W4:Y:S04]  /*79d0*/  LDL.LU.64 R148, [R1+0x8c8] ;  /* 0x0008c80001947983 */ /* 0x002f280000300a00 */
[----:B------:R1:W-:Y:S04]  /*79e0*/  STL.64 [R1+0x388], R144 ;  /* 0x0003889001007387 */ /* 0x0003e80000100a00 */
[----:B------:R-:W2:Y:S04]  /*79f0*/  LDL.LU.64 R146, [R1+0x8c0] ;  /* 0x0008c00001927983 */ /* 0x000ea80000300a00 */
[----:B------:R1:W-:Y:S04]  /*7a00*/  STL.64 [R1+0x390], R142 ;  /* 0x0003908e01007387 */ /* 0x0003e80000100a00 */
[----:B-1----:R-:W3:Y:S04]  /*7a10*/  LDL.LU.64 R144, [R1+0x8b8] ;  /* 0x0008b80001907983 */ /* 0x002ee80000300a00 */
[----:B------:R-:W-:Y:S04]  /*7a20*/  LDGSTS.E [R0+0x5180], desc[UR8][R142.64], P1 ;  /* 0x051800008e007fae */ /* 0x000fe80008921848 */
[----:B------:R-:W-:Y:S01]  /*7a30*/  LDGSTS.E [R0+0x5800], desc[UR8][R140.64], P5 ;  /* 0x058000008c007fae */ /* 0x000fe2000a921848 */
[----:B------:R-:W-:-:S03]  /*7a40*/  SHF.R.U64 R247, R246, 0xf, RZ ;  /* 0x0000000ff6f77819 */ /* 0x000fc600000012ff */
[----:B------:R-:W-:Y:S04]  /*7a50*/  LDGSTS.E [R0+0x5880], desc[UR8][R138.64], P5 ;  /* 0x058800008a007fae */ /* 0x000fe8000a921848 */
[----:B------:R-:W5:Y:S04]  /*7a60*/  LDL.LU.64 R142, [R1+0x8b0] ;  /* 0x0008b000018e7983 */ /* 0x000f680000300a00 */
[----:B------:R1:W-:Y:S04]  /*7a70*/  STL.64 [R1+0x3f8], R140 ;  /* 0x0003f88c01007387 */ /* 0x0003e80000100a00 */
[----:B------:R-:W-:Y:S04]  /*7a80*/  STL.64 [R1+0x400], R138 ;  /* 0x0004008a01007387 */ /* 0x000fe80000100a00 */
[----:B-1----:R-:W4:Y:S01]  /*7a90*/  LDL.LU.64 R140, [R1+0x8a8] ;  /* 0x0008a800018c7983 */ /* 0x002f220000300a00 */
[----:B------:R-:W-:-:S02]  /*7aa0*/  LOP3.LUT P6, RZ, R247, 0x1, RZ, 0xc0, !PT ;  /* 0x00000001f7ff7812 */ /* 0x000fc400078cc0ff */
[----:B------:R-:W-:-:S04]  /*7ab0*/  SHF.R.U64 R247, R246, 0xb, RZ ;  /* 0x0000000bf6f77819 */ /* 0x000fc800000012ff */
[----:B------:R-:W-:Y:S01]  /*7ac0*/  LOP3.LUT P2, RZ, R247, 0x1, RZ, 0xc0, !PT ;  /* 0x00000001f7ff7812 */ /* 0x000fe2000784c0ff */
[----:B------:R-:W-:-:S04]  /*7ad0*/  IMAD.WIDE R134, R3, 0x4, R134 ;  /* 0x0000000403867825 */ /* 0x000fc800078e0286 */
[----:B------:R-:W-:-:S05]  /*7ae0*/  IMAD.WIDE R136, R3, 0x4, R136 ;  /* 0x0000000403887825 */ /* 0x000fca00078e0288 */
[----:B------:R-:W-:Y:S04]  /*7af0*/  STL.64 [R1+0x408], R136 ;  /* 0x0004088801007387 */ /* 0x000fe80000100a00 */
[----:B------:R-:W-:Y:S04]  /*7b00*/  LDGSTS.E [R0+0x5900], desc[UR8][R136.64], P5 ;  /* 0x0590000088007fae */ /* 0x000fe8000a921848 */
[----:B------:R2:W-:Y:S04]  /*7b10*/  STL.64 [R1+0x410], R134 ;  /* 0x0004108601007387 */ /* 0x0005e80000100a00 */
[----:B------:R2:W-:Y:S02]  /*7b20*/  LDGSTS.E [R0+0x5980], desc[UR8][R134.64], P5 ;  /* 0x0598000086007fae */ /* 0x0005e4000a921848 */
[----:B--2---:R-:W-:-:S04]  /*7b30*/  IMAD.WIDE R134, R3, 0x4, R146 ;  /* 0x0000000403867825 */ /* 0x004fc800078e0292 */
[----:B---3--:R-:W-:-:S04]  /*7b40*/  IMAD.WIDE R136, R3, 0x4, R144 ;  /* 0x0000000403887825 */ /* 0x008fc800078e0290 */
[----:B-----5:R-:W-:-:S04]  /*7b50*/  IMAD.WIDE R138, R3, 0x4, R142 ;  /* 0x00000004038a7825 */ /* 0x020fc800078e028e */
[----:B----4-:R-:W-:-:S05]  /*7b60*/  IMAD.WIDE R140, R3, 0x4, R140 ;  /* 0x00000004038c7825 */ /* 0x010fca00078e028c */
[----:B------:R1:W-:Y:S04]  /*7b70*/  STL.64 [R1+0x478], R140 ;  /* 0x0004788c01007387 */ /* 0x0003e80000100a00 */
[----:B------:R1:W-:Y:S04]  /*7b80*/  LDGSTS.E [R0+0x6000], desc[UR8][R140.64], P6 ;  /* 0x060000008c007fae */ /* 0x0003e8000b121848 */
[----:B------:R2:W-:Y:S04]  /*7b90*/  STL.64 [R1+0x480], R138 ;  /* 0x0004808a01007387 */ /* 0x0005e80000100a00 */
        /* <DEDUP_REMOVED lines=8> */
[----:B------:R-:W-:Y:S04]  /*7c20*/  STL.64 [R1+0x4f8], R140 ;  /* 0x0004f88c01007387 */ /* 0x000fe80000100a00 */
[----:B------:R-:W-:Y:S01]  /*7c30*/  STL.64 [R1+0x500], R138 ;  /* 0x0005008a01007387 */ /* 0x000fe20000100a00 */
[----:B--2---:R-:W-:-:S03]  /*7c40*/  IMAD.WIDE R134, R3, 0x4, R154 ;  /* 0x0000000403867825 */ /* 0x004fc600078e029a */
[----:B------:R1:W-:Y:S04]  /*7c50*/  LDGSTS.E [R0+0x6800], desc[UR8][R140.64], P2 ;  /* 0x068000008c007fae */ /* 0x0003e80009121848 */
[----:B------:R2:W-:Y:S04]  /*7c60*/  STL.64 [R1+0x508], R136 ;  /* 0x0005088801007387 */ /* 0x0005e80000100a00 */
[----:B------:R-:W-:Y:S04]  /*7c70*/  LDGSTS.E [R0+0x6880], desc[UR8][R138.64], P2 ;  /* 0x068800008a007fae */ /* 0x000fe80009121848 */
[----:B------:R3:W-:Y:S04]  /*7c80*/  STL.64 [R1+0x510], R134 ;  /* 0x0005108601007387 */ /* 0x0007e80000100a00 */
[----:B------:R-:W-:Y:S04]  /*7c90*/  LDGSTS.E [R0+0x6900], desc[UR8][R136.64], P2 ;  /* 0x0690000088007fae */ /* 0x000fe80009121848 */
[----:B------:R-:W-:Y:S04]  /*7ca0*/  LDGSTS.E [R0+0x6980], desc[UR8][R134.64], P2 ;  /* 0x0698000086007fae */ /* 0x000fe80009121848 */
[----:B--2---:R-:W2:Y:S04]  /*7cb0*/  LDL.LU.64 R136, [R1+0x148] ;  /* 0x0001480001887983 */ /* 0x004ea80000300a00 */
[----:B---3--:R-:W3:Y:S04]  /*7cc0*/  LDL.LU.64 R134, [R1+0x140] ;  /* 0x0001400001867983 */ /* 0x008ee80000300a00 */
[----:B------:R-:W4:Y:S01]  /*7cd0*/  LDL.LU.64 R138, [R1+0x138] ;  /* 0x00013800018a7983 */ /* 0x000f220000300a00 */
[----:B------:R-:W-:-:S04]  /*7ce0*/  SHF.R.U64 R16, R246, 0x7, RZ ;  /* 0x00000007f6107819 */ /* 0x000fc800000012ff */
[----:B------:R-:W-:Y:S01]  /*7cf0*/  LOP3.LUT P0, RZ, R16, 0x1, RZ, 0xc0, !PT ;  /* 0x0000000110ff7812 */ /* 0x000fe2000780c0ff */
[----:B------:R-:W-:Y:S01]  /*7d00*/  IMAD.WIDE R146, R3, 0x4, R156 ;  /* 0x0000000403927825 */ /* 0x000fe200078e029c */
[----:B------:R-:W-:-:S03]  /*7d10*/  SHF.R.U64 R16, R246, 0x3, RZ ;  /* 0x00000003f6107819 */ /* 0x000fc600000012ff */
[----:B------:R-:W-:Y:S01]  /*7d20*/  IMAD.WIDE R144, R3, 0x4, R158 ;  /* 0x0000000403907825 */ /* 0x000fe200078e029e */
[----:B------:R-:W-:-:S03]  /*7d30*/  LOP3.LUT P1, RZ, R16, 0x1, RZ, 0xc0, !PT ;  /* 0x0000000110ff7812 */ /* 0x000fc6000782c0ff */
[C---:B------:R-:W-:Y:S01]  /*7d40*/  IMAD.WIDE R142, R3.reuse, 0x4, R160 ;  /* 0x00000004038e7825 */ /* 0x040fe200078e02a0 */
[----:B------:R-:W-:Y:S03]  /*7d50*/  STL.64 [R1+0x578], R146 ;  /* 0x0005789201007387 */ /* 0x000fe60000100a00 */
[C---:B-1----:R-:W-:Y:S01]  /*7d60*/  IMAD.WIDE R140, R3.reuse, 0x4, R162 ;  /* 0x00000004038c7825 */ /* 0x042fe200078e02a2 */
[----:B------:R1:W-:Y:S04]  /*7d70*/  STL.64 [R1+0x580], R144 ;  /* 0x0005809001007387 */ /* 0x0003e80000100a00 */
[----:B------:R-:W-:Y:S04]  /*7d80*/  LDGSTS.E [R0+0x7000], desc[UR8][R146.64], P0 ;  /* 0x0700000092007fae */ /* 0x000fe80008121848 */
[----:B------:R5:W-:Y:S01]  /*7d90*/  STL.64 [R1+0x588], R142 ;  /* 0x0005888e01007387 */ /* 0x000be20000100a00 */
[----:B------:R-:W-:-:S03]  /*7da0*/  IMAD.WIDE R160, R3, 0x4, R168 ;  /* 0x0000000403a07825 */ /* 0x000fc600078e02a8 */
[----:B------:R1:W-:Y:S04]  /*7db0*/  LDGSTS.E [R0+0x7080], desc[UR8][R144.64], P0 ;  /* 0x0708000090007fae */ /* 0x0003e80008121848 */
[----:B------:R5:W-:Y:S04]  /*7dc0*/  STL.64 [R1+0x590], R140 ;  /* 0x0005908c01007387 */ /* 0x000be80000100a00 */
[----:B------:R5:W-:Y:S04]  /*7dd0*/  LDGSTS.E [R0+0x7100], desc[UR8][R142.64], P0 ;  /* 0x071000008e007fae */ /* 0x000be80008121848 */
[----:B------:R-:W4:Y:S01]  /*7de0*/  LDL.LU.64 R158, [R1+0x130] ;  /* 0x00013000019e7983 */ /* 0x000f220000300a00 */
[----:B-1----:R-:W-:-:S03]  /*7df0*/  IMAD.WIDE R144, R3, 0x4, R164 ;  /* 0x0000000403907825 */ /* 0x002fc600078e02a4 */
[----:B------:R-:W4:Y:S01]  /*7e00*/  LDL.LU.64 R156, [R1+0xe0] ;  /* 0x0000e000019c7983 */ /* 0x000f220000300a00 */
[----:B-----5:R-:W-:-:S03]  /*7e10*/  IMAD.WIDE R142, R3, 0x4, R166 ;  /* 0x00000004038e7825 */ /* 0x020fc600078e02a6 */
[----:B------:R1:W-:Y:S04]  /*7e20*/  LDGSTS.E [R0+0x7180], desc[UR8][R140.64], P0 ;  /* 0x071800008c007fae */ /* 0x0003e80008121848 */
[----:B------:R-:W5:Y:S04]  /*7e30*/  LDL.LU.64 R154, [R1+0xd8] ;  /* 0x0000d800019a7983 */ /* 0x000f680000300a00 */
[----:B------:R-:W5:Y:S01]  /*7e40*/  LDL.LU.64 R152, [R1+0xd0] ;  /* 0x0000d00001987983 */ /* 0x000f620000300a00 */
[----:B-1----:R-:W-:-:S03]  /*7e50*/  IMAD.WIDE R140, R3, 0x4, R170 ;  /* 0x00000004038c7825 */ /* 0x002fc600078e02aa */
[----:B------:R-:W5:Y:S04]  /*7e60*/  LDL.LU.64 R150, [R1+0xc8] ;  /* 0x0000c80001967983 */ /* 0x000f680000300a00 */
[----:B------:R1:W-:Y:S04]  /*7e70*/  STL.64 [R1+0x5f8], R144 ;  /* 0x0005f89001007387 */ /* 0x0003e80000100a00 */
[----:B------:R1:W-:Y:S04]  /*7e80*/  STL.64 [R1+0x600], R142 ;  /* 0x0006008e01007387 */ /* 0x0003e80000100a00 */
[----:B------:R-:W-:Y:S04]  /*7e90*/  STL.64 [R1+0x608], R160 ;  /* 0x000608a001007387 */ /* 0x000fe80000100a00 */
[----:B------:R1:W-:Y:S04]  /*7ea0*/  STL.64 [R1+0x610], R140 ;  /* 0x0006108c01007387 */ /* 0x0003e80000100a00 */
[----:B------:R-:W-:Y:S04]  /*7eb0*/  LDGSTS.E [R0+0x7800], desc[UR8][R144.64], P1 ;  /* 0x0780000090007fae */ /* 0x000fe80008921848 */
[----:B------:R-:W5:Y:S04]  /*7ec0*/  LDL.LU.64 R148, [R1+0x80] ;  /* 0x0000800001947983 */ /* 0x000f680000300a00 */
[----:B------:R-:W-:Y:S04]  /*7ed0*/  LDGSTS.E [R0+0x7880], desc[UR8][R142.64], P1 ;  /* 0x078800008e007fae */ /* 0x000fe80008921848 */
[----:B------:R-:W5:Y:S04]  /*7ee0*/  LDL.LU.64 R146, [R1+0x78] ;  /* 0x0000780001927983 */ /* 0x000f680000300a00 */
[----:B-1----:R-:W5:Y:S04]  /*7ef0*/  LDL.LU.64 R144, [R1+0x70] ;  /* 0x0000700001907983 */ /* 0x002f680000300a00 */
[----:B------:R4:W-:Y:S04]  /*7f00*/  LDGSTS.E [R0+0x7900], desc[UR8][R160.64], P1 ;  /* 0x07900000a0007fae */ /* 0x0009e80008921848 */
[----:B------:R-:W5:Y:S04]  /*7f10*/  LDL.LU.64 R142, [R1+0x68] ;  /* 0x00006800018e7983 */ /* 0x000f680000300a00 */
[----:B------:R1:W-:Y:S04]  /*7f20*/  LDGSTS.E [R0+0x7980], desc[UR8][R140.64], P1 ;  /* 0x079800008c007fae */ /* 0x0003e80008921848 */
[----:B------:R-:W1:Y:S01]  /*7f30*/  LDL.LU.64 R140, [R1+0x20] ;  /* 0x00002000018c7983 */ /* 0x000e620000300a00 */
[----:B--2---:R-:W-:-:S04]  /*7f40*/  IMAD.WIDE R164, R3, 0x4, R136 ;  /* 0x0000000403a47825 */ /* 0x004fc800078e0288 */
[C---:B---3--:R-:W-:Y:S01]  /*7f50*/  IMAD.WIDE R162, R3.reuse, 0x4, R134 ;  /* 0x0000000403a27825 */ /* 0x048fe200078e0286 */
[----:B------:R-:W-:Y:S03]  /*7f60*/  STL.64 [R1+0xe8], R164 ;  /* 0x0000e8a401007387 */ /* 0x000fe60000100a00 */
[----:B----4-:R-:W-:Y:S02]  /*7f70*/  IMAD.WIDE R160, R3, 0x4, R138 ;  /* 0x0000000403a07825 */ /* 0x010fe400078e028a */
[----:B------:R-:W2:Y:S04]  /*7f80*/  LDL.LU.64 R138, [R1+0x18] ;  /* 0x00001800018a7983 */ /* 0x000ea80000300a00 */
[----:B------:R-:W-:Y:S04]  /*7f90*/  STL.64 [R1+0xf0], R162 ;  /* 0x0000f0a201007387 */ /* 0x000fe80000100a00 */
[----:B------:R-:W3:Y:S04]  /*7fa0*/  LDL.LU.64 R136, [R1+0x10] ;  /* 0x0000100001887983 */ /* 0x000ee80000300a00 */
[----:B------:R-:W-:Y:S04]  /*7fb0*/  STL.64 [R1+0xf8], R160 ;  /* 0x0000f8a001007387 */ /* 0x000fe80000100a00 */
[----:B------:R-:W4:Y:S01]  /*7fc0*/  LDL.LU.64 R134, [R1+0x8] ;  /* 0x0000080001867983 */ /* 0x000f220000300a00 */
[----:B------:R-:W-:-:S04]  /*7fd0*/  SHF.R.U64 R16, R246, 0x1e, RZ ;  /* 0x0000001ef6107819 */ /* 0x000fc800000012ff */
[----:B------:R-:W-:Y:S02]  /*7fe0*/  LOP3.LUT P5, RZ, R16, 0x1, RZ, 0xc0, !PT ;  /* 0x0000000110ff7812 */ /* 0x000fe400078ac0ff */
[----:B------:R-:W-:-:S04]  /*7ff0*/  SHF.R.U64 R16, R246, 0x1a, RZ ;  /* 0x0000001af6107819 */ /* 0x000fc800000012ff */
[----:B------:R-:W-:Y:S02]  /*8000*/  LOP3.LUT P6, RZ, R16, 0x1, RZ, 0xc0, !PT ;  /* 0x0000000110ff7812 */ /* 0x000fe400078cc0ff */
[----:B------:R-:W-:-:S04]  /*8010*/  SHF.R.U64 R16, R246, 0x16, RZ ;  /* 0x00000016f6107819 */ /* 0x000fc800000012ff */
[----:B------:R-:W-:Y:S01]  /*8020*/  LOP3.LUT P2, RZ, R16, 0x1, RZ, 0xc0, !PT ;  /* 0x0000000110ff7812 */ /* 0x000fe2000784c0ff */
[----:B------:R-:W-:Y:S01]  /*8030*/  LDGSTS.E [R2+0x4200], desc[UR8][R164.64], P5 ;  /* 0x04200000a4027fae */ /* 0x000fe2000a921848 */
[----:B------:R-:W-:-:S03]  /*8040*/  SHF.R.U64 R16, R246, 0x12, RZ ;  /* 0x00000012f6107819 */ /* 0x000fc600000012ff */
[----:B------:R-:W-:Y:S01]  /*8050*/  LDGSTS.E [R2+0x4280], desc[UR8][R162.64], P5 ;  /* 0x04280000a2027fae */ /* 0x000fe2000a921848 */
[----:B------:R-:W-:Y:S01]  /*8060*/  LOP3.LUT P0, RZ, R16, 0x1, RZ, 0xc0, !PT ;  /* 0x0000000110ff7812 */ /* 0x000fe2000780c0ff */
[C---:B------:R-:W-:Y:S01]  /*8070*/  IMAD.WIDE R158, R3.reuse, 0x4, R158 ;  /* 0x00000004039e7825 */ /* 0x040fe200078e029e */
[----:B------:R-:W-:Y:S01]  /*8080*/  SHF.R.U64 R16, R246, 0xe, RZ ;  /* 0x0000000ef6107819 */ /* 0x000fe200000012ff */
[----:B------:R-:W-:Y:S02]  /*8090*/  LDGSTS.E [R2+0x4300], desc[UR8][R160.64], P5 ;  /* 0x04300000a0027fae */ /* 0x000fe4000a921848 */
[----:B------:R-:W-:Y:S02]  /*80a0*/  IMAD.WIDE R156, R3, 0x4, R156 ;  /* 0x00000004039c7825 */ /* 0x000fe400078e029c */
[----:B------:R-:W-:Y:S01]  /*80b0*/  STL.64 [R1+0x100], R158 ;  /* 0x0001009e01007387 */ /* 0x000fe20000100a00 */
[----:B------:R-:W-:-:S03]  /*80c0*/  LOP3.LUT P1, RZ, R16, 0x1, RZ, 0xc0, !PT ;  /* 0x0000000110ff7812 */ /* 0x000fc6000782c0ff */
[----:B------:R-:W-:Y:S01]  /*80d0*/  LDGSTS.E [R2+0x4380], desc[UR8][R158.64], P5 ;  /* 0x043800009e027fae */ /* 0x000fe2000a921848 */
[----:B-----5:R-:W-:-:S03]  /*80e0*/  IMAD.WIDE R154, R3, 0x4, R154 ;  /* 0x00000004039a7825 */ /* 0x020fc600078e029a */
[----:B------:R-:W-:Y:S01]  /*80f0*/  STL.64 [R1+0x130], R156 ;  /* 0x0001309c01007387 */ /* 0x000fe20000100a00 */
[----:B------:R-:W-:-:S03]  /*8100*/  IMAD.WIDE R152, R3, 0x4, R152 ;  /* 0x0000000403987825 */ /* 0x000fc600078e0298 */
[----:B------:R-:W-:Y:S01]  /*8110*/  LDGSTS.E [R2+0x4a00], desc[UR8][R156.64], P6 ;  /* 0x04a000009c027fae */ /* 0x000fe2000b121848 */
[----:B------:R-:W-:-:S03]  /*8120*/  IMAD.WIDE R150, R3, 0x4, R150 ;  /* 0x0000000403967825 */ /* 0x000fc600078e0296 */
[----:B------:R-:W-:Y:S04]  /*8130*/  STL.64 [R1+0x138], R154 ;  /* 0x0001389a01007387 */ /* 0x000fe80000100a00 */
[----:B------:R-:W-:Y:S01]  /*8140*/  LDGSTS.E [R2+0x4a80], desc[UR8][R154.64], P6 ;  /* 0x04a800009a027fae */ /* 0x000fe2000b121848 */
[----:B------:R-:W-:-:S03]  /*8150*/  SHF.R.U64 R16, R246, 0xa, RZ ;  /* 0x0000000af6107819 */ /* 0x000fc600000012ff */
[----:B------:R-:W-:Y:S04]  /*8160*/  STL.64 [R1+0x140], R152 ;  /* 0x0001409801007387 */ /* 0x000fe80000100a00 */
[----:B------:R-:W-:Y:S04]  /*8170*/  LDGSTS.E [R2+0x4b00], desc[UR8][R152.64], P6 ;  /* 0x04b0000098027fae */ /* 0x000fe8000b121848 */
[----:B------:R-:W-:Y:S04]  /*8180*/  STL.64 [R1+0x148], R150 ;  /* 0x0001489601007387 */ /* 0x000fe80000100a00 */
[----:B------:R-:W-:Y:S01]  /*8190*/  LDGSTS.E [R2+0x4b80], desc[UR8][R150.64], P6 ;  /* 0x04b8000096027fae */ /* 0x000fe2000b121848 */
[----:B------:R-:W-:-:S04]  /*81a0*/  IMAD.WIDE R148, R3, 0x4, R148 ;  /* 0x0000000403947825 */ /* 0x000fc800078e0294 */
[C---:B------:R-:W-:Y:S01]  /*81b0*/  IMAD.WIDE R146, R3.reuse, 0x4, R146 ;  /* 0x0000000403927825 */ /* 0x040fe200078e0292 */
[----:B------:R-:W-:Y:S03]  /*81c0*/  STL.64 [R1+0x398], R148 ;  /* 0x0003989401007387 */ /* 0x000fe60000100a00 */
[C---:B------:R-:W-:Y:S01]  /*81d0*/  IMAD.WIDE R144, R3.reuse, 0x4, R144 ;  /* 0x0000000403907825 */ /* 0x040fe200078e0290 */
[----:B------:R-:W-:Y:S04]  /*81e0*/  LDGSTS.E [R2+0x5200], desc[UR8][R148.64], P2 ;  /* 0x0520000094027fae */ /* 0x000fe80009121848 */
[----:B------:R-:W-:Y:S01]  /*81f0*/  STL.64 [R1+0x3a0], R146 ;  /* 0x0003a09201007387 */ /* 0x000fe20000100a00 */
[----:B------:R-:W-:-:S03]  /*8200*/  IMAD.WIDE R142, R3, 0x4, R142 ;  /* 0x00000004038e7825 */ /* 0x000fc600078e028e */
[----:B------:R-:W-:Y:S01]  /*8210*/  LDGSTS.E [R2+0x5280], desc[UR8][R146.64], P2 ;  /* 0x0528000092027fae */ /* 0x000fe20009121848 */
[----:B------:R-:W-:-:S03]  /*8220*/  LOP3.LUT P5, RZ, R16, 0x1, RZ, 0xc0, !PT ;  /* 0x0000000110ff7812 */ /* 0x000fc600078ac0ff */
[----:B------:R-:W-:Y:S04]  /*8230*/  STL.64 [R1+0x3a8], R144 ;  /* 0x0003a89001007387 */ /* 0x000fe80000100a00 */
[----:B------:R-:W-:Y:S01]  /*8240*/  LDGSTS.E [R2+0x5300], desc[UR8][R144.64], P2 ;  /* 0x0530000090027fae */ /* 0x000fe20009121848 */
[----:B-1----:R-:W-:-:S03]  /*8250*/  IMAD.WIDE R140, R3, 0x4, R140 ;  /* 0x00000004038c7825 */ /* 0x002fc600078e028c */
[----:B------:R-:W-:Y:S04]  /*8260*/  STL.64 [R1+0x3b0], R142 ;  /* 0x0003b08e01007387 */ /* 0x000fe80000100a00 */
[----:B------:R-:W-:Y:S04]  /*8270*/  LDGSTS.E [R2+0x5380], desc[UR8][R142.64], P2 ;  /* 0x053800008e027fae */ /* 0x000fe80009121848 */
[----:B------:R1:W-:Y:S04]  /*8280*/  STL.64 [R1+0x418], R140 ;  /* 0x0004188c01007387 */ /* 0x0003e80000100a00 */
[----:B------:R1:W-:Y:S01]  /*8290*/  LDGSTS.E [R2+0x5a00], desc[UR8][R140.64], P0 ;  /* 0x05a000008c027fae */ /* 0x0003e20008121848 */
[----:B------:R-:W-:Y:S01]  /*82a0*/  SHF.R.U64 R16, R246, 0x6, RZ ;  /* 0x00000006f6107819 */ /* 0x000fe200000012ff */
[----:B-1----:R-:W-:-:S03]  /*82b0*/  IMAD.WIDE R140, R3, 0x4, R174 ;  /* 0x00000004038c7825 */ /* 0x002fc600078e02ae */
[----:B------:R-:W-:Y:S02]  /*82c0*/  LOP3.LUT P6, RZ, R16, 0x1, RZ, 0xc0, !PT ;  /* 0x0000000110ff7812 */ /* 0x000fe400078cc0ff */
[----:B------:R-:W-:-:S04]  /*82d0*/  SHF.R.U64 R16, R246, 0x2, RZ ;  /* 0x00000002f6107819 */ /* 0x000fc800000012ff */
[----:B------:R-:W-:Y:S01]  /*82e0*/  LOP3.LUT P2, RZ, R16, 0x1, RZ, 0xc0, !PT ;  /* 0x0000000110ff7812 */ /* 0x000fe2000784c0ff */
[----:B------:R-:W-:-:S04]  /*82f0*/  IMAD.WIDE R164, R3, 0x4, R198 ;  /* 0x0000000403a47825 */ /* 0x000fc800078e02c6 */
[----:B------:R-:W-:-:S04]  /*8300*/  IMAD.WIDE R162, R3, 0x4, R200 ;  /* 0x0000000403a27825 */ /* 0x000fc800078e02c8 */
[----:B------:R-:W-:-:S04]  /*8310*/  IMAD.WIDE R160, R3, 0x4, R202 ;  /* 0x0000000403a07825 */ /* 0x000fc800078e02ca */
[----:B--2---:R-:W-:-:S04]  /*8320*/  IMAD.WIDE R138, R3, 0x4, R138 ;  /* 0x00000004038a7825 */ /* 0x004fc800078e028a */
[C---:B---3--:R-:W-:Y:S01]  /*8330*/  IMAD.WIDE R136, R3.reuse, 0x4, R136 ;  /* 0x0000000403887825 */ /* 0x048fe200078e0288 */
[----:B------:R1:W-:Y:S04]  /*8340*/  STL.64 [R1+0x420], R138 ;  /* 0x0004208a01007387 */ /* 0x0003e80000100a00 */
[----:B------:R1:W-:Y:S01]  /*8350*/  LDGSTS.E [R2+0x5a80], desc[UR8][R138.64], P0 ;  /* 0x05a800008a027fae */ /* 0x0003e20008121848 */
[----:B----4-:R-:W-:-:S03]  /*8360*/  IMAD.WIDE R134, R3, 0x4, R134 ;  /* 0x0000000403867825 */ /* 0x010fc600078e0286 */
        /* <DEDUP_REMOVED lines=19> */
[----:B------:R3:W-:Y:S01]  /*84a0*/  STL.64 [R1+0x520], R138 ;  /* 0x0005208a01007387 */ /* 0x0007e20000100a00 */
[----:B-1----:R-:W-:-:S03]  /*84b0*/  IMAD.WIDE R134, R3, 0x4, R188 ;  /* 0x0000000403867825 */ /* 0x002fc600078e02bc */
[----:B------:R2:W-:Y:S04]  /*84c0*/  LDGSTS.E [R2+0x6a00], desc[UR8][R140.64], P5 ;  /* 0x06a000008c027fae */ /* 0x0005e8000a921848 */
[----:B------:R1:W-:Y:S04]  /*84d0*/  STL.64 [R1+0x528], R136 ;  /* 0x0005288801007387 */ /* 0x0003e80000100a00 */
[----:B------:R3:W-:Y:S04]  /*84e0*/  LDGSTS.E [R2+0x6a80], desc[UR8][R138.64], P5 ;  /* 0x06a800008a027fae */ /* 0x0007e8000a921848 */
[----:B------:R4:W-:Y:S01]  /*84f0*/  STL.64 [R1+0x530], R134 ;  /* 0x0005308601007387 */ /* 0x0009e20000100a00 */
[----:B--2---:R-:W-:-:S03]  /*8500*/  IMAD.WIDE R140, R3, 0x4, R190 ;  /* 0x00000004038c7825 */ /* 0x004fc600078e02be */
[----:B------:R1:W-:Y:S04]  /*8510*/  LDGSTS.E [R2+0x6b00], desc[UR8][R136.64], P5 ;  /* 0x06b0000088027fae */ /* 0x0003e8000a921848 */
[----:B------:R-:W2:Y:S01]  /*8520*/  LDL.LU.64 R158, [R1+0x128] ;  /* 0x00012800019e7983 */ /* 0x000ea20000300a00 */
[----:B---3--:R-:W-:-:S03]  /*8530*/  IMAD.WIDE R138, R3, 0x4, R192 ;  /* 0x00000004038a7825 */ /* 0x008fc600078e02c0 */
[----:B------:R4:W-:Y:S04]  /*8540*/  LDGSTS.E [R2+0x6b80], desc[UR8][R134.64], P5 ;  /* 0x06b8000086027fae */ /* 0x0009e8000a921848 */
[----:B------:R-:W3:Y:S01]  /*8550*/  LDL.LU.64 R156, [R1+0x120] ;  /* 0x00012000019c7983 */ /* 0x000ee20000300a00 */
[----:B-1----:R-:W-:-:S03]  /*8560*/  IMAD.WIDE R136, R3, 0x4, R194 ;  /* 0x0000000403887825 */ /* 0x002fc600078e02c2 */
[----:B------:R-:W5:Y:S01]  /*8570*/  LDL.LU.64 R154, [R1+0x118] ;  /* 0x00011800019a7983 */ /* 0x000f620000300a00 */
[----:B----4-:R-:W-:-:S03]  /*8580*/  IMAD.WIDE R134, R3, 0x4, R196 ;  /* 0x0000000403867825 */ /* 0x010fc600078e02c4 */
[----:B------:R-:W4:Y:S04]  /*8590*/  LDL.LU.64 R152, [R1+0x110] ;  /* 0x0001100001987983 */ /* 0x000f280000300a00 */
[----:B------:R1:W-:Y:S04]  /*85a0*/  STL.64 [R1+0x598], R140 ;  /* 0x0005988c01007387 */ /* 0x0003e80000100a00 */
[----:B------:R1:W-:Y:S04]  /*85b0*/  STL.64 [R1+0x5a0], R138 ;  /* 0x0005a08a01007387 */ /* 0x0003e80000100a00 */
[----:B------:R1:W-:Y:S04]  /*85c0*/  STL.64 [R1+0x5a8], R136 ;  /* 0x0005a88801007387 */ /* 0x0003e80000100a00 */
[----:B------:R1:W-:Y:S04]  /*85d0*/  STL.64 [R1+0x5b0], R134 ;  /* 0x0005b08601007387 */ /* 0x0003e80000100a00 */
[----:B------:R-:W4:Y:S04]  /*85e0*/  LDL.LU.64 R150, [R1+0xc0] ;  /* 0x0000c00001967983 */ /* 0x000f280000300a00 */
[----:B------:R-:W4:Y:S04]  /*85f0*/  LDL.LU.64 R148, [R1+0xb8] ;  /* 0x0000b80001947983 */ /* 0x000f280000300a00 */
[----:B------:R-:W4:Y:S04]  /*8600*/  LDL.LU.64 R146, [R1+0xb0] ;  /* 0x0000b00001927983 */ /* 0x000f280000300a00 */
[----:B------:R-:W-:Y:S04]  /*8610*/  LDGSTS.E [R2+0x7200], desc[UR8][R140.64], P6 ;  /* 0x072000008c027fae */ /* 0x000fe8000b121848 */
[----:B------:R-:W4:Y:S04]  /*8620*/  LDL.LU.64 R144, [R1+0xa8] ;  /* 0x0000a80001907983 */ /* 0x000f280000300a00 */
[----:B------:R1:W-:Y:S04]  /*8630*/  LDGSTS.E [R2+0x7280], desc[UR8][R138.64], P6 ;  /* 0x072800008a027fae */ /* 0x0003e8000b121848 */
[----:B------:R-:W4:Y:S04]  /*8640*/  LDL.LU.64 R142, [R1+0x60] ;  /* 0x00006000018e7983 */ /* 0x000f280000300a00 */
[----:B------:R4:W-:Y:S04]  /*8650*/  LDGSTS.E [R2+0x7300], desc[UR8][R136.64], P6 ;  /* 0x0730000088027fae */ /* 0x0009e8000b121848 */
[----:B-1----:R-:W4:Y:S01]  /*8660*/  LDL.LU.64 R140, [R1+0x58] ;  /* 0x00005800018c7983 */ /* 0x002f220000300a00 */
[----:B------:R-:W-:-:S03]  /*8670*/  IMAD.WIDE R138, R3, 0x4, R204 ;  /* 0x00000004038a7825 */ /* 0x000fc600078e02cc */
[----:B------:R1:W-:Y:S04]  /*8680*/  LDGSTS.E [R2+0x7380], desc[UR8][R134.64], P6 ;  /* 0x0738000086027fae */ /* 0x0003e8000b121848 */
[----:B------:R-:W4:Y:S04]  /*8690*/  LDL.LU.64 R136, [R1+0x50] ;  /* 0x0000500001887983 */ /* 0x000f280000300a00 */
[----:B------:R-:W-:Y:S04]  /*86a0*/  LDGSTS.E [R2+0x7a00], desc[UR8][R164.64], P2 ;  /* 0x07a00000a4027fae */ /* 0x000fe80009121848 */
[----:B------:R-:W1:Y:S04]  /*86b0*/  LDL.LU.64 R134, [R1+0x48] ;  /* 0x0000480001867983 */ /* 0x000e680000300a00 */
[----:B------:R-:W-:Y:S04]  /*86c0*/  STL.64 [R1+0x618], R164 ;  /* 0x000618a401007387 */ /* 0x000fe80000100a00 */
[----:B------:R-:W-:Y:S04]  /*86d0*/  STL.64 [R1+0x620], R162 ;  /* 0x000620a201007387 */ /* 0x000fe80000100a00 */
[----:B------:R-:W-:Y:S04]  /*86e0*/  LDGSTS.E [R2+0x7a80], desc[UR8][R162.64], P2 ;  /* 0x07a80000a2027fae */ /* 0x000fe80009121848 */
[----:B------:R-:W-:Y:S04]  /*86f0*/  STL.64 [R1+0x628], R160 ;  /* 0x000628a001007387 */ /* 0x000fe80000100a00 */
[----:B------:R-:W-:Y:S04]  /*8700*/  LDGSTS.E [R2+0x7b00], desc[UR8][R160.64], P2 ;  /* 0x07b00000a0027fae */ /* 0x000fe80009121848 */
[----:B------:R2:W-:Y:S04]  /*8710*/  STL.64 [R1+0x630], R138 ;  /* 0x0006308a01007387 */ /* 0x0005e80000100a00 */
[----:B------:R-:W-:Y:S04]  /*8720*/  LDGSTS.E [R2+0x7b80], desc[UR8][R138.64], P2 ;  /* 0x07b800008a027fae */ /* 0x000fe80009121848 */
[----:B--2---:R-:W2:Y:S01]  /*8730*/  LDL.LU.64 R138, [R1] ;  /* 0x00000000018a7983 */ /* 0x004ea20000300a00 */
[----:B------:R-:W-:-:S04]  /*8740*/  SHF.R.U64 R16, R246, 0x1d, RZ ;  /* 0x0000001df6107819 */ /* 0x000fc800000012ff */
[----:B------:R-:W-:Y:S02]  /*8750*/  LOP3.LUT P0, RZ, R16, 0x1, RZ, 0xc0, !PT ;  /* 0x0000000110ff7812 */ /* 0x000fe4000780c0ff */
        /* <DEDUP_REMOVED lines=8> */
[----:B------:R-:W-:Y:S01]  /*87e0*/  SHF.R.U64 R16, R246, 0x9, RZ ;  /* 0x00000009f6107819 */ /* 0x000fe200000012ff */
[----:B------:R-:W-:-:S04]  /*87f0*/  IMAD.WIDE R158, R3, 0x4, R158 ;  /* 0x00000004039e7825 */ /* 0x000fc800078e029e */
[C---:B---3--:R-:W-:Y:S01]  /*8800*/  IMAD.WIDE R156, R3.reuse, 0x4, R156 ;  /* 0x00000004039c7825 */ /* 0x048fe200078e029c */
[----:B------:R-:W-:Y:S03]  /*8810*/  STL.64 [R1+0x40], R158 ;  /* 0x0000409e01007387 */ /* 0x000fe60000100a00 */
[C---:B-----5:R-:W-:Y:S01]  /*8820*/  IMAD.WIDE R154, R3.reuse, 0x4, R154 ;  /* 0x00000004039a7825 */ /* 0x060fe200078e029a */
[----:B------:R-:W-:Y:S03]  /*8830*/  LDGSTS.E [R240+0x4400], desc[UR8][R158.64], P0 ;  /* 0x044000009ef07fae */ /* 0x000fe60008121848 */
[C---:B----4-:R-:W-:Y:S01]  /*8840*/  IMAD.WIDE R152, R3.reuse, 0x4, R152 ;  /* 0x0000000403987825 */ /* 0x050fe200078e0298 */
[----:B------:R-:W-:Y:S04]  /*8850*/  STL.64 [R1+0x68], R156 ;  /* 0x0000689c01007387 */ /* 0x000fe80000100a00 */
[----:B------:R-:W-:Y:S04]  /*8860*/  LDGSTS.E [R240+0x4480], desc[UR8][R156.64], P0 ;  /* 0x044800009cf07fae */ /* 0x000fe80008121848 */
[----:B------:R-:W-:Y:S04]  /*8870*/  STL.64 [R1+0x70], R154 ;  /* 0x0000709a01007387 */ /* 0x000fe80000100a00 */
[----:B------:R-:W-:Y:S01]  /*8880*/  LDGSTS.E [R240+0x4500], desc[UR8][R154.64], P0 ;  /* 0x045000009af07fae */ /* 0x000fe20008121848 */
[----:B------:R-:W-:-:S03]  /*8890*/  IMAD.WIDE R150, R3, 0x4, R150 ;  /* 0x0000000403967825 */ /* 0x000fc600078e0296 */
[----:B------:R-:W-:Y:S01]  /*88a0*/  STL.64 [R1+0x78], R152 ;  /* 0x0000789801007387 */ /* 0x000fe20000100a00 */
[----:B------:R-:W-:-:S03]  /*88b0*/  IMAD.WIDE R148, R3, 0x4, R148 ;  /* 0x0000000403947825 */ /* 0x000fc600078e0294 */
[----:B------:R-:W-:Y:S01]  /*88c0*/  LDGSTS.E [R240+0x4580], desc[UR8][R152.64], P0 ;  /* 0x0458000098f07fae */ /* 0x000fe20008121848 */
[----:B------:R-:W-:-:S03]  /*88d0*/  IMAD.WIDE R146, R3, 0x4, R146 ;  /* 0x0000000403927825 */ /* 0x000fc600078e0292 */
[----:B------:R-:W-:Y:S04]  /*88e0*/  STL.64 [R1+0xc0], R150 ;  /* 0x0000c09601007387 */ /* 0x000fe80000100a00 */
        /* <DEDUP_REMOVED lines=13> */
[----:B-1----:R-:W-:-:S03]  /*89c0*/  IMAD.WIDE R134, R3, 0x4, R134 ;  /* 0x0000000403867825 */ /* 0x002fc600078e0286 */
[----:B------:R-:W-:Y:S04]  /*89d0*/  STL.64 [R1+0x128], R140 ;  /* 0x0001288c01007387 */ /* 0x000fe80000100a00 */
[----:B------:R-:W-:Y:S04]  /*89e0*/  LDGSTS.E [R240+0x5480], desc[UR8][R140.64], P5 ;  /* 0x054800008cf07fae */ /* 0x000fe8000a921848 */
[----:B------:R1:W-:Y:S04]  /*89f0*/  STL.64 [R1+0x3c8], R136 ;  /* 0x0003c88801007387 */ /* 0x0003e80000100a00 */
[----:B------:R1:W-:Y:S04]  /*8a00*/  LDGSTS.E [R240+0x5500], desc[UR8][R136.64], P5 ;  /* 0x0550000088f07fae */ /* 0x0003e8000a921848 */
[----:B------:R3:W-:Y:S04]  /*8a10*/  STL.64 [R1+0x3d0], R134 ;  /* 0x0003d08601007387 */ /* 0x0007e80000100a00 */
[----:B------:R3:W-:Y:S01]  /*8a20*/  LDGSTS.E [R240+0x5580], desc[UR8][R134.64], P5 ;  /* 0x0558000086f07fae */ /* 0x0007e2000a921848 */
[----:B-1----:R-:W-:Y:S01]  /*8a30*/  IMAD.WIDE R136, R3, 0x4, R248 ;  /* 0x0000000403887825 */ /* 0x002fe200078e02f8 */
[----:B------:R-:W-:-:S03]  /*8a40*/  LOP3.LUT P0, RZ, R16, 0x1, RZ, 0xc0, !PT ;  /* 0x0000000110ff7812 */ /* 0x000fc6000780c0ff */
[----:B---3--:R-:W-:-:S04]  /*8a50*/  IMAD.WIDE R134, R3, 0x4, R206 ;  /* 0x0000000403867825 */ /* 0x008fc800078e02ce */
[----:B--2---:R-:W-:-:S04]  /*8a60*/  IMAD.WIDE R140, R3, 0x4, R138 ;  /* 0x00000004038c7825 */ /* 0x004fc800078e028a */
[C---:B------:R-:W-:Y:S01]  /*8a70*/  IMAD.WIDE R138, R3.reuse, 0x4, R250 ;  /* 0x00000004038a7825 */ /* 0x040fe200078e02fa */
        /* <DEDUP_REMOVED lines=11> */
[----:B------:R1:W-:Y:S01]  /*8b30*/  STL.64 [R1+0x4b8], R140 ;  /* 0x0004b88c01007387 */ /* 0x0003e20000100a00 */
[----:B------:R-:W-:-:S03]  /*8b40*/  SHF.R.U64 R16, R246, 0x5, RZ ;  /* 0x00000005f6107819 */ /* 0x000fc600000012ff */
        /* <DEDUP_REMOVED lines=8> */
[----:B------:R2:W-:Y:S01]  /*8bd0*/  STL.64 [R1+0x4d0], R134 ;  /* 0x0004d08601007387 */ /* 0x0005e20000100a00 */
[----:B------:R-:W-:-:S03]  /*8be0*/  LOP3.LUT P1, RZ, R16, 0x1, RZ, 0xc0, !PT ;  /* 0x0000000110ff7812 */ /* 0x000fc6000782c0ff */
[----:B------:R2:W-:Y:S01]  /*8bf0*/  LDGSTS.E [R240+0x6580], desc[UR8][R134.64], P2 ;  /* 0x0658000086f07fae */ /* 0x0005e20009121848 */
[----:B-1----:R-:W-:-:S03]  /*8c00*/  IMAD.WIDE R136, R3, 0x4, R220 ;  /* 0x0000000403887825 */ /* 0x002fc600078e02dc */
[----:B------:R-:W-:Y:S04]  /*8c10*/  STL.64 [R1+0x538], R140 ;  /* 0x0005388c01007387 */ /* 0x000fe80000100a00 */
[----:B------:R-:W-:Y:S01]  /*8c20*/  STL.64 [R1+0x540], R138 ;  /* 0x0005408a01007387 */ /* 0x000fe20000100a00 */
[----:B--2---:R-:W-:-:S03]  /*8c30*/  IMAD.WIDE R134, R3, 0x4, R222 ;  /* 0x0000000403867825 */ /* 0x004fc600078e02de */
[----:B------:R-:W-:Y:S04]  /*8c40*/  LDGSTS.E [R240+0x6c00], desc[UR8][R140.64], P0 ;  /* 0x06c000008cf07fae */ /* 0x000fe80008121848 */
[----:B------:R-:W-:Y:S04]  /*8c50*/  STL.64 [R1+0x548], R136 ;  /* 0x0005488801007387 */ /* 0x000fe80000100a00 */
[----:B------:R-:W-:Y:S04]  /*8c60*/  LDGSTS.E [R240+0x6c80], desc[UR8][R138.64], P0 ;  /* 0x06c800008af07fae */ /* 0x000fe80008121848 */
[----:B------:R1:W-:Y:S01]  /*8c70*/  STL.64 [R1+0x550], R134 ;  /* 0x0005508601007387 */ /* 0x0003e20000100a00 */
[----:B------:R-:W-:-:S03]  /*8c80*/  IMAD.WIDE R154, R3, 0x4, R226 ;  /* 0x00000004039a7825 */ /* 0x000fc600078e02e2 */
[----:B------:R-:W2:Y:S04]  /*8c90*/  LDL.LU.64 R148, [R1+0x108] ;  /* 0x0001080001947983 */ /* 0x000ea80000300a00 */
[----:B------:R-:W-:Y:S01]  /*8ca0*/  LDGSTS.E [R240+0x6d00], desc[UR8][R136.64], P0 ;  /* 0x06d0000088f07fae */ /* 0x000fe20008121848 */
[----:B------:R-:W-:-:S03]  /*8cb0*/  IMAD.WIDE R152, R3, 0x4, R228 ;  /* 0x0000000403987825 */ /* 0x000fc600078e02e4 */
[----:B------:R-:W3:Y:S04]  /*8cc0*/  LDL.LU.64 R146, [R1+0x150] ;  /* 0x0001500001927983 */ /* 0x000ee80000300a00 */
[----:B------:R1:W-:Y:S04]  /*8cd0*/  LDGSTS.E [R240+0x6d80], desc[UR8][R134.64], P0 ;  /* 0x06d8000086f07fae */ /* 0x0003e80008121848 */
[----:B------:R-:W4:Y:S04]  /*8ce0*/  LDL.LU.64 R144, [R1+0x158] ;  /* 0x0001580001907983 */ /* 0x000f280000300a00 */
[----:B------:R-:W5:Y:S01]  /*8cf0*/  LDL.LU.64 R142, [R1+0x160] ;  /* 0x00016000018e7983 */ /* 0x000f620000300a00 */
[----:B-1----:R-:W-:-:S03]  /*8d00*/  IMAD.WIDE R134, R3, 0x4, R224 ;  /* 0x0000000403867825 */ /* 0x002fc600078e02e0 */
[----:B------:R-:W4:Y:S04]  /*8d10*/  LDL.LU.64 R140, [R1+0x180] ;  /* 0x00018000018c7983 */ /* 0x000f280000300a00 */
[----:B------:R-:W5:Y:S04]  /*8d20*/  LDL.LU.64 R138, [R1+0x178] ;  /* 0x00017800018a7983 */ /* 0x000f680000300a00 */
[----:B------:R-:W5:Y:S04]  /*8d30*/  LDL.LU.64 R136, [R1+0x170] ;  /* 0x0001700001887983 */ /* 0x000f680000300a00 */
[----:B------:R1:W-:Y:S04]  /*8d40*/  STL.64 [R1+0x5b8], R134 ;  /* 0x0005b88601007387 */ /* 0x0003e80000100a00 */
[----:B------:R1:W-:Y:S04]  /*8d50*/  STL.64 [R1+0x5c0], R154 ;  /* 0x0005c09a01007387 */ /* 0x0003e80000100a00 */
[----:B------:R-:W-:Y:S04]  /*8d60*/  LDGSTS.E [R240+0x7400], desc[UR8][R134.64], P1 ;  /* 0x0740000086f07fae */ /* 0x000fe80008921848 */
[----:B------:R1:W-:Y:S01]  /*8d70*/  STL.64 [R1+0x5c8], R152 ;  /* 0x0005c89801007387 */ /* 0x0003e20000100a00 */
[----:B------:R-:W-:Y:S01]  /*8d80*/  SHF.R.U64 R16, R246, 0x1, RZ ;  /* 0x00000001f6107819 */ /* 0x000fe200000012ff */
[----:B------:R-:W-:-:S02]  /*8d90*/  IMAD.WIDE R150, R3, 0x4, R230 ;  /* 0x0000000403967825 */ /* 0x000fc400078e02e6 */
[----:B------:R1:W-:Y:S04]  /*8da0*/  LDGSTS.E [R240+0x7480], desc[UR8][R154.64], P1 ;  /* 0x074800009af07fae */ /* 0x0003e80008921848 */
[----:B-1----:R-:W5:Y:S01]  /*8db0*/  LDL.LU.64 R134, [R1+0x168] ;  /* 0x0001680001867983 */ /* 0x002f620000300a00 */
[----:B------:R-:W-:Y:S01]  /*8dc0*/  LOP3.LUT P5, RZ, R16, 0x1, RZ, 0xc0, !PT ;  /* 0x0000000110ff7812 */ /* 0x000fe200078ac0ff */
[C---:B------:R-:W-:Y:S01]  /*8dd0*/  IMAD.WIDE R156, R3.reuse, 0x4, R232 ;  /* 0x00000004039c7825 */ /* 0x040fe200078e02e8 */
[----:B------:R-:W-:Y:S01]  /*8de0*/  SHF.R.U64 R16, R246, 0x1c, RZ ;  /* 0x0000001cf6107819 */ /* 0x000fe200000012ff */
[----:B------:R1:W-:Y:S02]  /*8df0*/  LDGSTS.E [R240+0x7500], desc[UR8][R152.64], P1 ;  /* 0x0750000098f07fae */ /* 0x0003e40008921848 */
[----:B------:R-:W-:-:S02]  /*8e00*/  IMAD.WIDE R154, R3, 0x4, R234 ;  /* 0x00000004039a7825 */ /* 0x000fc400078e02ea */
[----:B------:R1:W-:Y:S01]  /*8e10*/  STL.64 [R1+0x5d0], R150 ;  /* 0x0005d09601007387 */ /* 0x0003e20000100a00 */
[----:B------:R-:W-:-:S03]  /*8e20*/  LOP3.LUT P6, RZ, R16, 0x1, RZ, 0xc0, !PT ;  /* 0x0000000110ff7812 */ /* 0x000fc600078cc0ff */
[----:B------:R1:W-:Y:S02]  /*8e30*/  LDGSTS.E [R240+0x7580], desc[UR8][R150.64], P1 ;  /* 0x0758000096f07fae */ /* 0x0003e40008921848 */
[----:B-1----:R-:W-:Y:S02]  /*8e40*/  IMAD.WIDE R152, R3, 0x4, R236 ;  /* 0x0000000403987825 */ /* 0x002fe400078e02ec */
[----:B------:R-:W-:Y:S01]  /*8e50*/  STL.64 [R1+0x638], R156 ;  /* 0x0006389c01007387 */ /* 0x000fe20000100a00 */
[----:B------:R-:W-:-:S03]  /*8e60*/  SHF.R.U64 R16, R246, 0x18, RZ ;  /* 0x00000018f6107819 */ /* 0x000fc600000012ff */
[----:B------:R-:W-:Y:S01]  /*8e70*/  LDGSTS.E [R240+0x7c00], desc[UR8][R156.64], P5 ;  /* 0x07c000009cf07fae */ /* 0x000fe2000a921848 */
[----:B------:R-:W-:-:S03]  /*8e80*/  IMAD.WIDE R150, R3, 0x4, R238 ;  /* 0x0000000403967825 */ /* 0x000fc600078e02ee */
[----:B------:R-:W-:Y:S04]  /*8e90*/  STL.64 [R1+0x640], R154 ;  /* 0x0006409a01007387 */ /* 0x000fe80000100a00 */
[----:B------:R-:W-:Y:S01]  /*8ea0*/  LDGSTS.E [R240+0x7c80], desc[UR8][R154.64], P5 ;  /* 0x07c800009af07fae */ /* 0x000fe2000a921848 */
[----:B------:R-:W-:-:S03]  /*8eb0*/  LOP3.LUT P2, RZ, R16, 0x1, RZ, 0xc0, !PT ;  /* 0x0000000110ff7812 */ /* 0x000fc6000784c0ff */
[----:B------:R-:W-:Y:S04]  /*8ec0*/  STL.64 [R1+0x648], R152 ;  /* 0x0006489801007387 */ /* 0x000fe80000100a00 */
[----:B------:R-:W-:Y:S04]  /*8ed0*/  LDGSTS.E [R240+0x7d00], desc[UR8][R152.64], P5 ;  /* 0x07d0000098f07fae */ /* 0x000fe8000a921848 */
[----:B------:R1:W-:Y:S04]  /*8ee0*/  STL.64 [R1+0x650], R150 ;  /* 0x0006509601007387 */ /* 0x0003e80000100a00 */
[----:B------:R-:W-:Y:S04]  /*8ef0*/  LDGSTS.E [R240+0x7d80], desc[UR8][R150.64], P5 ;  /* 0x07d8000096f07fae */ /* 0x000fe8000a921848 */
[----:B-1----:R-:W5:Y:S01]  /*8f00*/  LDL.LU.64 R150, [R1+0x240] ;  /* 0x0002400001967983 */ /* 0x002f620000300a00 */
[----:B--2---:R-:W-:-:S05]  /*8f10*/  IMAD.WIDE R168, R3, 0x4, R148 ;  /* 0x0000000403a87825 */ /* 0x004fca00078e0294 */
[----:B------:R-:W-:Y:S01]  /*8f20*/  LDGSTS.E [R241+0x4600], desc[UR8][R168.64], P6 ;  /* 0x04600000a8f17fae */ /* 0x000fe2000b121848 */
[----:B---3--:R-:W-:-:S05]  /*8f30*/  IMAD.WIDE R170, R3, 0x4, R146 ;  /* 0x0000000403aa7825 */ /* 0x008fca00078e0292 */
[----:B------:R-:W-:Y:S01]  /*8f40*/  LDGSTS.E [R241+0x4680], desc[UR8][R170.64], P6 ;  /* 0x04680000aaf17fae */ /* 0x000fe2000b121848 */
[----:B----4-:R-:W-:-:S04]  /*8f50*/  IMAD.WIDE R140, R3, 0x4, R140 ;  /* 0x00000004038c7825 */ /* 0x010fc800078e028c */
[C---:B-----5:R-:W-:Y:S01]  /*8f60*/  IMAD.WIDE R138, R3.reuse, 0x4, R138 ;  /* 0x00000004038a7825 */ /* 0x060fe200078e028a */
[----:B------:R1:W-:Y:S03]  /*8f70*/  STL.64 [R1+0x48], R140 ;  /* 0x0000488c01007387 */ /* 0x0003e60000100a00 */
[C---:B------:R-:W-:Y:S01]  /*8f80*/  IMAD.WIDE R136, R3.reuse, 0x4, R136 ;  /* 0x0000000403887825 */ /* 0x040fe200078e0288 */
[----:B------:R2:W-:Y:S04]  /*8f90*/  STL.64 [R1+0x60], R138 ;  /* 0x0000608a01007387 */ /* 0x0005e80000100a00 */
[----:B------:R3:W-:Y:S01]  /*8fa0*/  STL.64 [R1+0x90], R136 ;  /* 0x0000908801007387 */ /* 0x0007e20000100a00 */
[----:B------:R-:W-:-:S03]  /*8fb0*/  IMAD.WIDE R228, R3, 0x4, R144 ;  /* 0x0000000403e47825 */ /* 0x000fc600078e0290 */
[----:B------:R-:W4:Y:S01]  /*8fc0*/  LDL.LU.64 R148, [R1+0x220] ;  /* 0x0002200001947983 */ /* 0x000f220000300a00 */
[----:B------:R-:W-:-:S03]  /*8fd0*/  IMAD.WIDE R230, R3, 0x4, R142 ;  /* 0x0000000403e67825 */ /* 0x000fc600078e028e */
[----:B------:R-:W-:Y:S04]  /*8fe0*/  LDGSTS.E [R241+0x4700], desc[UR8][R228.64], P6 ;  /* 0x04700000e4f17fae */ /* 0x000fe8000b121848 */
[----:B------:R-:W-:Y:S04]  /*8ff0*/  LDGSTS.E [R241+0x4780], desc[UR8][R230.64], P6 ;  /* 0x04780000e6f17fae */ /* 0x000fe8000b121848 */
[----:B------:R-:W-:Y:S01]  /*9000*/  LDGSTS.E [R241+0x4e00], desc[UR8][R140.64], P2 ;  /* 0x04e000008cf17fae */ /* 0x000fe20009121848 */
[----:B------:R-:W-:-:S03]  /*9010*/  IMAD.WIDE R134, R3, 0x4, R134 ;  /* 0x0000000403867825 */ /* 0x000fc600078e0286 */
[----:B------:R-:W-:Y:S04]  /*9020*/  LDGSTS.E [R241+0x4e80], desc[UR8][R138.64], P2 ;  /* 0x04e800008af17fae */ /* 0x000fe80009121848 */
[----:B------:R5:W-:Y:S04]  /*9030*/  STL.64 [R1+0x98], R134 ;  /* 0x0000988601007387 */ /* 0x000be80000100a00 */
[----:B------:R-:W-:Y:S04]  /*9040*/  STL [R1+0xb0], RZ ;  /* 0x0000b0ff01007387 */ /* 0x000fe80000100800 */
[----:B------:R-:W-:Y:S04]  /*9050*/  STL [R1+0xb4], RZ ;  /* 0x0000b4ff01007387 */ /* 0x000fe80000100800 */
[----:B------:R-:W4:Y:S04]  /*9060*/  LDL.LU.64 R146, [R1+0x200] ;  /* 0x0002000001927983 */ /* 0x000f280000300a00 */
[----:B------:R-:W4:Y:S04]  /*9070*/  LDL.LU.64 R144, [R1+0x1e0] ;  /* 0x0001e00001907983 */ /* 0x000f280000300a00 */
[----:B------:R-:W4:Y:S04]  /*9080*/  LDL.LU.64 R142, [R1+0x1c0] ;  /* 0x0001c000018e7983 */ /* 0x000f280000300a00 */
[----:B-1----:R-:W4:Y:S04]  /*9090*/  LDL.LU.64 R140, [R1+0x1a0] ;  /* 0x0001a000018c7983 */ /* 0x002f280000300a00 */
[----:B--2---:R-:W2:Y:S01]  /*90a0*/  LDL.LU.64 R138, [R1+0x238] ;  /* 0x00023800018a7983 */ /* 0x004ea20000300a00 */
[----:B------:R-:W-:-:S03]  /*90b0*/  SHF.R.U64 R16, R246, 0x14, RZ ;  /* 0x00000014f6107819 */ /* 0x000fc600000012ff */
[----:B------:R3:W-:Y:S01]  /*90c0*/  LDGSTS.E [R241+0x4f00], desc[UR8][R136.64], P2 ;  /* 0x04f0000088f17fae */ /* 0x0007e20009121848 */
[----:B------:R-:W-:Y:S02]  /*90d0*/  LOP3.LUT P0, RZ, R16, 0x1, RZ, 0xc0, !PT ;  /* 0x0000000110ff7812 */ /* 0x000fe4000780c0ff */
[----:B------:R-:W-:Y:S01]  /*90e0*/  SHF.R.U64 R16, R246, 0x10, RZ ;  /* 0x00000010f6107819 */ /* 0x000fe200000012ff */
[----:B------:R5:W-:Y:S03]  /*90f0*/  LDGSTS.E [R241+0x4f80], desc[UR8][R134.64], P2 ;  /* 0x04f8000086f17fae */ /* 0x000be60009121848 */
[----:B------:R-:W-:Y:S01]  /*9100*/  LOP3.LUT P1, RZ, R16, 0x1, RZ, 0xc0, !PT ;  /* 0x0000000110ff7812 */ /* 0x000fe2000782c0ff */
[----:B------:R-:W2:Y:S01]  /*9110*/  LDL.LU.64 R188, [R1+0x230] ;  /* 0x0002300001bc7983 */ /* 0x000ea20000300a00 */
[----:B------:R-:W-:-:S04]  /*9120*/  SHF.R.U64 R16, R246, 0xc, RZ ;  /* 0x0000000cf6107819 */ /* 0x000fc800000012ff */
[----:B------:R-:W-:Y:S02]  /*9130*/  LOP3.LUT P5, RZ, R16, 0x1, RZ, 0xc0, !PT ;  /* 0x0000000110ff7812 */ /* 0x000fe400078ac0ff */
[----:B------:R-:W-:-:S04]  /*9140*/  SHF.R.U64 R16, R246, 0x8, RZ ;  /* 0x00000008f6107819 */ /* 0x000fc800000012ff */
[----:B------:R-:W-:Y:S01]  /*9150*/  LOP3.LUT P6, RZ, R16, 0x1, RZ, 0xc0, !PT ;  /* 0x0000000110ff7812 */ /* 0x000fe200078cc0ff */
[----:B------:R-:W-:-:S04]  /*9160*/  IMAD.SHL.U32 R16, R173, 0x20, RZ ;  /* 0x00000020ad107824 */ /* 0x000fc800078e00ff */
[----:B------:R-:W-:-:S04]  /*9170*/  IMAD.WIDE R4, R16, 0x4, R4 ;  /* 0x0000000410047825 */ /* 0x000fc800078e0204 */
[C---:B------:R-:W-:Y:S01]  /*9180*/  IMAD.WIDE R22, R16.reuse, 0x4, R22 ;  /* 0x0000000410167825 */ /* 0x040fe200078e0216 */
[----:B------:R-:W-:Y:S03]  /*9190*/  STL.64 [R1+0x678], R4 ;  /* 0x0006780401007387 */ /* 0x000fe60000100a00 */
[C---:B------:R-:W-:Y:S01]  /*91a0*/  IMAD.WIDE R38, R16.reuse, 0x4, R38 ;  /* 0x0000000410267825 */ /* 0x040fe200078e0226 */
[----:B------:R-:W-:Y:S03]  /*91b0*/  STL.64 [R1+0x6b8], R22 ;  /* 0x0006b81601007387 */ /* 0x000fe60000100a00 */
[C---:B---3--:R-:W-:Y:S01]  /*91c0*/  IMAD.WIDE R136, R16.reuse, 0x4, R54 ;  /* 0x0000000410887825 */ /* 0x048fe200078e0236 */
[----:B------:R1:W-:Y:S03]  /*91d0*/  STL.64 [R1+0x6f8], R38 ;  /* 0x0006f82601007387 */ /* 0x0003e60000100a00 */
[C---:B-----5:R-:W-:Y:S01]  /*91e0*/  IMAD.WIDE R134, R16.reuse, 0x4, R70 ;  /* 0x0000000410867825 */ /* 0x060fe200078e0246 */
[----:B------:R-:W-:Y:S03]  /*91f0*/  STL.64 [R1+0x738], R136 ;  /* 0x0007388801007387 */ /* 0x000fe60000100a00 */
[C---:B------:R-:W-:Y:S01]  /*9200*/  IMAD.WIDE R86, R16.reuse, 0x4, R86 ;  /* 0x0000000410567825 */ /* 0x040fe200078e0256 */
[----:B------:R-:W-:Y:S04]  /*9210*/  STL.64 [R1+0x778], R134 ;  /* 0x0007788601007387 */ /* 0x000fe80000100a00 */
[----:B------:R-:W3:Y:S01]  /*9220*/  LDL.LU.64 R184, [R1+0x228] ;  /* 0x0002280001b87983 */ /* 0x000ee20000300a00 */
[----:B------:R-:W-:-:S03]  /*9230*/  IMAD.WIDE R102, R16, 0x4, R102 ;  /* 0x0000000410667825 */ /* 0x000fc600078e0266 */
[----:B------:R-:W5:Y:S01]  /*9240*/  LDL.LU.64 R180, [R1+0x218] ;  /* 0x0002180001b47983 */ /* 0x000f620000300a00 */
[----:B------:R-:W-:-:S03]  /*9250*/  IMAD.WIDE R186, R3, 0x4, R150 ;  /* 0x0000000403ba7825 */ /* 0x000fc600078e0296 */
[----:B------:R-:W5:Y:S04]  /*9260*/  LDL.LU.64 R178, [R1+0x210] ;  /* 0x0002100001b27983 */ /* 0x000f680000300a00 */
[----:B------:R-:W-:Y:S04]  /*9270*/  STL.64 [R1+0x7b8], R86 ;  /* 0x0007b85601007387 */ /* 0x000fe80000100a00 */
[----:B------:R-:W5:Y:S01]  /*9280*/  LDL.LU.64 R176, [R1+0x208] ;  /* 0x0002080001b07983 */ /* 0x000f620000300a00 */
[----:B------:R-:W-:-:S03]  /*9290*/  IMAD.WIDE R118, R16, 0x4, R118 ;  /* 0x0000000410767825 */ /* 0x000fc600078e0276 */
[----:B------:R-:W5:Y:S04]  /*92a0*/  LDL.LU.64 R166, [R1+0x1f8] ;  /* 0x0001f80001a67983 */ /* 0x000f680000300a00 */
[----:B------:R-:W5:Y:S04]  /*92b0*/  LDL.LU.64 R164, [R1+0x1f0] ;  /* 0x0001f00001a47983 */ /* 0x000f680000300a00 */
[----:B------:R-:W5:Y:S04]  /*92c0*/  LDL.LU.64 R162, [R1+0x1e8] ;  /* 0x0001e80001a27983 */ /* 0x000f680000300a00 */
[----:B------:R-:W-:Y:S04]  /*92d0*/  STL.64 [R1+0x7f8], R102 ;  /* 0x0007f86601007387 */ /* 0x000fe80000100a00 */
[----:B------:R-:W-:Y:S04]  /*92e0*/  STL.64 [R1+0xa8], R186 ;  /* 0x0000a8ba01007387 */ /* 0x000fe80000100a00 */
[----:B------:R-:W5:Y:S04]  /*92f0*/  LDL.LU.64 R158, [R1+0x1d8] ;  /* 0x0001d800019e7983 */ /* 0x000f680000300a00 */
[----:B------:R-:W5:Y:S04]  /*9300*/  LDL.LU.64 R156, [R1+0x1d0] ;  /* 0x0001d000019c7983 */ /* 0x000f680000300a00 */
[----:B------:R-:W5:Y:S04]  /*9310*/  LDL.LU.64 R154, [R1+0x1c8] ;  /* 0x0001c800019a7983 */ /* 0x000f680000300a00 */
[----:B------:R-:W-:Y:S01]  /*9320*/  STL.64 [R1+0x838], R118 ;  /* 0x0008387601007387 */ /* 0x000fe20000100a00 */
[----:B----4-:R-:W-:-:S04]  /*9330*/  IMAD.WIDE R182, R3, 0x4, R148 ;  /* 0x0000000403b67825 */ /* 0x010fc800078e0294 */
[C---:B------:R-:W-:Y:S01]  /*9340*/  IMAD.WIDE R174, R3.reuse, 0x4, R146 ;  /* 0x0000000403ae7825 */ /* 0x040fe200078e0292 */
[----:B------:R-:W-:Y:S04]  /*9350*/  STL.64 [R1+0x118], R182 ;  /* 0x000118b601007387 */ /* 0x000fe80000100a00 */
[----:B------:R-:W4:Y:S01]  /*9360*/  LDL.LU.64 R150, [R1+0x1b8] ;  /* 0x0001b80001967983 */ /* 0x000f220000300a00 */
[----:B------:R-:W-:-:S03]  /*9370*/  IMAD.WIDE R160, R3, 0x4, R144 ;  /* 0x0000000403a07825 */ /* 0x000fc600078e0290 */
[----:B------:R-:W4:Y:S01]  /*9380*/  LDL.LU.64 R148, [R1+0x1b0] ;  /* 0x0001b00001947983 */ /* 0x000f220000300a00 */
[----:B------:R-:W-:-:S03]  /*9390*/  IMAD.WIDE R152, R3, 0x4, R142 ;  /* 0x0000000403987825 */ /* 0x000fc600078e028e */
[----:B------:R-:W4:Y:S01]  /*93a0*/  LDL.LU.64 R146, [R1+0x1a8] ;  /* 0x0001a80001927983 */ /* 0x000f220000300a00 */
[----:B------:R-:W-:-:S03]  /*93b0*/  IMAD.WIDE R144, R3, 0x4, R140 ;  /* 0x0000000403907825 */ /* 0x000fc600078e028c */
[----:B------:R-:W-:Y:S01]  /*93c0*/  STL.64 [R1+0x168], R174 ;  /* 0x000168ae01007387 */ /* 0x000fe20000100a00 */
[----:B--2---:R-:W-:-:S03]  /*93d0*/  IMAD.WIDE R54, R3, 0x4, R138 ;  /* 0x0000000403367825 */ /* 0x004fc600078e028a */
[----:B------:R-:W2:Y:S04]  /*93e0*/  LDL.LU.64 R142, [R1+0x198] ;  /* 0x00019800018e7983 */ /* 0x000ea80000300a00 */
[----:B------:R-:W2:Y:S04]  /*93f0*/  LDL.LU.64 R140, [R1+0x190] ;  /* 0x00019000018c7983 */ /* 0x000ea80000300a00 */
[----:B------:R-:W2:Y:S01]  /*9400*/  LDL.LU.64 R138, [R1+0x188] ;  /* 0x00018800018a7983 */ /* 0x000ea20000300a00 */
[----:B------:R-:W-:Y:S01]  /*9410*/  IMAD.WIDE R70, R3, 0x4, R188 ;  /* 0x0000000403467825 */ /* 0x000fe200078e02bc */
[----:B------:R-:W-:-:S02]  /*9420*/  SHF.R.U64 R246, R246, 0x4, RZ ;  /* 0x00000004f6f67819 */ /* 0x000fc400000012ff */
[----:B------:R-:W-:Y:S02]  /*9430*/  LDGSTS.E [R241+0x5600], desc[UR8][R186.64], P0 ;  /* 0x05600000baf17fae */ /* 0x000fe40008121848 */
[----:B------:R-:W-:Y:S02]  /*9440*/  LOP3.LUT P2, RZ, R246, 0x1, RZ, 0xc0, !PT ;  /* 0x00000001f6ff7812 */ /* 0x000fe4000784c0ff */
[----:B------:R-:W-:Y:S04]  /*9450*/  LDGSTS.E [R241+0x5680], desc[UR8][R54.64], P0 ;  /* 0x0568000036f17fae */ /* 0x000fe80008121848 */
[----:B------:R-:W-:Y:S04]  /*9460*/  LDGSTS.E [R241+0x5700], desc[UR8][R70.64], P0 ;  /* 0x0570000046f17fae */ /* 0x000fe80008121848 */
[----:B------:R-:W-:Y:S04]  /*9470*/  STL.64 [R1+0x1e0], R160 ;  /* 0x0001e0a001007387 */ /* 0x000fe80000100a00 */
[----:B------:R-:W-:Y:S01]  /*9480*/  STL.64 [R1+0x1c0], R152 ;  /* 0x0001c09801007387 */ /* 0x000fe20000100a00 */
[----:B---3--:R-:W-:-:S04]  /*9490*/  IMAD.WIDE R184, R3, 0x4, R184 ;  /* 0x0000000403b87825 */ /* 0x008fc800078e02b8 */
[C---:B-----5:R-:W-:Y:S01]  /*94a0*/  IMAD.WIDE R180, R3.reuse, 0x4, R180 ;  /* 0x0000000403b47825 */ /* 0x060fe200078e02b4 */
[----:B------:R-:W-:Y:S03]  /*94b0*/  LDGSTS.E [R241+0x5780], desc[UR8][R184.64], P0 ;  /* 0x05780000b8f17fae */ /* 0x000fe60008121848 */
[C---:B------:R-:W-:Y:S01]  /*94c0*/  IMAD.WIDE R178, R3.reuse, 0x4, R178 ;  /* 0x0000000403b27825 */ /* 0x040fe200078e02b2 */
[----:B------:R-:W-:Y:S04]  /*94d0*/  LDGSTS.E [R241+0x5e00], desc[UR8][R182.64], P1 ;  /* 0x05e00000b6f17fae */ /* 0x000fe80008921848 */
[----:B------:R-:W-:Y:S01]  /*94e0*/  LDGSTS.E [R241+0x5e80], desc[UR8][R180.64], P1 ;  /* 0x05e80000b4f17fae */ /* 0x000fe20008921848 */
[----:B------:R-:W-:-:S03]  /*94f0*/  IMAD.WIDE R176, R3, 0x4, R176 ;  /* 0x0000000403b07825 */ /* 0x000fc600078e02b0 */
[----:B------:R-:W-:Y:S01]  /*9500*/  LDGSTS.E [R241+0x5f00], desc[UR8][R178.64], P1 ;  /* 0x05f00000b2f17fae */ /* 0x000fe20008921848 */
[----:B------:R-:W-:-:S03]  /*9510*/  IMAD.WIDE R166, R3, 0x4, R166 ;  /* 0x0000000403a67825 */ /* 0x000fc600078e02a6 */
[----:B------:R-:W-:Y:S01]  /*9520*/  LDGSTS.E [R241+0x5f80], desc[UR8][R176.64], P1 ;  /* 0x05f80000b0f17fae */ /* 0x000fe20008921848 */
[----:B------:R-:W-:-:S03]  /*9530*/  IMAD.WIDE R164, R3, 0x4, R164 ;  /* 0x0000000403a47825 */ /* 0x000fc600078e02a4 */
[----:B------:R-:W-:Y:S01]  /*9540*/  LDGSTS.E [R241+0x6600], desc[UR8][R174.64], P5 ;  /* 0x06600000aef17fae */ /* 0x000fe2000a921848 */
[----:B------:R-:W-:-:S03]  /*9550*/  IMAD.WIDE R162, R3, 0x4, R162 ;  /* 0x0000000403a27825 */ /* 0x000fc600078e02a2 */
[----:B------:R-:W-:Y:S04]  /*9560*/  LDGSTS.E [R241+0x6680], desc[UR8][R166.64], P5 ;  /* 0x06680000a6f17fae */ /* 0x000fe8000a921848 */
[----:B------:R-:W-:Y:S04]  /*9570*/  LDGSTS.E [R241+0x6700], desc[UR8][R164.64], P5 ;  /* 0x06700000a4f17fae */ /* 0x000fe8000a921848 */
        /* <DEDUP_REMOVED lines=8> */
[----:B------:R-:W-:Y:S04]  /*9600*/  STL.64 [R1+0x658], R144 ;  /* 0x0006589001007387 */ /* 0x000fe80000100a00 */
[----:B------:R-:W-:Y:S04]  /*9610*/  LDGSTS.E [R241+0x7600], desc[UR8][R152.64], P2 ;  /* 0x0760000098f17fae */ /* 0x000fe80009121848 */
[----:B------:R-:W-:Y:S04]  /*9620*/  STL.64 [R1+0xa0], R184 ;  /* 0x0000a0b801007387 */ /* 0x000fe80000100a00 */
[----:B------:R-:W-:Y:S04]  /*9630*/  STL.64 [R1+0xe0], R180 ;  /* 0x0000e0b401007387 */ /* 0x000fe80000100a00 */
[----:B------:R-:W-:Y:S04]  /*9640*/  STL.64 [R1+0x108], R178 ;  /* 0x000108b201007387 */ /* 0x000fe80000100a00 */
[----:B------:R-:W-:Y:S04]  /*9650*/  STL.64 [R1+0x110], R176 ;  /* 0x000110b001007387 */ /* 0x000fe80000100a00 */
[----:B------:R-:W-:Y:S04]  /*9660*/  STL.64 [R1+0x150], R166 ;  /* 0x000150a601007387 */ /* 0x000fe80000100a00 */
[----:B------:R-:W-:Y:S04]  /*9670*/  STL.64 [R1+0x158], R164 ;  /* 0x000158a401007387 */ /* 0x000fe80000100a00 */
[----:B------:R-:W-:Y:S04]  /*9680*/  STL.64 [R1+0x160], R162 ;  /* 0x000160a201007387 */ /* 0x000fe80000100a00 */
[----:B------:R-:W-:Y:S01]  /*9690*/  STL.64 [R1+0x170], R158 ;  /* 0x0001709e01007387 */ /* 0x000fe20000100a00 */
[----:B------:R-:W-:-:S03]  /*96a0*/  IMAD.WIDE R6, R16, 0x4, R6 ;  /* 0x0000000410067825 */ /* 0x000fc600078e0206 */
[----:B------:R-:W-:Y:S01]  /*96b0*/  STL.64 [R1+0x178], R156 ;  /* 0x0001789c01007387 */ /* 0x000fe20000100a00 */
[----:B------:R-:W-:-:S03]  /*96c0*/  IMAD.WIDE R24, R16, 0x4, R24 ;  /* 0x0000000410187825 */ /* 0x000fc600078e0218 */
[----:B------:R-:W-:Y:S01]  /*96d0*/  STL.64 [R1+0x180], R154 ;  /* 0x0001809a01007387 */ /* 0x000fe20000100a00 */
[----:B------:R-:W-:-:S04]  /*96e0*/  IMAD.WIDE R40, R16, 0x4, R40 ;  /* 0x0000000410287825 */ /* 0x000fc800078e0228 */
        /* <DEDUP_REMOVED lines=9> */
[----:B----4-:R-:W-:-:S04]  /*9780*/  IMAD.WIDE R150, R3, 0x4, R150 ;  /* 0x0000000403967825 */ /* 0x010fc800078e0296 */
[C---:B------:R-:W-:Y:S01]  /*9790*/  IMAD.WIDE R148, R3.reuse, 0x4, R148 ;  /* 0x0000000403947825 */ /* 0x040fe200078e0294 */
[----:B------:R-:W-:Y:S03]  /*97a0*/  LDGSTS.E [R241+0x7680], desc[UR8][R150.64], P2 ;  /* 0x0768000096f17fae */ /* 0x000fe60009121848 */
[C---:B------:R-:W-:Y:S01]  /*97b0*/  IMAD.WIDE R146, R3.reuse, 0x4, R146 ;  /* 0x0000000403927825 */ /* 0x040fe200078e0292 */
[----:B------:R-:W-:Y:S04]  /*97c0*/  LDGSTS.E [R241+0x7700], desc[UR8][R148.64], P2 ;  /* 0x0770000094f17fae */ /* 0x000fe80009121848 */
[----:B------:R-:W-:Y:S01]  /*97d0*/  LDGSTS.E [R241+0x7780], desc[UR8][R146.64], P2 ;  /* 0x0778000092f17fae */ /* 0x000fe20009121848 */
[----:B--2---:R-:W-:-:S03]  /*97e0*/  IMAD.WIDE R142, R3, 0x4, R142 ;  /* 0x00000004038e7825 */ /* 0x004fc600078e028e */
[----:B------:R-:W-:Y:S01]  /*97f0*/  LDGSTS.E [R241+0x7e00], desc[UR8][R144.64], !P4 ;  /* 0x07e0000090f17fae */ /* 0x000fe2000e121848 */
[----:B------:R-:W-:-:S03]  /*9800*/  IMAD.WIDE R140, R3, 0x4, R140 ;  /* 0x00000004038c7825 */ /* 0x000fc600078e028c */
[----:B------:R-:W-:Y:S01]  /*9810*/  LDGSTS.E [R241+0x7e80], desc[UR8][R142.64], !P4 ;  /* 0x07e800008ef17fae */ /* 0x000fe2000e121848 */
[----:B------:R-:W-:-:S03]  /*9820*/  IMAD.WIDE R138, R3, 0x4, R138 ;  /* 0x00000004038a7825 */ /* 0x000fc600078e028a */
[----:B------:R-:W-:Y:S04]  /*9830*/  LDGSTS.E [R241+0x7f00], desc[UR8][R140.64], !P4 ;  /* 0x07f000008cf17fae */ /* 0x000fe8000e121848 */
[----:B------:R-:W-:Y:S04]  /*9840*/  LDGSTS.E [R241+0x7f80], desc[UR8][R138.64], !P4 ;  /* 0x07f800008af17fae */ /* 0x000fe8000e121848 */
[----:B------:R-:W0:Y:S04]  /*9850*/  LDGDEPBAR ;  /* 0x00000000000079af */ /* 0x000e280000000000 */
[----:B------:R-:W-:Y:S04]  /*9860*/  LDGSTS.E [R0+0xa000], desc[UR8][R4.64], P3 ;  /* 0x0a00000004007fae */ /* 0x000fe80009921848 */
[----:B------:R-:W-:Y:S04]  /*9870*/  LDGSTS.E [R0+0xa400], desc[UR8][R22.64], P3 ;  /* 0x0a40000016007fae */ /* 0x000fe80009921848 */
[----:B------:R-:W-:Y:S04]  /*9880*/  STL.64 [R1+0x1a0], R150 ;  /* 0x0001a09601007387 */ /* 0x000fe80000100a00 */
[----:B------:R1:W-:Y:S04]  /*9890*/  LDGSTS.E [R0+0xa800], desc[UR8][R38.64], P3 ;  /* 0x0a80000026007fae */ /* 0x0003e80009921848 */
[----:B------:R-:W-:Y:S04]  /*98a0*/  STL.64 [R1+0x1b0], R148 ;  /* 0x0001b09401007387 */ /* 0x000fe80000100a00 */
[----:B------:R-:W-:Y:S04]  /*98b0*/  LDGSTS.E [R0+0xac00], desc[UR8][R136.64], P3 ;  /* 0x0ac0000088007fae */ /* 0x000fe80009921848 */
[----:B------:R-:W-:Y:S04]  /*98c0*/  STL.64 [R1+0x1a8], R146 ;  /* 0x0001a89201007387 */ /* 0x000fe80000100a00 */
[----:B------:R-:W-:Y:S01]  /*98d0*/  LDGSTS.E [R0+0xb000], desc[UR8][R134.64], P3 ;  /* 0x0b00000086007fae */ /* 0x000fe20009921848 */
[----:B-1----:R-:W-:-:S03]  /*98e0*/  IMAD.WIDE R38, R16, 0x4, R88 ;  /* 0x0000000410267825 */ /* 0x002fc600078e0258 */
[----:B------:R-:W-:Y:S04]  /*98f0*/  STL.64 [R1+0x198], R142 ;  /* 0x0001988e01007387 */ /* 0x000fe80000100a00 */
[----:B------:R-:W-:Y:S01]  /*9900*/  LDGSTS.E [R0+0xb400], desc[UR8][R86.64], P3 ;  /* 0x0b40000056007fae */ /* 0x000fe20009921848 */
[----:B------:R-:W-:-:S03]  /*9910*/  IMAD.WIDE R22, R16, 0x4, R104 ;  /* 0x0000000410167825 */ /* 0x000fc600078e0268 */
[----:B------:R-:W-:Y:S04]  /*9920*/  STL.64 [R1+0x190], R140 ;  /* 0x0001908c01007387 */ /* 0x000fe80000100a00 */
[----:B------:R-:W-:Y:S01]  /*9930*/  LDGSTS.E [R0+0xb800], desc[UR8][R102.64], P3 ;  /* 0x0b80000066007fae */ /* 0x000fe20009921848 */
[----:B------:R-:W-:-:S03]  /*9940*/  IMAD.WIDE R4, R16, 0x4, R120 ;  /* 0x0000000410047825 */ /* 0x000fc600078e0278 */
[----:B------:R-:W-:Y:S04]  /*9950*/  STL.64 [R1+0x188], R138 ;  /* 0x0001888a01007387 */ /* 0x000fe80000100a00 */
[----:B------:R-:W-:Y:S04]  /*9960*/  LDGSTS.E [R0+0xbc00], desc[UR8][R118.64], P3 ;  /* 0x0bc0000076007fae */ /* 0x000fe80009921848 */
[----:B------:R-:W-:Y:S04]  /*9970*/  STL.64 [R1+0x1d8], R6 ;  /* 0x0001d80601007387 */ /* 0x000fe80000100a00 */
[----:B------:R-:W-:Y:S04]  /*9980*/  LDGSTS.E [R172+0xa080], desc[UR8][R6.64], P3 ;  /* 0x0a08000006ac7fae */ /* 0x000fe80009921848 */
[----:B------:R1:W-:Y:S04]  /*9990*/  STL.64 [R1+0x6c0], R24 ;  /* 0x0006c01801007387 */ /* 0x0003e80000100a00 */
[----:B------:R1:W-:Y:S04]  /*99a0*/  LDGSTS.E [R172+0xa480], desc[UR8][R24.64], P3 ;  /* 0x0a48000018ac7fae */ /* 0x0003e80009921848 */
[----:B------:R2:W-:Y:S04]  /*99b0*/  STL.64 [R1+0x700], R40 ;  /* 0x0007002801007387 */ /* 0x0005e80000100a00 */
[----:B------:R2:W-:Y:S04]  /*99c0*/  LDGSTS.E [R172+0xa880], desc[UR8][R40.64], P3 ;  /* 0x0a88000028ac7fae */ /* 0x0005e80009921848 */
[----:B------:R-:W-:Y:S04]  /*99d0*/  STL.64 [R1+0x740], R56 ;  /* 0x0007403801007387 */ /* 0x000fe80000100a00 */
[----:B------:R-:W-:Y:S01]  /*99e0*/  LDGSTS.E [R172+0xac80], desc[UR8][R56.64], P3 ;  /* 0x0ac8000038ac7fae */ /* 0x000fe20009921848 */
[----:B-1----:R-:W-:-:S03]  /*99f0*/  IMAD.WIDE R24, R16, 0x4, R74 ;  /* 0x0000000410187825 */ /* 0x002fc600078e024a */
[----:B------:R-:W-:Y:S01]  /*9a00*/  STL.64 [R1+0x780], R72 ;  /* 0x0007804801007387 */ /* 0x000fe20000100a00 */
[----:B--2---:R-:W-:-:S03]  /*9a10*/  IMAD.WIDE R40, R16, 0x4, R42 ;  /* 0x0000000410287825 */ /* 0x004fc600078e022a */
[----:B------:R-:W-:Y:S04]  /*9a20*/  LDGSTS.E [R172+0xb080], desc[UR8][R72.64], P3 ;  /* 0x0b08000048ac7fae */ /* 0x000fe80009921848 */
[----:B------:R1:W-:Y:S04]  /*9a30*/  STL.64 [R1+0x7c0], R38 ;  /* 0x0007c02601007387 */ /* 0x0003e80000100a00 */
[----:B------:R1:W-:Y:S01]  /*9a40*/  LDGSTS.E [R172+0xb480], desc[UR8][R38.64], P3 ;  /* 0x0b48000026ac7fae */ /* 0x0003e20009921848 */
[----:B------:R-:W-:-:S03]  /*9a50*/  IMAD.WIDE R6, R16, 0x4, R106 ;  /* 0x0000000410067825 */ /* 0x000fc600078e026a */
[----:B------:R2:W-:Y:S04]  /*9a60*/  LDGSTS.E [R172+0xb880], desc[UR8][R22.64], P3 ;  /* 0x0b88000016ac7fae */ /* 0x0005e80009921848 */
[----:B------:R2:W-:Y:S01]  /*9a70*/  STL.64 [R1+0x800], R22 ;  /* 0x0008001601007387 */ /* 0x0005e20000100a00 */
[----:B-1----:R-:W-:-:S03]  /*9a80*/  IMAD.WIDE R38, R16, 0x4, R58 ;  /* 0x0000000410267825 */ /* 0x002fc600078e023a */
[----:B------:R1:W-:Y:S04]  /*9a90*/  LDGSTS.E [R172+0xbc80], desc[UR8][R4.64], P3 ;  /* 0x0bc8000004ac7fae */ /* 0x0003e80009921848 */
[----:B------:R1:W-:Y:S01]  /*9aa0*/  STL.64 [R1+0x840], R4 ;  /* 0x0008400401007387 */ /* 0x0003e20000100a00 */
[----:B--2---:R-:W-:-:S03]  /*9ab0*/  IMAD.WIDE R22, R16, 0x4, R90 ;  /* 0x0000000410167825 */ /* 0x004fc600078e025a */
[----:B------:R-:W-:Y:S04]  /*9ac0*/  LDGSTS.E [R2+0xa100], desc[UR8][R8.64], P3 ;  /* 0x0a10000008027fae */ /* 0x000fe80009921848 */
[----:B------:R-:W-:Y:S04]  /*9ad0*/  STL.64 [R1+0x1c8], R8 ;  /* 0x0001c80801007387 */ /* 0x000fe80000100a00 */
[----:B------:R2:W-:Y:S01]  /*9ae0*/  LDGSTS.E [R2+0xa500], desc[UR8][R26.64], P3 ;  /* 0x0a5000001a027fae */ /* 0x0005e20009921848 */
[----:B-1----:R-:W-:-:S03]  /*9af0*/  IMAD.WIDE R4, R16, 0x4, R122 ;  /* 0x0000000410047825 */ /* 0x002fc600078e027a */
[----:B------:R2:W-:Y:S04]  /*9b00*/  STL.64 [R1+0x1f0], R26 ;  /* 0x0001f01a01007387 */ /* 0x0005e80000100a00 */
[----:B------:R-:W-:Y:S04]  /*9b10*/  LDGSTS.E [R2+0xa900], desc[UR8][R40.64], P3 ;  /* 0x0a90000028027fae */ /* 0x000fe80009921848 */
[----:B------:R-:W-:Y:S04]  /*9b20*/  STL.64 [R1+0x708], R40 ;  /* 0x0007082801007387 */ /* 0x000fe80000100a00 */
[----:B------:R-:W-:Y:S01]  /*9b30*/  LDGSTS.E [R2+0xad00], desc[UR8][R38.64], P3 ;  /* 0x0ad0000026027fae */ /* 0x000fe20009921848 */
[----:B--2---:R-:W-:-:S03]  /*9b40*/  IMAD.WIDE R26, R16, 0x4, R44 ;  /* 0x00000004101a7825 */ /* 0x004fc600078e022c */
[----:B------:R-:W-:Y:S04]  /*9b50*/  STL.64 [R1+0x748], R38 ;  /* 0x0007482601007387 */ /* 0x000fe80000100a00 */
[----:B------:R1:W-:Y:S01]  /*9b60*/  LDGSTS.E [R2+0xb100], desc[UR8][R24.64], P3 ;  /* 0x0b10000018027fae */ /* 0x0003e20009921848 */
[----:B------:R-:W-:-:S03]  /*9b70*/  IMAD.WIDE R8, R16, 0x4, R92 ;  /* 0x0000000410087825 */ /* 0x000fc600078e025c */
        /* <DEDUP_REMOVED lines=8> */
[----:B------:R1:W-:Y:S01]  /*9c00*/  STL.64 [R1+0x848], R4 ;  /* 0x0008480401007387 */ /* 0x0003e20000100a00 */
[----:B------:R-:W-:-:S03]  /*9c10*/  IMAD.WIDE R56, R16, 0x4, R12 ;  /* 0x0000000410387825 */ /* 0x000fc600078e020c */
[----:B------:R2:W-:Y:S01]  /*9c20*/  LDGSTS.E [R242+0xa180], desc[UR8][R10.64], P3 ;  /* 0x0a1800000af27fae */ /* 0x0005e20009921848 */
[----:B---3--:R-:W-:-:S03]  /*9c30*/  IMAD.WIDE R6, R16, 0x4, R108 ;  /* 0x0000000410067825 */ /* 0x008fc600078e026c */
[----:B------:R2:W-:Y:S04]  /*9c40*/  STL.64 [R1+0x1b8], R10 ;  /* 0x0001b80a01007387 */ /* 0x0005e80000100a00 */
[----:B------:R-:W-:Y:S01]  /*9c50*/  LDGSTS.E [R242+0xa580], desc[UR8][R28.64], P3 ;  /* 0x0a5800001cf27fae */ /* 0x000fe20009921848 */
[----:B-1----:R-:W-:-:S03]  /*9c60*/  IMAD.WIDE R4, R16, 0x4, R124 ;  /* 0x0000000410047825 */ /* 0x002fc600078e027c */
[----:B------:R-:W-:Y:S04]  /*9c70*/  STL.64 [R1+0x1e8], R28 ;  /* 0x0001e81c01007387 */ /* 0x000fe80000100a00 */
[----:B------:R1:W-:Y:S04]  /*9c80*/  LDGSTS.E [R242+0xa980], desc[UR8][R26.64], P3 ;  /* 0x0a9800001af27fae */ /* 0x0003e80009921848 */
        /* <DEDUP_REMOVED lines=8> */
[----:B---3--:R-:W-:-:S03]  /*9d10*/  IMAD.WIDE R24, R16, 0x4, R46 ;  /* 0x0000000410187825 */ /* 0x008fc600078e022e */
[----:B------:R3:W-:Y:S01]  /*9d20*/  LDGSTS.E [R242+0xb980], desc[UR8][R6.64], P3 ;  /* 0x0b98000006f27fae */ /* 0x0007e20009921848 */
[----:B--2---:R-:W-:-:S03]  /*9d30*/  IMAD.WIDE R22, R16, 0x4, R62 ;  /* 0x0000000410167825 */ /* 0x004fc600078e023e */
[----:B------:R1:W-:Y:S04]  /*9d40*/  STL.64 [R1+0x7d0], R8 ;  /* 0x0007d00801007387 */ /* 0x0003e80000100a00 */
[----:B------:R2:W-:Y:S01]  /*9d50*/  LDGSTS.E [R242+0xbd80], desc[UR8][R4.64], P3 ;  /* 0x0bd8000004f27fae */ /* 0x0005e20009921848 */
[----:B------:R-:W-:-:S03]  /*9d60*/  IMAD.WIDE R46, R16, 0x4, R14 ;  /* 0x00000004102e7825 */ /* 0x000fc600078e020e */
[----:B------:R3:W-:Y:S01]  /*9d70*/  STL.64 [R1+0x810], R6 ;  /* 0x0008100601007387 */ /* 0x0007e20000100a00 */
[----:B-1----:R-:W-:-:S03]  /*9d80*/  IMAD.WIDE R8, R16, 0x4, R94 ;  /* 0x0000000410087825 */ /* 0x002fc600078e025e */
[----:B------:R-:W-:Y:S04]  /*9d90*/  LDGSTS.E [R240+0xa200], desc[UR8][R56.64], P3 ;  /* 0x0a20000038f07fae */ /* 0x000fe80009921848 */
[----:B------:R2:W-:Y:S01]  /*9da0*/  STL.64 [R1+0x850], R4 ;  /* 0x0008500401007387 */ /* 0x0005e20000100a00 */
[----:B---3--:R-:W-:-:S03]  /*9db0*/  IMAD.WIDE R6, R16, 0x4, R110 ;  /* 0x0000000410067825 */ /* 0x008fc600078e026e */
[----:B------:R-:W-:Y:S04]  /*9dc0*/  LDGSTS.E [R240+0xa600], desc[UR8][R26.64], P3 ;  /* 0x0a6000001af07fae */ /* 0x000fe80009921848 */
[----:B------:R-:W-:Y:S01]  /*9dd0*/  LDGSTS.E [R240+0xaa00], desc[UR8][R24.64], P3 ;  /* 0x0aa0000018f07fae */ /* 0x000fe20009921848 */
[----:B------:R-:W-:-:S03]  /*9de0*/  IMAD.WIDE R60, R16, 0x4, R32 ;  /* 0x00000004103c7825 */ /* 0x000fc600078e0220 */
[----:B------:R-:W-:Y:S01]  /*9df0*/  STL.64 [R1+0x1d0], R26 ;  /* 0x0001d01a01007387 */ /* 0x000fe20000100a00 */
[----:B--2---:R-:W-:-:S03]  /*9e00*/  IMAD.WIDE R4, R16, 0x4, R126 ;  /* 0x0000000410047825 */ /* 0x004fc600078e027e */
[----:B------:R-:W-:Y:S01]  /*9e10*/  LDGSTS.E [R240+0xae00], desc[UR8][R22.64], P3 ;  /* 0x0ae0000016f07fae */ /* 0x000fe20009921848 */
[----:B------:R-:W-:-:S03]  /*9e20*/  IMAD.WIDE R62, R16, 0x4, R48 ;  /* 0x00000004103e7825 */ /* 0x000fc600078e0230 */
[----:B------:R-:W-:Y:S04]  /*9e30*/  STL.64 [R1+0x1f8], R24 ;  /* 0x0001f81801007387 */ /* 0x000fe80000100a00 */
[----:B------:R1:W-:Y:S04]  /*9e40*/  LDGSTS.E [R240+0xb200], desc[UR8][R10.64], P3 ;  /* 0x0b2000000af07fae */ /* 0x0003e80009921848 */
[----:B------:R-:W-:Y:S04]  /*9e50*/  STL.64 [R1+0x758], R22 ;  /* 0x0007581601007387 */ /* 0x000fe80000100a00 */
[----:B------:R2:W-:Y:S04]  /*9e60*/  LDGSTS.E [R240+0xb600], desc[UR8][R8.64], P3 ;  /* 0x0b60000008f07fae */ /* 0x0005e80009921848 */
[----:B------:R1:W-:Y:S04]  /*9e70*/  STL.64 [R1+0x798], R10 ;  /* 0x0007980a01007387 */ /* 0x0003e80000100a00 */
[----:B------:R3:W-:Y:S04]  /*9e80*/  LDGSTS.E [R240+0xba00], desc[UR8][R6.64], P3 ;  /* 0x0ba0000006f07fae */ /* 0x0007e80009921848 */
[----:B------:R2:W-:Y:S04]  /*9e90*/  STL.64 [R1+0x7d8], R8 ;  /* 0x0007d80801007387 */ /* 0x0005e80000100a00 */
[----:B------:R4:W-:Y:S01]  /*9ea0*/  LDGSTS.E [R240+0xbe00], desc[UR8][R4.64], P3 ;  /* 0x0be0000004f07fae */ /* 0x0009e20009921848 */
[----:B-1----:R-:W-:-:S03]  /*9eb0*/  IMAD.WIDE R10, R16, 0x4, R80 ;  /* 0x00000004100a7825 */ /* 0x002fc600078e0250 */
[----:B------:R3:W-:Y:S01]  /*9ec0*/  STL.64 [R1+0x818], R6 ;  /* 0x0008180601007387 */ /* 0x0007e20000100a00 */
[----:B------:R-:W-:-:S03]  /*9ed0*/  IMAD.WIDE R44, R16, 0x4, R18 ;  /* 0x00000004102c7825 */ /* 0x000fc600078e0212 */
[----:B------:R-:W-:Y:S01]  /*9ee0*/  LDGSTS.E [R244+0xa280], desc[UR8][R46.64], P3 ;  /* 0x0a2800002ef47fae */ /* 0x000fe20009921848 */
[----:B--2---:R-:W-:-:S03]  /*9ef0*/  IMAD.WIDE R8, R16, 0x4, R96 ;  /* 0x0000000410087825 */ /* 0x004fc600078e0260 */
[----:B------:R4:W-:Y:S01]  /*9f00*/  STL.64 [R1+0x858], R4 ;  /* 0x0008580401007387 */ /* 0x0009e20000100a00 */
[----:B------:R-:W-:-:S03]  /*9f10*/  IMAD.WIDE R58, R16, 0x4, R34 ;  /* 0x00000004103a7825 */ /* 0x000fc600078e0222 */
[----:B------:R-:W-:Y:S01]  /*9f20*/  LDGSTS.E [R244+0xa680], desc[UR8][R60.64], P3 ;  /* 0x0a6800003cf47fae */ /* 0x000fe20009921848 */
[----:B---3--:R-:W-:-:S03]  /*9f30*/  IMAD.WIDE R6, R16, 0x4, R112 ;  /* 0x0000000410067825 */ /* 0x008fc600078e0270 */
[----:B------:R-:W-:Y:S01]  /*9f40*/  LDGSTS.E [R244+0xaa80], desc[UR8][R62.64], P3 ;  /* 0x0aa800003ef47fae */ /* 0x000fe20009921848 */
[----:B----4-:R-:W-:-:S03]  /*9f50*/  IMAD.WIDE R4, R16, 0x4, R128 ;  /* 0x0000000410047825 */ /* 0x010fc600078e0280 */
[----:B------:R-:W-:Y:S04]  /*9f60*/  LDGSTS.E [R244+0xae80], desc[UR8][R64.64], P3 ;  /* 0x0ae8000040f47fae */ /* 0x000fe80009921848 */
[----:B------:R1:W-:Y:S04]  /*9f70*/  LDGSTS.E [R244+0xb280], desc[UR8][R10.64], P3 ;  /* 0x0b2800000af47fae */ /* 0x0003e80009921848 */
[----:B------:R2:W-:Y:S04]  /*9f80*/  LDGSTS.E [R244+0xb680], desc[UR8][R8.64], P3 ;  /* 0x0b68000008f47fae */ /* 0x0005e80009921848 */
[----:B------:R1:W-:Y:S04]  /*9f90*/  STL.64 [R1+0x7a0], R10 ;  /* 0x0007a00a01007387 */ /* 0x0003e80000100a00 */
[----:B------:R3:W-:Y:S04]  /*9fa0*/  LDGSTS.E [R244+0xba80], desc[UR8][R6.64], P3 ;  /* 0x0ba8000006f47fae */ /* 0x0007e80009921848 */
[----:B------:R2:W-:Y:S04]  /*9fb0*/  STL.64 [R1+0x7e0], R8 ;  /* 0x0007e00801007387 */ /* 0x0005e80000100a00 */
[----:B------:R4:W-:Y:S01]  /*9fc0*/  LDGSTS.E [R244+0xbe80], desc[UR8][R4.64], P3 ;  /* 0x0be8000004f47fae */ /* 0x0009e20009921848 */
[----:B-1----:R-:W-:-:S03]  /*9fd0*/  IMAD.WIDE R10, R16, 0x4, R82 ;  /* 0x00000004100a7825 */ /* 0x002fc600078e0252 */
[----:B------:R3:W-:Y:S01]  /*9fe0*/  STL.64 [R1+0x820], R6 ;  /* 0x0008200601007387 */ /* 0x0007e20000100a00 */
[----:B--2---:R-:W-:-:S03]  /*9ff0*/  IMAD.WIDE R8, R16, 0x4, R98 ;  /* 0x0000000410087825 */ /* 0x004fc600078e0262 */
[----:B------:R-:W-:Y:S04]  /*a000*/  LDGSTS.E [R241+0xa300], desc[UR8][R44.64], P3 ;  /* 0x0a3000002cf17fae */ /* 0x000fe80009921848 */
[----:B------:R4:W-:Y:S01]  /*a010*/  STL.64 [R1+0x860], R4 ;  /* 0x0008600401007387 */ /* 0x0009e20000100a00 */
[----:B---3--:R-:W-:-:S03]  /*a020*/  IMAD.WIDE R6, R16, 0x4, R114 ;  /* 0x0000000410067825 */ /* 0x008fc600078e0272 */
[----:B------:R-:W-:Y:S04]  /*a030*/  LDGSTS.E [R241+0xa700], desc[UR8][R58.64], P3 ;  /* 0x0a7000003af17fae */ /* 0x000fe80009921848 */
[----:B------:R-:W-:Y:S01]  /*a040*/  LDGSTS.E [R241+0xab00], desc[UR8][R50.64], P3 ;  /* 0x0ab0000032f17fae */ /* 0x000fe20009921848 */
[----:B----4-:R-:W-:-:S03]  /*a050*/  IMAD.WIDE R4, R16, 0x4, R130 ;  /* 0x0000000410047825 */ /* 0x010fc600078e0282 */
[----:B------:R-:W-:Y:S04]  /*a060*/  LDGSTS.E [R241+0xaf00], desc[UR8][R66.64], P3 ;  /* 0x0af0000042f17fae */ /* 0x000fe80009921848 */
[----:B------:R-:W-:Y:S04]  /*a070*/  STL.64 [R1+0x7a8], R10 ;  /* 0x0007a80a01007387 */ /* 0x000fe80000100a00 */
[----:B------:R-:W-:Y:S04]  /*a080*/  LDGSTS.E [R241+0xb300], desc[UR8][R10.64], P3 ;  /* 0x0b3000000af17fae */ /* 0x000fe80009921848 */
        /* <DEDUP_REMOVED lines=8> */
[----:B------:R-:W-:Y:S04]  /*a110*/  STL.64 [R1+0x7f0], R8 ;  /* 0x0007f00801007387 */ /* 0x000fe80000100a00 */
[----:B------:R-:W-:Y:S01]  /*a120*/  STL.64 [R1+0x830], R6 ;  /* 0x0008300601007387 */ /* 0x000fe20000100a00 */
[----:B-1----:R-:W-:-:S05]  /*a130*/  IMAD.WIDE R4, R16, 0x4, R132 ;  /* 0x0000000410047825 */ /* 0x002fca00078e0284 */
[----:B------:R1:W-:Y:S04]  /*a140*/  STL.64 [R1+0x870], R4 ;  /* 0x0008700401007387 */ /* 0x0003e80000100a00 */
[----:B------:R2:W-:Y:S04]  /*a150*/  STL [R1+0xb8], RZ ;  /* 0x0000b8ff01007387 */ /* 0x0005e80000100800 */
        /* <DEDUP_REMOVED lines=21> */
[----:B------:R2:W-:Y:S04]  /*a2b0*/  STL [R1], RZ ;  /* 0x000000ff01007387 */ /* 0x0005e80000100800 */
        /* <DEDUP_REMOVED lines=26> */
[----:B------:R2:W-:Y:S01]  /*a460*/  STL [R1+0x20c], RZ ;  /* 0x00020cff01007387 */ /* 0x0005e20000100800 */
[----:B------:R-:W-:Y:S01]  /*a470*/  IMAD.WIDE R18, R16, 0x4, R20 ;  /* 0x0000000410127825 */ /* 0x000fe200078e0214 */
[----:B------:R-:W-:-:S03]  /*a480*/  ISETP.GE.AND P0, PT, R252, 0x20, PT ;  /* 0x00000020fc00780c */ /* 0x000fc60003f06270 */
[C---:B------:R-:W-:Y:S01]  /*a490*/  IMAD.WIDE R48, R16.reuse, 0x4, R36 ;  /* 0x0000000410307825 */ /* 0x040fe200078e0224 */
[----:B------:R-:W-:Y:S03]  /*a4a0*/  LDGSTS.E [R245+0xa380], desc[UR8][R18.64], P3 ;  /* 0x0a38000012f57fae */ /* 0x000fe60009921848 */
[C---:B------:R-:W-:Y:S01]  /*a4b0*/  IMAD.WIDE R52, R16.reuse, 0x4, R52 ;  /* 0x0000000410347825 */ /* 0x040fe200078e0234 */
[----:B------:R-:W-:Y:S03]  /*a4c0*/  LDGSTS.E [R245+0xa780], desc[UR8][R48.64], P3 ;  /* 0x0a78000030f57fae */ /* 0x000fe60009921848 */
[C---:B------:R-:W-:Y:S01]  /*a4d0*/  IMAD.WIDE R68, R16.reuse, 0x4, R68 ;  /* 0x0000000410447825 */ /* 0x040fe200078e0244 */
[----:B------:R-:W-:Y:S03]  /*a4e0*/  LDGSTS.E [R245+0xab80], desc[UR8][R52.64], P3 ;  /* 0x0ab8000034f57fae */ /* 0x000fe60009921848 */
[----:B------:R-:W-:Y:S01]  /*a4f0*/  IMAD.WIDE R240, R16, 0x4, R84 ;  /* 0x0000000410f07825 */ /* 0x000fe200078e0254 */
[----:B------:R-:W-:Y:S04]  /*a500*/  LDGSTS.E [R245+0xaf80], desc[UR8][R68.64], P3 ;  /* 0x0af8000044f57fae */ /* 0x000fe80009921848 */
[----:B------:R-:W-:Y:S04]  /*a510*/  LDGSTS.E [R245+0xb380], desc[UR8][R240.64], P3 ;  /* 0x0b380000f0f57fae */ /* 0x000fe80009921848 */
[----:B------:R-:W-:Y:S04]  /*a520*/  LDGSTS.E [R245+0xb780], desc[UR8][R8.64], P3 ;  /* 0x0b78000008f57fae */ /* 0x000fe80009921848 */
[----:B------:R-:W-:Y:S04]  /*a530*/  LDGSTS.E [R245+0xbb80], desc[UR8][R6.64], P3 ;  /* 0x0bb8000006f57fae */ /* 0x000fe80009921848 */
[----:B------:R3:W-:Y:S01]  /*a540*/  LDGSTS.E [R245+0xbf80], desc[UR8][R4.64], P3 ;  /* 0x0bf8000004f57fae */ /* 0x0007e20009921848 */
[----:B------:R-:W-:-:S03]  /*a550*/  CS2R R248, SRZ ;  /* 0x0000000000f87805 */ /* 0x000fc6000001ff00 */
[----:B------:R-:W0:Y:S01]  /*a560*/  LDGDEPBAR ;  /* 0x00000000000079af */ /* 0x000e220000000000 */
[----:B------:R-:W-:Y:S02]  /*a570*/  CS2R R250, SRZ ;  /* 0x0000000000fa7805 */ /* 0x000fe4000001ff00 */
[----:B------:R-:W-:Y:S02]  /*a580*/  CS2R R246, SRZ ;  /* 0x0000000000f67805 */ /* 0x000fe4000001ff00 */
[----:B------:R-:W-:Y:S02]  /*a590*/  CS2R R236, SRZ ;  /* 0x0000000000ec7805 */ /* 0x000fe4000001ff00 */
[----:B------:R-:W-:Y:S02]  /*a5a0*/  CS2R R238, SRZ ;  /* 0x0000000000ee7805 */ /* 0x000fe4000001ff00 */
[----:B------:R-:W-:Y:S02]  /*a5b0*/  CS2R R232, SRZ ;  /* 0x0000000000e87805 */ /* 0x000fe4000001ff00 */
[----:B------:R-:W-:-:S02]  /*a5c0*/  CS2R R234, SRZ ;  /* 0x0000000000ea7805 */ /* 0x000fc4000001ff00 */
[----:B------:R-:W-:Y:S02]  /*a5d0*/  CS2R R120, SRZ ;  /* 0x0000000000787805 */ /* 0x000fe4000001ff00 */
[----:B---3--:R-:W-:Y:S02]  /*a5e0*/  CS2R R244, SRZ ;  /* 0x0000000000f47805 */ /* 0x008fe4000001ff00 */
[----:B------:R-:W-:Y:S02]  /*a5f0*/  CS2R R122, SRZ ;  /* 0x00000000007a7805 */ /* 0x000fe4000001ff00 */
[----:B------:R-:W-:Y:S02]  /*a600*/  CS2R R124, SRZ ;  /* 0x00000000007c7805 */ /* 0x000fe4000001ff00 */
[----:B------:R-:W-:Y:S02]  /*a610*/  CS2R R126, SRZ ;  /* 0x00000000007e7805 */ /* 0x000fe4000001ff00 */
[----:B------:R-:W-:-:S02]  /*a620*/  CS2R R128, SRZ ;  /* 0x0000000000807805 */ /* 0x000fc4000001ff00 */
[----:B------:R-:W-:Y:S02]  /*a630*/  CS2R R130, SRZ ;  /* 0x0000000000827805 */ /* 0x000fe4000001ff00 */
[----:B------:R-:W-:Y:S02]  /*a640*/  CS2R R132, SRZ ;  /* 0x0000000000847805 */ /* 0x000fe4000001ff00 */
[----:B------:R-:W-:Y:S02]  /*a650*/  CS2R R134, SRZ ;  /* 0x0000000000867805 */ /* 0x000fe4000001ff00 */
[----:B-1----:R-:W-:Y:S02]  /*a660*/  CS2R R4, SRZ ;  /* 0x0000000000047805 */ /* 0x002fe4000001ff00 */
[----:B------:R-:W-:Y:S02]  /*a670*/  CS2R R6, SRZ ;  /* 0x0000000000067805 */ /* 0x000fe4000001ff00 */
[----:B------:R-:W-:-:S02]  /*a680*/  CS2R R164, SRZ ;  /* 0x0000000000a47805 */ /* 0x000fc4000001ff00 */
[----:B------:R-:W-:Y:S02]  /*a690*/  CS2R R166, SRZ ;  /* 0x0000000000a67805 */ /* 0x000fe4000001ff00 */
[----:B------:R-:W-:Y:S02]  /*a6a0*/  CS2R R8, SRZ ;  /* 0x0000000000087805 */ /* 0x000fe4000001ff00 */
[----:B------:R-:W-:Y:S02]  /*a6b0*/  CS2R R10, SRZ ;  /* 0x00000000000a7805 */ /* 0x000fe4000001ff00 */
[----:B------:R-:W-:Y:S02]  /*a6c0*/  CS2R R172, SRZ ;  /* 0x0000000000ac7805 */ /* 0x000fe4000001ff00 */
        /* <DEDUP_REMOVED lines=78> */
[----:B------:R-:W-:Y:S01]  /*abb0*/  CS2R R74, SRZ ;  /* 0x00000000004a7805 */ /* 0x000fe2000001ff00 */
[----:B--2---:R-:W-:Y:S06]  /*abc0*/  @!P0 BRA `(.L_x_0) ;  /* 0x0000010c00a88947 */ /* 0x004fec0003800000 */
[----:B------:R-:W2:Y:S04]  /*abd0*/  LDL.LU.64 R148, [R1+0xa0] ;  /* 0x0000a00001947983 */ /* 0x000ea80000300a00 */
[----:B------:R-:W3:Y:S04]  /*abe0*/  LDL.LU.64 R150, [R1+0x1f8] ;  /* 0x0001f80001967983 */ /* 0x000ee80000300a00 */
[----:B------:R-:W4:Y:S04]  /*abf0*/  LDL.LU.64 R152, [R1+0x1e8] ;  /* 0x0001e80001987983 */ /* 0x000f280000300a00 */
[----:B------:R-:W5:Y:S04]  /*ac00*/  LDL.LU.64 R154, [R1+0x1d0] ;  /* 0x0001d000019a7983 */ /* 0x000f680000300a00 */
[----:B------:R-:W5:Y:S04]  /*ac10*/  LDL.LU.64 R156, [R1+0x738] ;  /* 0x00073800019c7983 */ /* 0x000f680000300a00 */
[----:B------:R-:W5:Y:S04]  /*ac20*/  LDL.LU.64 R158, [R1+0x708] ;  /* 0x00070800019e7983 */ /* 0x000f680000300a00 */
[----:B------:R-:W5:Y:S04]  /*ac30*/  LDL.LU.64 R160, [R1+0x6c0] ;  /* 0x0006c00001a07983 */ /* 0x000f680000300a00 */
[----:B------:R-:W5:Y:S04]  /*ac40*/  LDL.LU.64 R162, [R1+0x710] ;  /* 0x0007100001a27983 */ /* 0x000f680000300a00 */
[----:B------:R-:W5:Y:S04]  /*ac50*/  LDL.LU.64 R72, [R1+0x1c8] ;  /* 0x0001c80001487983 */ /* 0x000f680000300a00 */
[----:B------:R-:W2:Y:S04]  /*ac60*/  LDL.LU.64 R140, [R1+0x48] ;  /* 0x00004800018c7983 */ /* 0x000ea80000300a00 */
[----:B------:R-:W3:Y:S04]  /*ac70*/  LDL.LU.64 R142, [R1+0xa8] ;  /* 0x0000a800018e7983 */ /* 0x000ee80000300a00 */
[----:B------:R-:W4:Y:S04]  /*ac80*/  LDL.LU.64 R74, [R1+0x60] ;  /* 0x00006000014a7983 */ /* 0x000f280000300a00 */
[----:B------:R-:W5:Y:S04]  /*ac90*/  LDL.LU.64 R144, [R1+0x90] ;  /* 0x0000900001907983 */ /* 0x000f680000300a00 */
[----:B------:R-:W5:Y:S04]  /*aca0*/  LDL.LU.64 R146, [R1+0x98] ;  /* 0x0000980001927983 */ /* 0x000f680000300a00 */
[----:B------:R-:W2:Y:S04]  /*acb0*/  LDL.LU.64 R14, [R1+0x278] ;  /* 0x00027800010e7983 */ /* 0x000ea80000300a00 */
[----:B------:R-:W3:Y:S04]  /*acc0*/  LDL.LU.64 R136, [R1+0x280] ;  /* 0x0002800001887983 */ /* 0x000ee80000300a00 */
[----:B------:R-:W4:Y:S04]  /*acd0*/  LDL.LU.64 R138, [R1+0x288] ;  /* 0x00028800018a7983 */ /* 0x000f280000300a00 */
[----:B------:R-:W5:Y:S04]  /*ace0*/  LDL.LU.64 R102, [R1+0x290] ;  /* 0x0002900001667983 */ /* 0x000f680000300a00 */
[----:B------:R-:W5:Y:S04]  /*acf0*/  LDL.LU.64 R104, [R1+0xe8] ;  /* 0x0000e80001687983 */ /* 0x000f680000300a00 */
[----:B------:R-:W5:Y:S04]  /*ad00*/  LDL.LU.64 R106, [R1+0xf0] ;  /* 0x0000f000016a7983 */ /* 0x000f680000300a00 */
[----:B------:R-:W5:Y:S04]  /*ad10*/  LDL.LU.64 R108, [R1+0xf8] ;  /* 0x0000f800016c7983 */ /* 0x000f680000300a00 */
[----:B------:R-:W5:Y:S01]  /*ad20*/  LDL.LU.64 R110, [R1+0x100] ;  /* 0x00010000016e7983 */ /* 0x000f620000300a00 */
[----:B--2---:R-:W-:-:S03]  /*ad30*/  IMAD.MOV.U32 R0, RZ, RZ, R15 ;  /* 0x000000ffff007224 */ /* 0x004fc600078e000f */
[----:B------:R-:W-:Y:S04]  /*ad40*/  STL [R1+0x274], R14 ;  /* 0x0002740e01007387 */ /* 0x000fe80000100800 */
[----:B------:R1:W-:Y:S04]  /*ad50*/  STL [R1+0x270], R0 ;  /* 0x0002700001007387 */ /* 0x0003e80000100800 */
[----:B---3--:R2:W-:Y:S04]  /*ad60*/  STL [R1+0x27c], R136 ;  /* 0x00027c8801007387 */ /* 0x0085e80000100800 */
[----:B------:R-:W3:Y:S01]  /*ad70*/  LDL.LU.64 R12, [R1+0x40] ;  /* 0x00004000010c7983 */ /* 0x000ee20000300a00 */
[----:B-1----:R-:W-:-:S03]  /*ad80*/  MOV R0, R137 ;  /* 0x0000008900007202 */ /* 0x002fc60000000f00 */
[----:B------:R-:W3:Y:S04]  /*ad90*/  LDL.LU.64 R14, [R1+0x68] ;  /* 0x00006800010e7983 */ /* 0x000ee80000300a00 */
[----:B------:R1:W-:Y:S04]  /*ada0*/  STL [R1+0x278], R0 ;  /* 0x0002780001007387 */ /* 0x0003e80000100800 */
[----:B----4-:R4:W-:Y:S04]  /*adb0*/  STL [R1+0x284], R138 ;  /* 0x0002848a01007387 */ /* 0x0109e80000100800 */
[----:B--2---:R-:W2:Y:S01]  /*adc0*/  LDL.LU.64 R136, [R1+0x70] ;  /* 0x0000700001887983 */ /* 0x004ea20000300a00 */
[----:B-1----:R-:W-:-:S05]  /*add0*/  IMAD.MOV.U32 R0, RZ, RZ, R139 ;  /* 0x000000ffff007224 */ /* 0x002fca00078e008b */
[----:B------:R1:W-:Y:S04]  /*ade0*/  STL [R1+0x280], R0 ;  /* 0x0002800001007387 */ /* 0x0003e80000100800 */
[----:B-----5:R-:W-:Y:S04]  /*adf0*/  STL [R1+0x28c], R102 ;  /* 0x00028c6601007387 */ /* 0x020fe80000100800 */
[----:B----4-:R-:W4:Y:S01]  /*ae00*/  LDL.LU.64 R138, [R1+0x78] ;  /* 0x00007800018a7983 */ /* 0x010f220000300a00 */
[----:B-1----:R-:W-:-:S05]  /*ae10*/  IMAD.MOV.U32 R0, RZ, RZ, R103 ;  /* 0x000000ffff007224 */ /* 0x002fca00078e0067 */
[----:B------:R1:W-:Y:S04]  /*ae20*/  STL [R1+0x288], R0 ;  /* 0x0002880001007387 */ /* 0x0003e80000100800 */
[----:B------:R-:W-:Y:S04]  /*ae30*/  STL [R1+0x294], R104 ;  /* 0x0002946801007387 */ /* 0x000fe80000100800 */
[----:B------:R-:W-:Y:S01]  /*ae40*/  STL [R1+0x29c], R106 ;  /* 0x00029c6a01007387 */ /* 0x000fe20000100800 */
[----:B-1----:R-:W-:-:S05]  /*ae50*/  IMAD.MOV.U32 R0, RZ, RZ, R105 ;  /* 0x000000ffff007224 */ /* 0x002fca00078e0069 */
[----:B------:R1:W-:Y:S04]  /*ae60*/  STL [R1+0x290], R0 ;  /* 0x0002900001007387 */ /* 0x0003e80000100800 */
[----:B------:R-:W-:Y:S01]  /*ae70*/  STL [R1+0x2a4], R108 ;  /* 0x0002a46c01007387 */ /* 0x000fe20000100800 */
[----:B-1----:R-:W-:-:S05]  /*ae80*/  MOV R0, R107 ;  /* 0x0000006b00007202 */ /* 0x002fca0000000f00 */
[----:B------:R1:W-:Y:S04]  /*ae90*/  STL [R1+0x298], R0 ;  /* 0x0002980001007387 */ /* 0x0003e80000100800 */
[----:B------:R-:W-:Y:S01]  /*aea0*/  STL [R1+0x2ac], R110 ;  /* 0x0002ac6e01007387 */ /* 0x000fe20000100800 */
[----:B-1----:R-:W-:-:S05]  /*aeb0*/  IMAD.MOV.U32 R0, RZ, RZ, R109 ;  /* 0x000000ffff007224 */ /* 0x002fca00078e006d */
[----:B------:R1:W-:Y:S02]  /*aec0*/  STL [R1+0x2a0], R0 ;  /* 0x0002a00001007387 */ /* 0x0003e40000100800 */
[----:B-1----:R-:W-:-:S05]  /*aed0*/  IMAD.MOV.U32 R0, RZ, RZ, R111 ;  /* 0x000000ffff007224 */ /* 0x002fca00078e006f */
[----:B------:R3:W-:Y:S02]  /*aee0*/  STL [R1+0x2a8], R0 ;  /* 0x0002a80001007387 */ /* 0x0007e40000100800 */
[----:B---3--:R-:W-:Y:S02]  /*aef0*/  IMAD.MOV.U32 R0, RZ, RZ, R13 ;  /* 0x000000ffff007224 */ /* 0x008fe400078e000d */
[----:B------:R-:W-:Y:S04]  /*af00*/  STL [R1+0x2b4], R12 ;  /* 0x0002b40c01007387 */ /* 0x000fe80000100800 */
[----:B------:R-:W-:Y:S04]  /*af10*/  STL [R1+0x2bc], R14 ;  /* 0x0002bc0e01007387 */ /* 0x000fe80000100800 */
[----:B------:R1:W-:Y:S04]  /*af20*/  STL [R1+0x2b0], R0 ;  /* 0x0002b00001007387 */ /* 0x0003e80000100800 */
[----:B--2---:R-:W-:Y:S01]  /*af30*/  STL [R1+0x2c4], R136 ;  /* 0x0002c48801007387 */ /* 0x004fe20000100800 */
[----:B-1----:R-:W-:-:S05]  /*af40*/  MOV R0, R15 ;  /* 0x0000000f00007202 */ /* 0x002fca0000000f00 */
[----:B------:R1:W-:Y:S04]  /*af50*/  STL [R1+0x2b8], R0 ;  /* 0x0002b80001007387 */ /* 0x0003e80000100800 */
[----:B------:R-:W2:Y:S01]  /*af60*/  LDL.LU.64 R110, [R1+0x2f8] ;  /* 0x0002f800016e7983 */ /* 0x000ea20000300a00 */
[----:B-1----:R-:W-:-:S05]  /*af70*/  IMAD.MOV.U32 R0, RZ, RZ, R137 ;  /* 0x000000ffff007224 */ /* 0x002fca00078e0089 */
[----:B------:R1:W-:Y:S04]  /*af80*/  STL [R1+0x2c0], R0 ;  /* 0x0002c00001007387 */ /* 0x0003e80000100800 */
[----:B----4-:R3:W-:Y:S01]  /*af90*/  STL [R1+0x2cc], R138 ;  /* 0x0002cc8a01007387 */ /* 0x0107e20000100800 */
[----:B-1----:R-:W-:-:S05]  /*afa0*/  IMAD.MOV.U32 R0, RZ, RZ, R139 ;  /* 0x000000ffff007224 */ /* 0x002fca00078e008b */
[----:B------:R1:W-:Y:S04]  /*afb0*/  STL [R1+0x2c8], R0 ;  /* 0x0002c80001007387 */ /* 0x0003e80000100800 */
[----:B------:R-:W-:Y:S04]  /*afc0*/  STL [R1+0x2d4], R168 ;  /* 0x0002d4a801007387 */ /* 0x000fe80000100800 */
[----:B------:R-:W4:Y:S04]  /*afd0*/  LDL.LU.64 R12, [R1+0x300] ;  /* 0x00030000010c7983 */ /* 0x000f280000300a00 */
[----:B------:R-:W-:Y:S04]  /*afe0*/  STL [R1+0x2d0], R169 ;  /* 0x0002d0a901007387 */ /* 0x000fe80000100800 */
[----:B------:R-:W-:Y:S04]  /*aff0*/  STL [R1+0x2dc], R170 ;  /* 0x0002dcaa01007387 */ /* 0x000fe80000100800 */
[----:B------:R-:W-:Y:S04]  /*b000*/  STL [R1+0x2d8], R171 ;  /* 0x0002d8ab01007387 */ /* 0x000fe80000100800 */
[----:B------:R-:W5:Y:S04]  /*b010*/  LDL.LU.64 R136, [R1+0x308] ;  /* 0x0003080001887983 */ /* 0x000f680000300a00 */
[----:B------:R-:W-:Y:S04]  /*b020*/  STL [R1+0x2e4], R228 ;  /* 0x0002e4e401007387 */ /* 0x000fe80000100800 */
[----:B------:R-:W5:Y:S01]  /*b030*/  LDL.LU.64 R102, [R1+0x310] ;  /* 0x0003100001667983 */ /* 0x000f620000300a00 */
[----:B---3--:R-:W-:-:S03]  /*b040*/  IMAD.MOV.U32 R138, RZ, RZ, R142 ;  /* 0x000000ffff8a7224 */ /* 0x008fc600078e008e */
[----:B------:R-:W3:Y:S01]  /*b050*/  LDL.LU.64 R104, [R1+0x130] ;  /* 0x0001300001687983 */ /* 0x000ee20000300a00 */
[----:B------:R-:W-:-:S03]  /*b060*/  MOV R139, R143 ;  /* 0x0000008f008b7202 */ /* 0x000fc60000000f00 */
[----:B------:R-:W3:Y:S04]  /*b070*/  LDL.LU.64 R14, [R1+0xd0] ;  /* 0x0000d000010e7983 */ /* 0x000ee80000300a00 */
[----:B------:R-:W-:Y:S04]  /*b080*/  STL [R1+0x2e0], R229 ;  /* 0x0002e0e501007387 */ /* 0x000fe80000100800 */
[----:B------:R-:W-:Y:S04]  /*b090*/  STL [R1+0x2ec], R230 ;  /* 0x0002ece601007387 */ /* 0x000fe80000100800 */
[----:B------:R-:W3:Y:S04]  /*b0a0*/  LDL.LU.64 R142, [R1+0x138] ;  /* 0x00013800018e7983 */ /* 0x000ee80000300a00 */
[----:B------:R-:W-:Y:S04]  /*b0b0*/  STL [R1+0x2e8], R231 ;  /* 0x0002e8e701007387 */ /* 0x000fe80000100800 */
[----:B--2---:R2:W-:Y:S04]  /*b0c0*/  STL [R1+0x2f4], R110 ;  /* 0x0002f46e01007387 */ /* 0x0045e80000100800 */
[----:B------:R-:W3:Y:S01]  /*b0d0*/  LDL.LU.64 R106, [R1+0x140] ;  /* 0x00014000016a7983 */ /* 0x000ee20000300a00 */
[----:B-1----:R-:W-:-:S03]  /*b0e0*/  IMAD.MOV.U32 R0, RZ, RZ, R111 ;  /* 0x000000ffff007224 */ /* 0x002fc600078e006f */
[----:B------:R-:W3:Y:S04]  /*b0f0*/  LDL.LU.64 R108, [R1+0x148] ;  /* 0x00014800016c7983 */ /* 0x000ee80000300a00 */
[----:B------:R1:W-:Y:S04]  /*b100*/  STL [R1+0x2f0], R0 ;  /* 0x0002f00001007387 */ /* 0x0003e80000100800 */
[----:B--2---:R-:W2:Y:S04]  /*b110*/  LDL.LU.64 R110, [R1+0xc0] ;  /* 0x0000c000016e7983 */ /* 0x004ea80000300a00 */
[----:B----4-:R4:W-:Y:S01]  /*b120*/  STL [R1+0x2fc], R12 ;  /* 0x0002fc0c01007387 */ /* 0x0109e20000100800 */
[----:B-1----:R-:W-:-:S03]  /*b130*/  IMAD.MOV.U32 R0, RZ, RZ, R13 ;  /* 0x000000ffff007224 */ /* 0x002fc600078e000d */
[----:B----4-:R-:W4:Y:S04]  /*b140*/  LDL.LU.64 R12, [R1+0xc8] ;  /* 0x0000c800010c7983 */ /* 0x010f280000300a00 */
[----:B------:R1:W-:Y:S04]  /*b150*/  STL [R1+0x2f8], R0 ;  /* 0x0002f80001007387 */ /* 0x0003e80000100800 */
[----:B-----5:R5:W-:Y:S01]  /*b160*/  STL [R1+0x304], R136 ;  /* 0x0003048801007387 */ /* 0x020be20000100800 */
[----:B-1----:R-:W-:-:S05]  /*b170*/  IMAD.MOV.U32 R0, RZ, RZ, R137 ;  /* 0x000000ffff007224 */ /* 0x002fca00078e0089 */
[----:B------:R1:W-:Y:S04]  /*b180*/  STL [R1+0x300], R0 ;  /* 0x0003000001007387 */ /* 0x0003e80000100800 */
[----:B------:R-:W-:Y:S04]  /*b190*/  STL [R1+0x30c], R102 ;  /* 0x00030c6601007387 */ /* 0x000fe80000100800 */
[----:B-----5:R-:W5:Y:S01]  /*b1a0*/  LDL.LU.64 R136, [R1+0xd8] ;  /* 0x0000d80001887983 */ /* 0x020f620000300a00 */
[----:B-1----:R-:W-:-:S05]  /*b1b0*/  MOV R0, R103 ;  /* 0x0000006700007202 */ /* 0x002fca0000000f00 */
[----:B------:R1:W-:Y:S04]  /*b1c0*/  STL [R1+0x308], R0 ;  /* 0x0003080001007387 */ /* 0x0003e80000100800 */
[----:B---3--:R-:W-:Y:S01]  /*b1d0*/  STL [R1+0x314], R104 ;  /* 0x0003146801007387 */ /* 0x008fe20000100800 */
[----:B-1----:R-:W-:-:S03]  /*b1e0*/  IMAD.MOV.U32 R0, RZ, RZ, R105 ;  /* 0x000000ffff007224 */ /* 0x002fc600078e0069 */
[----:B------:R1:W-:Y:S04]  /*b1f0*/  STL [R1+0x31c], R142 ;  /* 0x00031c8e01007387 */ /* 0x0003e80000100800 */
[----:B------:R3:W-:Y:S01]  /*b200*/  STL [R1+0x310], R0 ;  /* 0x0003100001007387 */ /* 0x0007e20000100800 */
[----:B-1----:R-:W-:Y:S02]  /*b210*/  IMAD.MOV.U32 R142, RZ, RZ, R74 ;  /* 0x000000ffff8e7224 */ /* 0x002fe400078e004a */
[----:B---3--:R-:W-:Y:S01]  /*b220*/  IMAD.MOV.U32 R0, RZ, RZ, R143 ;  /* 0x000000ffff007224 */ /* 0x008fe200078e008f */
[----:B------:R-:W-:Y:S02]  /*b230*/  MOV R143, R75 ;  /* 0x0000004b008f7202 */ /* 0x000fe40000000f00 */
[----:B------:R-:W3:Y:S04]  /*b240*/  LDL.LU.64 R74, [R1+0x378] ;  /* 0x00037800014a7983 */ /* 0x000ee80000300a00 */
[----:B------:R1:W-:Y:S02]  /*b250*/  STL [R1+0x318], R0 ;  /* 0x0003180001007387 */ /* 0x0003e40000100800 */
[----:B-1----:R-:W-:-:S02]  /*b260*/  IMAD.MOV.U32 R0, RZ, RZ, R107 ;  /* 0x000000ffff007224 */ /* 0x002fc400078e006b */
[----:B------:R-:W-:Y:S04]  /*b270*/  STL [R1+0x324], R106 ;  /* 0x0003246a01007387 */ /* 0x000fe80000100800 */
[----:B------:R1:W-:Y:S04]  /*b280*/  STL [R1+0x320], R0 ;  /* 0x0003200001007387 */ /* 0x0003e80000100800 */
[----:B------:R-:W-:Y:S01]  /*b290*/  STL [R1+0x32c], R108 ;  /* 0x00032c6c01007387 */ /* 0x000fe20000100800 */
[----:B-1----:R-:W-:-:S03]  /*b2a0*/  IMAD.MOV.U32 R0, RZ, RZ, R109 ;  /* 0x000000ffff007224 */ /* 0x002fc600078e006d */
[----:B--2---:R-:W-:Y:S04]  /*b2b0*/  STL [R1+0x334], R110 ;  /* 0x0003346e01007387 */ /* 0x004fe80000100800 */
[----:B------:R1:W-:Y:S02]  /*b2c0*/  STL [R1+0x328], R0 ;  /* 0x0003280001007387 */ /* 0x0003e40000100800 */
[----:B-1----:R-:W-:Y:S02]  /*b2d0*/  IMAD.MOV.U32 R0, RZ, RZ, R111 ;  /* 0x000000ffff007224 */ /* 0x002fe400078e006f */
[----:B----4-:R-:W-:Y:S04]  /*b2e0*/  STL [R1+0x33c], R12 ;  /* 0x00033c0c01007387 */ /* 0x010fe80000100800 */
[----:B------:R1:W-:Y:S04]  /*b2f0*/  STL [R1+0x330], R0 ;  /* 0x0003300001007387 */ /* 0x0003e80000100800 */
[----:B------:R-:W-:Y:S01]  /*b300*/  STL [R1+0x344], R14 ;  /* 0x0003440e01007387 */ /* 0x000fe20000100800 */
[----:B-1----:R-:W-:-:S05]  /*b310*/  MOV R0, R13 ;  /* 0x0000000d00007202 */ /* 0x002fca0000000f00 */
[----:B------:R1:W-:Y:S02]  /*b320*/  STL [R1+0x338], R0 ;  /* 0x0003380001007387 */ /* 0x0003e40000100800 */
[----:B-1----:R-:W-:Y:S02]  /*b330*/  IMAD.MOV.U32 R0, RZ, RZ, R15 ;  /* 0x000000ffff007224 */ /* 0x002fe400078e000f */
[----:B-----5:R-:W-:Y:S04]  /*b340*/  STL [R1+0x34c], R136 ;  /* 0x00034c8801007387 */ /* 0x020fe80000100800 */
[----:B------:R1:W-:Y:S04]  /*b350*/  STL [R1+0x340], R0 ;  /* 0x0003400001007387 */ /* 0x0003e80000100800 */
[----:B------:R-:W2:Y:S01]  /*b360*/  LDL.LU.64 R106, [R1+0x380] ;  /* 0x00038000016a7983 */ /* 0x000ea20000300a00 */
[----:B-1----:R-:W-:-:S05]  /*b370*/  IMAD.MOV.U32 R0, RZ, RZ, R137 ;  /* 0x000000ffff007224 */ /* 0x002fca00078e0089 */
[----:B------:R1:W-:Y:S04]  /*b380*/  STL [R1+0x348], R0 ;  /* 0x0003480001007387 */ /* 0x0003e80000100800 */
[----:B------:R-:W-:Y:S04]  /*b390*/  STL [R1+0x354], R140 ;  /* 0x0003548c01007387 */ /* 0x000fe80000100800 */
[----:B------:R-:W4:Y:S01]  /*b3a0*/  LDL.LU.64 R110, [R1+0x388] ;  /* 0x00038800016e7983 */ /* 0x000f220000300a00 */
[----:B-1----:R-:W-:-:S03]  /*b3b0*/  IMAD.MOV.U32 R0, RZ, RZ, R141 ;  /* 0x000000ffff007224 */ /* 0x002fc600078e008d */
[----:B------:R-:W5:Y:S04]  /*b3c0*/  LDL.LU.64 R12, [R1+0x390] ;  /* 0x00039000010c7983 */ /* 0x000f680000300a00 */
[----:B------:R1:W-:Y:S04]  /*b3d0*/  STL [R1+0x350], R0 ;  /* 0x0003500001007387 */ /* 0x0003e80000100800 */
[----:B------:R-:W-:Y:S04]  /*b3e0*/  STL [R1+0x35c], R142 ;  /* 0x00035c8e01007387 */ /* 0x000fe80000100800 */
[----:B------:R-:W5:Y:S01]  /*b3f0*/  LDL.LU.64 R14, [R1+0x398] ;  /* 0x00039800010e7983 */ /* 0x000f620000300a00 */
[----:B-1----:R-:W-:-:S03]  /*b400*/  IMAD.MOV.U32 R0, RZ, RZ, R143 ;  /* 0x000000ffff007224 */ /* 0x002fc600078e008f */
[----:B------:R-:W5:Y:S01]  /*b410*/  LDL.LU.64 R136, [R1+0x3a0] ;  /* 0x0003a00001887983 */ /* 0x000f620000300a00 */
[----:B------:R-:W-:Y:S01]  /*b420*/  IMAD.MOV.U32 R108, RZ, RZ, R138 ;  /* 0x000000ffff6c7224 */ /* 0x000fe200078e008a */
[----:B------:R-:W-:Y:S02]  /*b430*/  MOV R109, R139 ;  /* 0x0000008b006d7202 */ /* 0x000fe40000000f00 */
[----:B------:R1:W-:Y:S04]  /*b440*/  STL [R1+0x358], R0 ;  /* 0x0003580001007387 */ /* 0x0003e80000100800 */
[----:B------:R-:W-:Y:S04]  /*b450*/  STL [R1+0x364], R144 ;  /* 0x0003649001007387 */ /* 0x000fe80000100800 */
[----:B------:R-:W5:Y:S01]  /*b460*/  LDL.LU.64 R138, [R1+0x3a8] ;  /* 0x0003a800018a7983 */ /* 0x000f620000300a00 */
[----:B-1----:R-:W-:-:S03]  /*b470*/  IMAD.MOV.U32 R0, RZ, RZ, R145 ;  /* 0x000000ffff007224 */ /* 0x002fc600078e0091 */
[----:B------:R-:W5:Y:S04]  /*b480*/  LDL.LU.64 R140, [R1+0x3b0] ;  /* 0x0003b000018c7983 */ /* 0x000f680000300a00 */
[----:B------:R1:W-:Y:S04]  /*b490*/  STL [R1+0x360], R0 ;  /* 0x0003600001007387 */ /* 0x0003e80000100800 */
[----:B------:R3:W-:Y:S04]  /*b4a0*/  STL [R1+0x36c], R146 ;  /* 0x00036c9201007387 */ /* 0x0007e80000100800 */
[----:B------:R-:W5:Y:S01]  /*b4b0*/  LDL.LU.64 R142, [R1+0x120] ;  /* 0x00012000018e7983 */ /* 0x000f620000300a00 */
[----:B-1----:R-:W-:-:S03]  /*b4c0*/  MOV R0, R147 ;  /* 0x0000009300007202 */ /* 0x002fc60000000f00 */
[----:B------:R-:W5:Y:S01]  /*b4d0*/  LDL.LU.64 R144, [R1+0x128] ;  /* 0x0001280001907983 */ /* 0x000f620000300a00 */
[----:B---3--:R-:W-:Y:S02]  /*b4e0*/  IMAD.MOV.U32 R146, RZ, RZ, R148 ;  /* 0x000000ffff927224 */ /* 0x008fe400078e0094 */
[----:B------:R-:W-:Y:S01]  /*b4f0*/  IMAD.MOV.U32 R147, RZ, RZ, R149 ;  /* 0x000000ffff937224 */ /* 0x000fe200078e0095 */
[----:B------:R-:W-:Y:S01]  /*b500*/  MOV R149, R151 ;  /* 0x0000009700957202 */ /* 0x000fe20000000f00 */
[----:B------:R-:W-:Y:S02]  /*b510*/  IMAD.MOV.U32 R148, RZ, RZ, R150 ;  /* 0x000000ffff947224 */ /* 0x000fe400078e0096 */
[----:B------:R-:W-:Y:S02]  /*b520*/  IMAD.MOV.U32 R150, RZ, RZ, R152 ;  /* 0x000000ffff967224 */ /* 0x000fe400078e0098 */
[----:B------:R-:W-:Y:S01]  /*b530*/  IMAD.MOV.U32 R151, RZ, RZ, R153 ;  /* 0x000000ffff977224 */ /* 0x000fe200078e0099 */
[----:B------:R-:W-:Y:S01]  /*b540*/  MOV R153, R155 ;  /* 0x0000009b00997202 */ /* 0x000fe20000000f00 */
[----:B------:R-:W-:-:S02]  /*b550*/  IMAD.MOV.U32 R152, RZ, RZ, R154 ;  /* 0x000000ffff987224 */ /* 0x000fc400078e009a */
[----:B------:R-:W-:Y:S02]  /*b560*/  IMAD.MOV.U32 R154, RZ, RZ, R156 ;  /* 0x000000ffff9a7224 */ /* 0x000fe400078e009c */
[----:B------:R-:W-:Y:S01]  /*b570*/  IMAD.MOV.U32 R155, RZ, RZ, R157 ;  /* 0x000000ffff9b7224 */ /* 0x000fe200078e009d */
[----:B------:R-:W-:Y:S01]  /*b580*/  MOV R157, R159 ;  /* 0x0000009f009d7202 */ /* 0x000fe20000000f00 */
[----:B------:R-:W-:Y:S01]  /*b590*/  IMAD.MOV.U32 R156, RZ, RZ, R158 ;  /* 0x000000ffff9c7224 */ /* 0x000fe200078e009e */
[----:B------:R1:W-:Y:S01]  /*b5a0*/  STL [R1+0x368], R0 ;  /* 0x0003680001007387 */ /* 0x0003e20000100800 */
[----:B------:R-:W-:Y:S02]  /*b5b0*/  IMAD.MOV.U32 R158, RZ, RZ, R160 ;  /* 0x000000ffff9e7224 */ /* 0x000fe400078e00a0 */
[----:B------:R-:W-:Y:S01]  /*b5c0*/  IMAD.MOV.U32 R159, RZ, RZ, R161 ;  /* 0x000000ffff9f7224 */ /* 0x000fe200078e00a1 */
[----:B------:R-:W-:Y:S01]  /*b5d0*/  MOV R161, R163 ;  /* 0x000000a300a17202 */ /* 0x000fe20000000f00 */
[----:B------:R-:W-:Y:S01]  /*b5e0*/  IMAD.MOV.U32 R160, RZ, RZ, R162 ;  /* 0x000000ffffa07224 */ /* 0x000fe200078e00a2 */
[----:B------:R3:W-:Y:S01]  /*b5f0*/  STL [R1+0x374], R74 ;  /* 0x0003744a01007387 */ /* 0x0007e20000100800 */
[----:B------:R-:W-:-:S02]  /*b600*/  IMAD.MOV.U32 R162, RZ, RZ, R72 ;  /* 0x000000ffffa27224 */ /* 0x000fc400078e0048 */
[----:B------:R-:W-:Y:S02]  /*b610*/  IMAD.MOV.U32 R163, RZ, RZ, R73 ;  /* 0x000000ffffa37224 */ /* 0x000fe400078e0049 */
[----:B------:R-:W5:Y:S01]  /*b620*/  LDL.LU.64 R72, [R1+0x3c8] ;  /* 0x0003c80001487983 */ /* 0x000f620000300a00 */
[----:B-1----:R-:W-:-:S03]  /*b630*/  IMAD.MOV.U32 R0, RZ, RZ, R75 ;  /* 0x000000ffff007224 */ /* 0x002fc600078e004b */
[----:B---3--:R-:W3:Y:S04]  /*b640*/  LDL.LU.64 R74, [R1+0x3d0] ;  /* 0x0003d000014a7983 */ /* 0x008ee80000300a00 */
[----:B------:R2:W-:Y:S01]  /*b650*/  STL [R1+0x370], R0 ;  /* 0x0003700001007387 */ /* 0x0005e20000100800 */
[----:B------:R-:W-:Y:S02]  /*b660*/  IMAD.MOV.U32 R98, RZ, RZ, R108 ;  /* 0x000000ffff627224 */ /* 0x000fe400078e006c */
[----:B------:R-:W-:Y:S01]  /*b670*/  IMAD.MOV.U32 R99, RZ, RZ, R109 ;  /* 0x000000ffff637224 */ /* 0x000fe200078e006d */
[----:B------:R-:W-:Y:S01]  /*b680*/  MOV R105, R147 ;  /* 0x0000009300697202 */ /* 0x000fe20000000f00 */
[----:B------:R-:W-:Y:S01]  /*b690*/  IMAD.MOV.U32 R104, RZ, RZ, R146 ;  /* 0x000000ffff687224 */ /* 0x000fe200078e0092 */
[----:B------:R-:W-:Y:S01]  /*b6a0*/  MOV R147, R161 ;  /* 0x000000a100937202 */ /* 0x000fe20000000f00 */
[----:B------:R-:W-:-:S02]  /*b6b0*/  IMAD.MOV.U32 R146, RZ, RZ, R160 ;  /* 0x000000ffff927224 */ /* 0x000fc400078e00a0 */
[----:B------:R-:W-:Y:S02]  /*b6c0*/  IMAD.MOV.U32 R96, RZ, RZ, R104 ;  /* 0x000000ffff607224 */ /* 0x000fe400078e0068 */
[----:B------:R-:W-:Y:S01]  /*b6d0*/  IMAD.MOV.U32 R97, RZ, RZ, R105 ;  /* 0x000000ffff617224 */ /* 0x000fe200078e0069 */
[----:B--2---:R-:W-:Y:S01]  /*b6e0*/  MOV R0, R107 ;  /* 0x0000006b00007202 */ /* 0x004fe20000000f00 */
[----:B------:R-:W-:Y:S04]  /*b6f0*/  STL [R1+0x37c], R106 ;  /* 0x00037c6a01007387 */ /* 0x000fe80000100800 */
[----:B------:R4:W-:Y:S02]  /*b700*/  STL [R1+0x378], R0 ;  /* 0x0003780001007387 */ /* 0x0009e40000100800 */
[----:B----4-:R-:W-:-:S02]  /*b710*/  IMAD.MOV.U32 R0, RZ, RZ, R111 ;  /* 0x000000ffff007224 */ /* 0x010fc400078e006f */
[----:B------:R-:W-:Y:S04]  /*b720*/  STL [R1+0x384], R110 ;  /* 0x0003846e01007387 */ /* 0x000fe80000100800 */
[----:B-----5:R-:W-:Y:S04]  /*b730*/  STL [R1+0x38c], R12 ;  /* 0x00038c0c01007387 */ /* 0x020fe80000100800 */
[----:B------:R1:W-:Y:S02]  /*b740*/  STL [R1+0x380], R0 ;  /* 0x0003800001007387 */ /* 0x0003e40000100800 */
[----:B-1----:R-:W-:-:S02]  /*b750*/  MOV R0, R13 ;  /* 0x0000000d00007202 */ /* 0x002fc40000000f00 */
[----:B------:R-:W-:Y:S04]  /*b760*/  STL [R1+0x394], R14 ;  /* 0x0003940e01007387 */ /* 0x000fe80000100800 */
[----:B------:R1:W-:Y:S04]  /*b770*/  STL [R1+0x388], R0 ;  /* 0x0003880001007387 */ /* 0x0003e80000100800 */
[----:B------:R-:W-:Y:S01]  /*b780*/  STL [R1+0x39c], R136 ;  /* 0x00039c8801007387 */ /* 0x000fe20000100800 */
[----:B-1----:R-:W-:-:S05]  /*b790*/  IMAD.MOV.U32 R0, RZ, RZ, R15 ;  /* 0x000000ffff007224 */ /* 0x002fca00078e000f */
        /* <DEDUP_REMOVED lines=14> */
[----:B------:R1:W-:Y:S04]  /*b880*/  STL [R1+0x3b8], R0 ;  /* 0x0003b80001007387 */ /* 0x0003e80000100800 */
[----:B------:R-:W-:Y:S01]  /*b890*/  STL [R1+0x3c4], R72 ;  /* 0x0003c44801007387 */ /* 0x000fe20000100800 */
[----:B-1----:R-:W-:-:S03]  /*b8a0*/  IMAD.MOV.U32 R0, RZ, RZ, R73 ;  /* 0x000000ffff007224 */ /* 0x002fc600078e0049 */
[----:B---3--:R-:W-:Y:S04]  /*b8b0*/  STL [R1+0x3cc], R74 ;  /* 0x0003cc4a01007387 */ /* 0x008fe80000100800 */
[----:B------:R1:W-:Y:S04]  /*b8c0*/  STL [R1+0x3c0], R0 ;  /* 0x0003c00001007387 */ /* 0x0003e80000100800 */
[----:B------:R-:W2:Y:S01]  /*b8d0*/  LDL.LU.64 R100, [R1+0x108] ;  /* 0x0001080001647983 */ /* 0x000ea20000300a00 */
[----:B-1----:R-:W-:-:S03]  /*b8e0*/  MOV R0, R75 ;  /* 0x0000004b00007202 */ /* 0x002fc60000000f00 */
[----:B------:R-:W-:Y:S01]  /*b8f0*/  STL [R1+0x3d4], R98 ;  /* 0x0003d46201007387 */ /* 0x000fe20000100800 */
[----:B------:R-:W-:-:S03]  /*b900*/  IMAD.MOV.U32 R142, RZ, RZ, R150 ;  /* 0x000000ffff8e7224 */ /* 0x000fc600078e0096 */
[----:B------:R1:W-:Y:S01]  /*b910*/  STL [R1+0x3c8], R0 ;  /* 0x0003c80001007387 */ /* 0x0003e20000100800 */
[----:B------:R-:W-:Y:S01]  /*b920*/  IMAD.MOV.U32 R143, RZ, RZ, R151 ;  /* 0x000000ffff8f7224 */ /* 0x000fe200078e0097 */
[----:B------:R-:W-:Y:S02]  /*b930*/  MOV R151, R153 ;  /* 0x0000009900977202 */ /* 0x000fe40000000f00 */
[----:B------:R-:W3:Y:S01]  /*b940*/  LDL.LU.64 R102, [R1+0x110] ;  /* 0x0001100001667983 */ /* 0x000ee20000300a00 */
[----:B------:R-:W-:-:S03]  /*b950*/  IMAD.MOV.U32 R150, RZ, RZ, R152 ;  /* 0x000000ffff967224 */ /* 0x000fc600078e0098 */
[----:B------:R-:W4:Y:S01]  /*b960*/  LDL.LU.64 R110, [R1+0x158] ;  /* 0x00015800016e7983 */ /* 0x000f220000300a00 */
[----:B------:R-:W-:Y:S01]  /*b970*/  IMAD.MOV.U32 R152, RZ, RZ, R154 ;  /* 0x000000ffff987224 */ /* 0x000fe200078e009a */
[----:B------:R-:W-:Y:S01]  /*b980*/  MOV R145, R157 ;  /* 0x0000009d00917202 */ /* 0x000fe20000000f00 */
[----:B------:R-:W-:Y:S01]  /*b990*/  IMAD.MOV.U32 R153, RZ, RZ, R155 ;  /* 0x000000ffff997224 */ /* 0x000fe200078e009b */
[----:B------:R-:W5:Y:S01]  /*b9a0*/  LDL.LU.64 R106, [R1+0x160] ;  /* 0x00016000016a7983 */ /* 0x000f620000300a00 */
[----:B------:R-:W-:-:S03]  /*b9b0*/  IMAD.MOV.U32 R144, RZ, RZ, R156 ;  /* 0x000000ffff907224 */ /* 0x000fc600078e009c */
[----:B------:R-:W2:Y:S01]  /*b9c0*/  LDL.LU.64 R108, [R1+0xe0] ;  /* 0x0000e000016c7983 */ /* 0x000ea20000300a00 */
[----:B------:R-:W-:Y:S02]  /*b9d0*/  IMAD.MOV.U32 R138, RZ, RZ, R158 ;  /* 0x000000ffff8a7224 */ /* 0x000fe400078e009e */
[----:B------:R-:W-:Y:S01]  /*b9e0*/  IMAD.MOV.U32 R139, RZ, RZ, R159 ;  /* 0x000000ffff8b7224 */ /* 0x000fe200078e009f */
[----:B------:R-:W5:Y:S04]  /*b9f0*/  LDL.LU.64 R154, [R1+0x740] ;  /* 0x00074000019a7983 */ /* 0x000f680000300a00 */
[----:B------:R-:W5:Y:S04]  /*ba00*/  LDL.LU.64 R156, [R1+0x748] ;  /* 0x00074800019c7983 */ /* 0x000f680000300a00 */
[----:B------:R-:W5:Y:S01]  /*ba10*/  LDL.LU.64 R158, [R1+0x750] ;  /* 0x00075000019e7983 */ /* 0x000f620000300a00 */
[----:B------:R-:W-:-:S03]  /*ba20*/  IMAD.MOV.U32 R140, RZ, RZ, R162 ;  /* 0x000000ffff8c7224 */ /* 0x000fc600078e00a2 */
[----:B------:R-:W3:Y:S01]  /*ba30*/  LDL.LU.64 R136, [R1+0x118] ;  /* 0x0001180001887983 */ /* 0x000ee20000300a00 */
[----:B------:R-:W-:-:S03]  /*ba40*/  IMAD.MOV.U32 R141, RZ, RZ, R163 ;  /* 0x000000ffff8d7224 */ /* 0x000fc600078e00a3 */
[----:B------:R-:W4:Y:S01]  /*ba50*/  LDL.LU.64 R12, [R1+0x168] ;  /* 0x00016800010c7983 */ /* 0x000f220000300a00 */
[----:B-1----:R-:W-:-:S03]  /*ba60*/  IMAD.MOV.U32 R0, RZ, RZ, R99 ;  /* 0x000000ffff007224 */ /* 0x002fc600078e0063 */
[----:B------:R-:W5:Y:S04]  /*ba70*/  LDL.LU.64 R14, [R1+0x150] ;  /* 0x00015000010e7983 */ /* 0x000f680000300a00 */
[----:B------:R-:W4:Y:S04]  /*ba80*/  LDL.LU.64 R160, [R1+0x778] ;  /* 0x0007780001a07983 */ /* 0x000f280000300a00 */
[----:B------:R-:W4:Y:S04]  /*ba90*/  LDL.LU.64 R162, [R1+0x790] ;  /* 0x0007900001a27983 */ /* 0x000f280000300a00 */
[----:B------:R-:W4:Y:S04]  /*baa0*/  LDL.LU.64 R72, [R1+0x7a8] ;  /* 0x0007a80001487983 */ /* 0x000f280000300a00 */
[----:B------:R-:W4:Y:S04]  /*bab0*/  LDL.LU.64 R74, [R1+0x780] ;  /* 0x00078000014a7983 */ /* 0x000f280000300a00 */
[----:B------:R-:W3:Y:S04]  /*bac0*/  LDL.LU.64 R94, [R1+0x408] ;  /* 0x00040800015e7983 */ /* 0x000ee80000300a00 */
[----:B------:R1:W-:Y:S04]  /*bad0*/  STL [R1+0x3d0], R0 ;  /* 0x0003d00001007387 */ /* 0x0003e80000100800 */
[----:B------:R-:W2:Y:S04]  /*bae0*/  LDL.LU.64 R98, [R1+0x3f8] ;  /* 0x0003f80001627983 */ /* 0x000ea80000300a00 */
[----:B------:R-:W5:Y:S01]  /*baf0*/  LDL.LU.64 R104, [R1+0x400] ;  /* 0x0004000001687983 */ /* 0x000f620000300a00 */
[----:B-1----:R-:W-:-:S03]  /*bb00*/  MOV R0, R97 ;  /* 0x0000006100007202 */ /* 0x002fc60000000f00 */
[----:B------:R-:W-:Y:S04]  /*bb10*/  STL [R1+0x3dc], R54 ;  /* 0x0003dc3601007387 */ /* 0x000fe80000100800 */
[----:B------:R-:W-:Y:S04]  /*bb20*/  STL [R1+0x3d8], R55 ;  /* 0x0003d83701007387 */ /* 0x000fe80000100800 */
[----:B------:R-:W-:Y:S04]  /*bb30*/  STL [R1+0x3e4], R70 ;  /* 0x0003e44601007387 */ /* 0x000fe80000100800 */
[----:B------:R-:W-:Y:S04]  /*bb40*/  STL [R1+0x3e0], R71 ;  /* 0x0003e04701007387 */ /* 0x000fe80000100800 */
[----:B------:R-:W4:Y:S04]  /*bb50*/  LDL.LU.64 R90, [R1+0x420] ;  /* 0x00042000015a7983 */ /* 0x000f280000300a00 */
[----:B------:R1:W-:Y:S04]  /*bb60*/  STL [R1+0x3ec], R96 ;  /* 0x0003ec6001007387 */ /* 0x0003e80000100800 */
[----:B------:R2:W-:Y:S04]  /*bb70*/  STL [R1+0x3e8], R0 ;  /* 0x0003e80001007387 */ /* 0x0005e80000100800 */
[----:B-1----:R-:W4:Y:S01]  /*bb80*/  LDL.LU.64 R96, [R1+0x410] ;  /* 0x0004100001607983 */ /* 0x002f220000300a00 */
[----:B--2---:R-:W-:-:S03]  /*bb90*/  IMAD.MOV.U32 R0, RZ, RZ, R99 ;  /* 0x000000ffff007224 */ /* 0x004fc600078e0063 */
[----:B------:R-:W-:Y:S04]  /*bba0*/  STL [R1+0x3f4], R98 ;  /* 0x0003f46201007387 */ /* 0x000fe80000100800 */
[----:B-----5:R-:W-:Y:S04]  /*bbb0*/  STL [R1+0x3fc], R104 ;  /* 0x0003fc6801007387 */ /* 0x020fe80000100800 */
[----:B------:R1:W-:Y:S02]  /*bbc0*/  STL [R1+0x3f0], R0 ;  /* 0x0003f00001007387 */ /* 0x0003e40000100800 */
[----:B-1----:R-:W-:-:S05]  /*bbd0*/  IMAD.MOV.U32 R0, RZ, RZ, R105 ;  /* 0x000000ffff007224 */ /* 0x002fca00078e0069 */
[----:B------:R1:W-:Y:S04]  /*bbe0*/  STL [R1+0x3f8], R0 ;  /* 0x0003f80001007387 */ /* 0x0003e80000100800 */
[----:B------:R-:W2:Y:S01]  /*bbf0*/  LDL.LU.64 R98, [R1+0x418] ;  /* 0x0004180001627983 */ /* 0x000ea20000300a00 */
[----:B------:R-:W-:Y:S01]  /*bc00*/  IMAD.MOV.U32 R104, RZ, RZ, R108 ;  /* 0x000000ffff687224 */ /* 0x000fe200078e006c */
[----:B------:R-:W-:Y:S02]  /*bc10*/  MOV R105, R109 ;  /* 0x0000006d00697202 */ /* 0x000fe40000000f00 */
[----:B------:R-:W5:Y:S04]  /*bc20*/  LDL.LU.64 R92, [R1+0x438] ;  /* 0x00043800015c7983 */ /* 0x000f680000300a00 */
[----:B---3--:R3:W-:Y:S04]  /*bc30*/  STL [R1+0x404], R94 ;  /* 0x0004045e01007387 */ /* 0x0087e80000100800 */
[----:B------:R-:W5:Y:S01]  /*bc40*/  LDL.LU.64 R108, [R1+0x428] ;  /* 0x00042800016c7983 */ /* 0x000f620000300a00 */
[----:B-1----:R-:W-:-:S03]  /*bc50*/  IMAD.MOV.U32 R0, RZ, RZ, R95 ;  /* 0x000000ffff007224 */ /* 0x002fc600078e005f */
[----:B---3--:R-:W3:Y:S04]  /*bc60*/  LDL.LU.64 R94, [R1+0x430] ;  /* 0x00043000015e7983 */ /* 0x008ee80000300a00 */
[----:B------:R1:W-:Y:S04]  /*bc70*/  STL [R1+0x400], R0 ;  /* 0x0004000001007387 */ /* 0x0003e80000100800 */
[----:B----4-:R-:W-:Y:S01]  /*bc80*/  STL [R1+0x40c], R96 ;  /* 0x00040c6001007387 */ /* 0x010fe20000100800 */
[----:B-1----:R-:W-:-:S05]  /*bc90*/  IMAD.MOV.U32 R0, RZ, RZ, R97 ;  /* 0x000000ffff007224 */ /* 0x002fca00078e0061 */
[----:B------:R2:W-:Y:S02]  /*bca0*/  STL [R1+0x408], R0 ;  /* 0x0004080001007387 */ /* 0x0005e40000100800 */
[----:B--2---:R-:W-:Y:S02]  /*bcb0*/  IMAD.MOV.U32 R0, RZ, RZ, R99 ;  /* 0x000000ffff007224 */ /* 0x004fe400078e0063 */
[----:B------:R-:W-:Y:S04]  /*bcc0*/  STL [R1+0x414], R98 ;  /* 0x0004146201007387 */ /* 0x000fe80000100800 */
[----:B------:R1:W-:Y:S04]  /*bcd0*/  STL [R1+0x410], R0 ;  /* 0x0004100001007387 */ /* 0x0003e80000100800 */
[----:B------:R-:W-:Y:S04]  /*bce0*/  STL [R1+0x41c], R90 ;  /* 0x00041c5a01007387 */ /* 0x000fe80000100800 */
[----:B------:R-:W2:Y:S01]  /*bcf0*/  LDL.LU.64 R96, [R1+0x440] ;  /* 0x0004400001607983 */ /* 0x000ea20000300a00 */
[----:B-1----:R-:W-:Y:S01]  /*bd00*/  IMAD.MOV.U32 R0, RZ, RZ, R91 ;  /* 0x000000ffff007224 */ /* 0x002fe200078e005b */
[----:B------:R-:W-:Y:S01]  /*bd10*/  MOV R98, R104 ;  /* 0x0000006800627202 */ /* 0x000fe20000000f00 */
[----:B------:R-:W-:-:S02]  /*bd20*/  IMAD.MOV.U32 R99, RZ, RZ, R105 ;  /* 0x000000ffff637224 */ /* 0x000fc400078e0069 */
[----:B------:R-:W4:Y:S04]  /*bd30*/  LDL.LU.64 R104, [R1+0x448] ;  /* 0x0004480001687983 */ /* 0x000f280000300a00 */
[----:B------:R1:W-:Y:S04]  /*bd40*/  STL [R1+0x418], R0 ;  /* 0x0004180001007387 */ /* 0x0003e80000100800 */
[----:B-----5:R5:W-:Y:S01]  /*bd50*/  STL [R1+0x424], R108 ;  /* 0x0004246c01007387 */ /* 0x020be20000100800 */
[----:B-1----:R-:W-:-:S05]  /*bd60*/  IMAD.MOV.U32 R0, RZ, RZ, R109 ;  /* 0x000000ffff007224 */ /* 0x002fca00078e006d */
[----:B------:R3:W-:Y:S04]  /*bd70*/  STL [R1+0x420], R0 ;  /* 0x0004200001007387 */ /* 0x0007e80000100800 */
[----:B-----5:R-:W5:Y:S01]  /*bd80*/  LDL.LU.64 R108, [R1+0x450] ;  /* 0x00045000016c7983 */ /* 0x020f620000300a00 */
[----:B---3--:R-:W-:-:S03]  /*bd90*/  MOV R0, R95 ;  /* 0x0000005f00007202 */ /* 0x008fc60000000f00 */
[----:B------:R1:W-:Y:S04]  /*bda0*/  STL [R1+0x42c], R94 ;  /* 0x00042c5e01007387 */ /* 0x0003e80000100800 */
[----:B------:R3:W-:Y:S04]  /*bdb0*/  STL [R1+0x428], R0 ;  /* 0x0004280001007387 */ /* 0x0007e80000100800 */
[----:B------:R-:W-:Y:S04]  /*bdc0*/  STL [R1+0x434], R92 ;  /* 0x0004345c01007387 */ /* 0x000fe80000100800 */
[----:B-1----:R-:W5:Y:S01]  /*bdd0*/  LDL.LU.64 R94, [R1+0x478] ;  /* 0x00047800015e7983 */ /* 0x002f620000300a00 */
[----:B---3--:R-:W-:-:S03]  /*bde0*/  IMAD.MOV.U32 R0, RZ, RZ, R93 ;  /* 0x000000ffff007224 */ /* 0x008fc600078e005d */
[----:B--2---:R-:W-:Y:S04]  /*bdf0*/  STL [R1+0x43c], R96 ;  /* 0x00043c6001007387 */ /* 0x004fe80000100800 */
[----:B------:R1:W-:Y:S02]  /*be00*/  STL [R1+0x430], R0 ;  /* 0x0004300001007387 */ /* 0x0003e40000100800 */
[----:B-1----:R-:W-:-:S05]  /*be10*/  IMAD.MOV.U32 R0, RZ, RZ, R97 ;  /* 0x000000ffff007224 */ /* 0x002fca00078e0061 */
[----:B------:R1:W-:Y:S04]  /*be20*/  STL [R1+0x438], R0 ;  /* 0x0004380001007387 */ /* 0x0003e80000100800 */
[----:B----4-:R-:W-:Y:S01]  /*be30*/  STL [R1+0x444], R104 ;  /* 0x0004446801007387 */ /* 0x010fe20000100800 */
[----:B-1----:R-:W-:-:S03]  /*be40*/  IMAD.MOV.U32 R0, RZ, RZ, R105 ;  /* 0x000000ffff007224 */ /* 0x002fc600078e0069 */
[----:B-----5:R-:W-:Y:S04]  /*be50*/  STL [R1+0x44c], R108 ;  /* 0x00044c6c01007387 */ /* 0x020fe80000100800 */
[----:B------:R1:W-:Y:S02]  /*be60*/  STL [R1+0x440], R0 ;  /* 0x0004400001007387 */ /* 0x0003e40000100800 */
[----:B-1----:R-:W-:-:S05]  /*be70*/  MOV R0, R109 ;  /* 0x0000006d00007202 */ /* 0x002fca0000000f00 */
[----:B------:R1:W-:Y:S01]  /*be80*/  STL [R1+0x448], R0 ;  /* 0x0004480001007387 */ /* 0x0003e20000100800 */
[----:B------:R-:W-:Y:S01]  /*be90*/  IMAD.MOV.U32 R104, RZ, RZ, R14 ;  /* 0x000000ffff687224 */ /* 0x000fe200078e000e */
[----:B------:R-:W-:Y:S01]  /*bea0*/  MOV R14, R138 ;  /* 0x0000008a000e7202 */ /* 0x000fe20000000f00 */
[----:B------:R-:W-:Y:S01]  /*beb0*/  IMAD.MOV.U32 R105, RZ, RZ, R15 ;  /* 0x000000ffff697224 */ /* 0x000fe200078e000f */
[----:B------:R2:W-:Y:S01]  /*bec0*/  STL [R1+0x454], R136 ;  /* 0x0004548801007387 */ /* 0x0005e20000100800 */
[----:B------:R-:W-:Y:S02]  /*bed0*/  IMAD.MOV.U32 R15, RZ, RZ, R139 ;  /* 0x000000ffff0f7224 */ /* 0x000fe400078e008b */
[----:B-1----:R-:W-:Y:S01]  /*bee0*/  IMAD.MOV.U32 R0, RZ, RZ, R137 ;  /* 0x000000ffff007224 */ /* 0x002fe200078e0089 */
[----:B------:R-:W-:Y:S01]  /*bef0*/  STL [R1+0x45c], R98 ;  /* 0x00045c6201007387 */ /* 0x000fe20000100800 */
[----:B------:R-:W-:Y:S01]  /*bf00*/  MOV R138, R142 ;  /* 0x0000008e008a7202 */ /* 0x000fe20000000f00 */
[----:B------:R-:W-:-:S02]  /*bf10*/  IMAD.MOV.U32 R139, RZ, RZ, R143 ;  /* 0x000000ffff8b7224 */ /* 0x000fc400078e008f */
[----:B------:R1:W-:Y:S01]  /*bf20*/  STL [R1+0x450], R0 ;  /* 0x0004500001007387 */ /* 0x0003e20000100800 */
[----:B--2---:R-:W-:Y:S02]  /*bf30*/  IMAD.MOV.U32 R136, RZ, RZ, R140 ;  /* 0x000000ffff887224 */ /* 0x004fe400078e008c */
[----:B------:R-:W-:Y:S02]  /*bf40*/  IMAD.MOV.U32 R137, RZ, RZ, R141 ;  /* 0x000000ffff897224 */ /* 0x000fe400078e008d */
[----:B------:R-:W2:Y:S04]  /*bf50*/  LDL.LU.64 R140, [R1+0x1f0] ;  /* 0x0001f000018c7983 */ /* 0x000ea80000300a00 */
[----:B------:R-:W3:Y:S04]  /*bf60*/  LDL.LU.64 R142, [R1+0x1b8] ;  /* 0x0001b800018e7983 */ /* 0x000ee80000300a00 */
[----:B------:R-:W4:Y:S01]  /*bf70*/  LDL.LU.64 R108, [R1+0x480] ;  /* 0x00048000016c7983 */ /* 0x000f220000300a00 */
[----:B-1----:R-:W-:-:S03]  /*bf80*/  IMAD.MOV.U32 R0, RZ, RZ, R99 ;  /* 0x000000ffff007224 */ /* 0x002fc600078e0063 */
[----:B------:R-:W-:Y:S04]  /*bf90*/  STL [R1+0x464], R100 ;  /* 0x0004646401007387 */ /* 0x000fe80000100800 */
[----:B------:R1:W-:Y:S02]  /*bfa0*/  STL [R1+0x458], R0 ;  /* 0x0004580001007387 */ /* 0x0003e40000100800 */
[----:B-1----:R-:W-:-:S05]  /*bfb0*/  IMAD.MOV.U32 R0, RZ, RZ, R101 ;  /* 0x000000ffff007224 */ /* 0x002fca00078e0065 */
[----:B------:R1:W-:Y:S04]  /*bfc0*/  STL [R1+0x460], R0 ;  /* 0x0004600001007387 */ /* 0x0003e80000100800 */
[----:B------:R-:W5:Y:S04]  /*bfd0*/  LDL.LU.64 R96, [R1+0x488] ;  /* 0x0004880001607983 */ /* 0x000f680000300a00 */
[----:B------:R-:W2:Y:S01]  /*bfe0*/  LDL.LU.64 R100, [R1+0x490] ;  /* 0x0004900001647983 */ /* 0x000ea20000300a00 */
[----:B-1----:R-:W-:-:S03]  /*bff0*/  MOV R0, R103 ;  /* 0x0000006700007202 */ /* 0x002fc60000000f00 */
[----:B------:R-:W-:Y:S04]  /*c000*/  STL [R1+0x46c], R102 ;  /* 0x00046c6601007387 */ /* 0x000fe80000100800 */
[----:B------:R1:W-:Y:S04]  /*c010*/  STL [R1+0x468], R0 ;  /* 0x0004680001007387 */ /* 0x0003e80000100800 */
[----:B------:R-:W3:Y:S04]  /*c020*/  LDL.LU.64 R98, [R1+0x4b8] ;  /* 0x0004b80001627983 */ /* 0x000ee80000300a00 */
[----:B------:R-:W-:Y:S01]  /*c030*/  STL [R1+0x474], R94 ;  /* 0x0004745e01007387 */ /* 0x000fe20000100800 */
[----:B-1----:R-:W-:-:S03]  /*c040*/  IMAD.MOV.U32 R0, RZ, RZ, R95 ;  /* 0x000000ffff007224 */ /* 0x002fc600078e005f */
[----:B------:R-:W3:Y:S04]  /*c050*/  LDL.LU.64 R102, [R1+0x498] ;  /* 0x0004980001667983 */ /* 0x000ee80000300a00 */
[----:B----4-:R-:W-:Y:S04]  /*c060*/  STL [R1+0x47c], R108 ;  /* 0x00047c6c01007387 */ /* 0x010fe80000100800 */
[----:B------:R1:W-:Y:S02]  /*c070*/  STL [R1+0x470], R0 ;  /* 0x0004700001007387 */ /* 0x0003e40000100800 */
[----:B-1----:R-:W-:-:S05]  /*c080*/  IMAD.MOV.U32 R0, RZ, RZ, R109 ;  /* 0x000000ffff007224 */ /* 0x002fca00078e006d */
[----:B------:R5:W-:Y:S04]  /*c090*/  STL [R1+0x478], R0 ;  /* 0x0004780001007387 */ /* 0x000be80000100800 */
[----:B------:R-:W4:Y:S01]  /*c0a0*/  LDL.LU.64 R108, [R1+0x4a0] ;  /* 0x0004a000016c7983 */ /* 0x000f220000300a00 */
[----:B-----5:R-:W-:-:S03]  /*c0b0*/  IMAD.MOV.U32 R0, RZ, RZ, R97 ;  /* 0x000000ffff007224 */ /* 0x020fc600078e0061 */
[----:B------:R1:W-:Y:S04]  /*c0c0*/  STL [R1+0x484], R96 ;  /* 0x0004846001007387 */ /* 0x0003e80000100800 */
[----:B------:R5:W-:Y:S04]  /*c0d0*/  STL [R1+0x480], R0 ;  /* 0x0004800001007387 */ /* 0x000be80000100800 */
[----:B--2---:R2:W-:Y:S04]  /*c0e0*/  STL [R1+0x48c], R100 ;  /* 0x00048c6401007387 */ /* 0x0045e80000100800 */
[----:B------:R-:W4:Y:S04]  /*c0f0*/  LDL.LU.64 R94, [R1+0x4a8] ;  /* 0x0004a800015e7983 */ /* 0x000f280000300a00 */
[----:B-1----:R-:W4:Y:S01]  /*c100*/  LDL.LU.64 R96, [R1+0x4b0] ;  /* 0x0004b00001607983 */ /* 0x002f220000300a00 */
[----:B-----5:R-:W-:-:S05]  /*c110*/  MOV R0, R101 ;  /* 0x0000006500007202 */ /* 0x020fca0000000f00 */
[----:B------:R3:W-:Y:S04]  /*c120*/  STL [R1+0x488], R0 ;  /* 0x0004880001007387 */ /* 0x0007e80000100800 */
[----:B--2---:R-:W2:Y:S01]  /*c130*/  LDL.LU.64 R100, [R1+0x4c0] ;  /* 0x0004c00001647983 */ /* 0x004ea20000300a00 */
[----:B---3--:R-:W-:-:S03]  /*c140*/  IMAD.MOV.U32 R0, RZ, RZ, R103 ;  /* 0x000000ffff007224 */ /* 0x008fc600078e0067 */
[----:B------:R1:W-:Y:S04]  /*c150*/  STL [R1+0x494], R102 ;  /* 0x0004946601007387 */ /* 0x0003e80000100800 */
[----:B------:R4:W-:Y:S04]  /*c160*/  STL [R1+0x490], R0 ;  /* 0x0004900001007387 */ /* 0x0009e80000100800 */
[----:B-1----:R-:W3:Y:S01]  /*c170*/  LDL.LU.64 R102, [R1+0x4c8] ;  /* 0x0004c80001667983 */ /* 0x002ee20000300a00 */
[----:B----4-:R-:W-:-:S03]  /*c180*/  IMAD.MOV.U32 R0, RZ, RZ, R109 ;  /* 0x000000ffff007224 */ /* 0x010fc600078e006d */
[----:B------:R1:W-:Y:S04]  /*c190*/  STL [R1+0x49c], R108 ;  /* 0x00049c6c01007387 */ /* 0x0003e80000100800 */
[----:B------:R4:W-:Y:S04]  /*c1a0*/  STL [R1+0x498], R0 ;  /* 0x0004980001007387 */ /* 0x0009e80000100800 */
[----:B-1----:R-:W5:Y:S01]  /*c1b0*/  LDL.LU.64 R108, [R1+0x4d0] ;  /* 0x0004d000016c7983 */ /* 0x002f620000300a00 */
[----:B----4-:R-:W-:-:S03]  /*c1c0*/  IMAD.MOV.U32 R0, RZ, RZ, R95 ;  /* 0x000000ffff007224 */ /* 0x010fc600078e005f */
[----:B------:R-:W-:Y:S04]  /*c1d0*/  STL [R1+0x4a4], R94 ;  /* 0x0004a45e01007387 */ /* 0x000fe80000100800 */
[----:B------:R1:W-:Y:S04]  /*c1e0*/  STL [R1+0x4a0], R0 ;  /* 0x0004a00001007387 */ /* 0x0003e80000100800 */
[----:B------:R-:W-:Y:S01]  /*c1f0*/  STL [R1+0x4ac], R96 ;  /* 0x0004ac6001007387 */ /* 0x000fe20000100800 */
[----:B-1----:R-:W-:-:S03]  /*c200*/  MOV R0, R97 ;  /* 0x0000006100007202 */ /* 0x002fc60000000f00 */
[----:B------:R-:W-:Y:S04]  /*c210*/  STL [R1+0x4b4], R98 ;  /* 0x0004b46201007387 */ /* 0x000fe80000100800 */
[----:B------:R1:W-:Y:S02]  /*c220*/  STL [R1+0x4a8], R0 ;  /* 0x0004a80001007387 */ /* 0x0003e40000100800 */
[----:B-1----:R-:W-:-:S05]  /*c230*/  IMAD.MOV.U32 R0, RZ, RZ, R99 ;  /* 0x000000ffff007224 */ /* 0x002fca00078e0063 */
[----:B------:R1:W-:Y:S04]  /*c240*/  STL [R1+0x4b0], R0 ;  /* 0x0004b00001007387 */ /* 0x0003e80000100800 */
[----:B--2---:R-:W-:Y:S01]  /*c250*/  STL [R1+0x4bc], R100 ;  /* 0x0004bc6401007387 */ /* 0x004fe20000100800 */
[----:B-1----:R-:W-:-:S03]  /*c260*/  IMAD.MOV.U32 R0, RZ, RZ, R101 ;  /* 0x000000ffff007224 */ /* 0x002fc600078e0065 */
[----:B---3--:R-:W-:Y:S04]  /*c270*/  STL [R1+0x4c4], R102 ;  /* 0x0004c46601007387 */ /* 0x008fe80000100800 */
[----:B------:R1:W-:Y:S02]  /*c280*/  STL [R1+0x4b8], R0 ;  /* 0x0004b80001007387 */ /* 0x0003e40000100800 */
[----:B-1----:R-:W-:-:S05]  /*c290*/  IMAD.MOV.U32 R0, RZ, RZ, R103 ;  /* 0x000000ffff007224 */ /* 0x002fca00078e0067 */
[----:B------:R1:W-:Y:S04]  /*c2a0*/  STL [R1+0x4c0], R0 ;  /* 0x0004c00001007387 */ /* 0x0003e80000100800 */
[----:B-----5:R2:W-:Y:S01]  /*c2b0*/  STL [R1+0x4cc], R108 ;  /* 0x0004cc6c01007387 */ /* 0x0205e20000100800 */
[----:B-1----:R-:W-:-:S03]  /*c2c0*/  MOV R0, R109 ;  /* 0x0000006d00007202 */ /* 0x002fc60000000f00 */
[----:B--2---:R-:W2:Y:S04]  /*c2d0*/  LDL.LU.64 R108, [R1+0x4f8] ;  /* 0x0004f800016c7983 */ /* 0x004ea80000300a00 */
[----:B------:R1:W-:Y:S04]  /*c2e0*/  STL [R1+0x4c8], R0 ;  /* 0x0004c80001007387 */ /* 0x0003e80000100800 */
[----:B------:R3:W-:Y:S01]  /*c2f0*/  STL [R1+0x4d4], R12 ;  /* 0x0004d40c01007387 */ /* 0x0007e20000100800 */
[----:B-1----:R-:W-:-:S03]  /*c300*/  IMAD.MOV.U32 R0, RZ, RZ, R13 ;  /* 0x000000ffff007224 */ /* 0x002fc600078e000d */
[----:B---3--:R-:W3:Y:S04]  /*c310*/  LDL.LU.64 R12, [R1+0x500] ;  /* 0x00050000010c7983 */ /* 0x008ee80000300a00 */
[----:B------:R1:W-:Y:S04]  /*c320*/  STL [R1+0x4d0], R0 ;  /* 0x0004d00001007387 */ /* 0x0003e80000100800 */
[----:B------:R-:W-:Y:S04]  /*c330*/  STL [R1+0x4dc], R104 ;  /* 0x0004dc6801007387 */ /* 0x000fe80000100800 */
[----:B------:R-:W4:Y:S01]  /*c340*/  LDL.LU.64 R98, [R1+0x508] ;  /* 0x0005080001627983 */ /* 0x000f220000300a00 */
[----:B-1----:R-:W-:-:S03]  /*c350*/  IMAD.MOV.U32 R0, RZ, RZ, R105 ;  /* 0x000000ffff007224 */ /* 0x002fc600078e0069 */
[----:B------:R-:W5:Y:S04]  /*c360*/  LDL.LU.64 R102, [R1+0x528] ;  /* 0x0005280001667983 */ /* 0x000f680000300a00 */
[----:B------:R1:W-:Y:S04]  /*c370*/  STL [R1+0x4d8], R0 ;  /* 0x0004d80001007387 */ /* 0x0003e80000100800 */
[----:B------:R1:W-:Y:S04]  /*c380*/  STL [R1+0x4e4], R110 ;  /* 0x0004e46e01007387 */ /* 0x0003e80000100800 */
[----:B------:R-:W5:Y:S01]  /*c390*/  LDL.LU.64 R100, [R1+0x510] ;  /* 0x0005100001647983 */ /* 0x000f620000300a00 */
[----:B-1----:R-:W-:-:S05]  /*c3a0*/  IMAD.MOV.U32 R0, RZ, RZ, R111 ;  /* 0x000000ffff007224 */ /* 0x002fca00078e006f */
[----:B------:R1:W-:Y:S04]  /*c3b0*/  STL [R1+0x4e0], R0 ;  /* 0x0004e00001007387 */ /* 0x0003e80000100800 */
[----:B------:R2:W-:Y:S04]  /*c3c0*/  STL [R1+0x4ec], R106 ;  /* 0x0004ec6a01007387 */ /* 0x0005e80000100800 */
[----:B------:R-:W5:Y:S01]  /*c3d0*/  LDL.LU.64 R110, [R1+0x518] ;  /* 0x00051800016e7983 */ /* 0x000f620000300a00 */
[----:B-1----:R-:W-:-:S03]  /*c3e0*/  MOV R0, R107 ;  /* 0x0000006b00007202 */ /* 0x002fc60000000f00 */
[----:B--2---:R-:W-:Y:S04]  /*c3f0*/  STL [R1+0x4f4], R108 ;  /* 0x0004f46c01007387 */ /* 0x004fe80000100800 */
[----:B------:R1:W-:Y:S04]  /*c400*/  STL [R1+0x4e8], R0 ;  /* 0x0004e80001007387 */ /* 0x0003e80000100800 */
[----:B------:R-:W2:Y:S01]  /*c410*/  LDL.LU.64 R106, [R1+0x520] ;  /* 0x00052000016a7983 */ /* 0x000ea20000300a00 */
[----:B-1----:R-:W-:-:S03]  /*c420*/  IMAD.MOV.U32 R0, RZ, RZ, R109 ;  /* 0x000000ffff007224 */ /* 0x002fc600078e006d */
[----:B---3--:R-:W-:Y:S04]  /*c430*/  STL [R1+0x4fc], R12 ;  /* 0x0004fc0c01007387 */ /* 0x008fe80000100800 */
[----:B------:R1:W-:Y:S02]  /*c440*/  STL [R1+0x4f0], R0 ;  /* 0x0004f00001007387 */ /* 0x0003e40000100800 */
[----:B-1----:R-:W-:Y:S01]  /*c450*/  IMAD.MOV.U32 R0, RZ, RZ, R13 ;  /* 0x000000ffff007224 */ /* 0x002fe200078e000d */
[----:B------:R-:W-:Y:S01]  /*c460*/  MOV R13, R137 ;  /* 0x00000089000d7202 */ /* 0x000fe20000000f00 */
[----:B------:R-:W-:-:S03]  /*c470*/  IMAD.MOV.U32 R12, RZ, RZ, R136 ;  /* 0x000000ffff0c7224 */ /* 0x000fc600078e0088 */
[----:B------:R4:W-:Y:S01]  /*c480*/  STL [R1+0x4f8], R0 ;  /* 0x0004f80001007387 */ /* 0x0009e20000100800 */
[----:B------:R-:W-:-:S03]  /*c490*/  IMAD.MOV.U32 R136, RZ, RZ, R140 ;  /* 0x000000ffff887224 */ /* 0x000fc600078e008c */
[----:B------:R-:W3:Y:S01]  /*c4a0*/  LDL.LU.64 R104, [R1+0x530] ;  /* 0x0005300001687983 */ /* 0x000ee20000300a00 */
[----:B------:R-:W-:Y:S01]  /*c4b0*/  IMAD.MOV.U32 R137, RZ, RZ, R141 ;  /* 0x000000ffff897224 */ /* 0x000fe200078e008d */
[----:B------:R-:W-:Y:S01]  /*c4c0*/  MOV R141, R143 ;  /* 0x0000008f008d7202 */ /* 0x000fe20000000f00 */
[----:B------:R-:W-:Y:S02]  /*c4d0*/  IMAD.MOV.U32 R140, RZ, RZ, R142 ;  /* 0x000000ffff8c7224 */ /* 0x000fe400078e008e */
[----:B------:R-:W3:Y:S01]  /*c4e0*/  LDL.LU.64 R142, [R1+0x538] ;  /* 0x00053800018e7983 */ /* 0x000ee20000300a00 */
[----:B----4-:R-:W-:-:S03]  /*c4f0*/  IMAD.MOV.U32 R0, RZ, RZ, R99 ;  /* 0x000000ffff007224 */ /* 0x010fc600078e0063 */
[----:B------:R-:W4:Y:S04]  /*c500*/  LDL.LU.64 R108, [R1+0x540] ;  /* 0x00054000016c7983 */ /* 0x000f280000300a00 */
[----:B------:R-:W-:Y:S04]  /*c510*/  STL [R1+0x504], R98 ;  /* 0x0005046201007387 */ /* 0x000fe80000100800 */
[----:B-----5:R-:W-:Y:S04]  /*c520*/  STL [R1+0x50c], R100 ;  /* 0x00050c6401007387 */ /* 0x020fe80000100800 */
[----:B------:R1:W-:Y:S02]  /*c530*/  STL [R1+0x500], R0 ;  /* 0x0005000001007387 */ /* 0x0003e40000100800 */
[----:B-1----:R-:W-:-:S05]  /*c540*/  IMAD.MOV.U32 R0, RZ, RZ, R101 ;  /* 0x000000ffff007224 */ /* 0x002fca00078e0065 */
[----:B------:R1:W-:Y:S04]  /*c550*/  STL [R1+0x508], R0 ;  /* 0x0005080001007387 */ /* 0x0003e80000100800 */
[----:B------:R5:W-:Y:S01]  /*c560*/  STL [R1+0x514], R110 ;  /* 0x0005146e01007387 */ /* 0x000be20000100800 */
[----:B-1----:R-:W-:-:S03]  /*c570*/  IMAD.MOV.U32 R0, RZ, RZ, R111 ;  /* 0x000000ffff007224 */ /* 0x002fc600078e006f */
[----:B-----5:R-:W5:Y:S04]  /*c580*/  LDL.LU.64 R110, [R1+0x548] ;  /* 0x00054800016e7983 */ /* 0x020f680000300a00 */
[----:B------:R1:W-:Y:S04]  /*c590*/  STL [R1+0x510], R0 ;  /* 0x0005100001007387 */ /* 0x0003e80000100800 */
[----:B--2---:R2:W-:Y:S01]  /*c5a0*/  STL [R1+0x51c], R106 ;  /* 0x00051c6a01007387 */ /* 0x0045e20000100800 */
[----:B-1----:R-:W-:-:S03]  /*c5b0*/  MOV R0, R107 ;  /* 0x0000006b00007202 */ /* 0x002fc60000000f00 */
[----:B--2---:R-:W2:Y:S04]  /*c5c0*/  LDL.LU.64 R106, [R1+0x550] ;  /* 0x00055000016a7983 */ /* 0x004ea80000300a00 */
[----:B------:R1:W-:Y:S04]  /*c5d0*/  STL [R1+0x518], R0 ;  /* 0x0005180001007387 */ /* 0x0003e80000100800 */
[----:B------:R-:W-:Y:S01]  /*c5e0*/  STL [R1+0x524], R102 ;  /* 0x0005246601007387 */ /* 0x000fe20000100800 */
[----:B-1----:R-:W-:-:S05]  /*c5f0*/  IMAD.MOV.U32 R0, RZ, RZ, R103 ;  /* 0x000000ffff007224 */ /* 0x002fca00078e0067 */
[----:B------:R1:W-:Y:S04]  /*c600*/  STL [R1+0x520], R0 ;  /* 0x0005200001007387 */ /* 0x0003e80000100800 */
[----:B---3--:R-:W-:Y:S01]  /*c610*/  STL [R1+0x52c], R104 ;  /* 0x00052c6801007387 */ /* 0x008fe20000100800 */
[----:B-1----:R-:W-:-:S03]  /*c620*/  IMAD.MOV.U32 R0, RZ, RZ, R105 ;  /* 0x000000ffff007224 */ /* 0x002fc600078e0069 */
[----:B------:R-:W-:Y:S04]  /*c630*/  STL [R1+0x534], R142 ;  /* 0x0005348e01007387 */ /* 0x000fe80000100800 */
[----:B------:R1:W-:Y:S04]  /*c640*/  STL [R1+0x528], R0 ;  /* 0x0005280001007387 */ /* 0x0003e80000100800 */
[----:B------:R-:W3:Y:S01]  /*c650*/  LDL.LU.64 R98, [R1+0x1e0] ;  /* 0x0001e00001627983 */ /* 0x000ee20000300a00 */
[----:B-1----:R-:W-:-:S05]  /*c660*/  IMAD.MOV.U32 R0, RZ, RZ, R143 ;  /* 0x000000ffff007224 */ /* 0x002fca00078e008f */
[----:B------:R1:W-:Y:S04]  /*c670*/  STL [R1+0x530], R0 ;  /* 0x0005300001007387 */ /* 0x0003e80000100800 */
[----:B----4-:R-:W-:Y:S04]  /*c680*/  STL [R1+0x53c], R108 ;  /* 0x00053c6c01007387 */ /* 0x010fe80000100800 */
[----:B------:R-:W4:Y:S01]  /*c690*/  LDL.LU.64 R142, [R1+0x170] ;  /* 0x00017000018e7983 */ /* 0x000f220000300a00 */
[----:B-1----:R-:W-:-:S03]  /*c6a0*/  MOV R0, R109 ;  /* 0x0000006d00007202 */ /* 0x002fc60000000f00 */
[----:B-----5:R-:W-:Y:S04]  /*c6b0*/  STL [R1+0x544], R110 ;  /* 0x0005446e01007387 */ /* 0x020fe80000100800 */
[----:B------:R1:W-:Y:S04]  /*c6c0*/  STL [R1+0x538], R0 ;  /* 0x0005380001007387 */ /* 0x0003e80000100800 */
[----:B------:R-:W5:Y:S04]  /*c6d0*/  LDL.LU.64 R100, [R1+0x178] ;  /* 0x0001780001647983 */ /* 0x000f680000300a00 */
[----:B------:R-:W5:Y:S01]  /*c6e0*/  LDL.LU.64 R102, [R1+0x180] ;  /* 0x0001800001667983 */ /* 0x000f620000300a00 */
[----:B-1----:R-:W-:-:S03]  /*c6f0*/  IMAD.MOV.U32 R0, RZ, RZ, R111 ;  /* 0x000000ffff007224 */ /* 0x002fc600078e006f */
[----:B------:R-:W5:Y:S04]  /*c700*/  LDL.LU.64 R108, [R1+0x578] ;  /* 0x00057800016c7983 */ /* 0x000f680000300a00 */
[----:B------:R1:W-:Y:S04]  /*c710*/  STL [R1+0x540], R0 ;  /* 0x0005400001007387 */ /* 0x0003e80000100800 */
[----:B--2---:R2:W-:Y:S04]  /*c720*/  STL [R1+0x54c], R106 ;  /* 0x00054c6a01007387 */ /* 0x0045e80000100800 */
[----:B------:R-:W5:Y:S04]  /*c730*/  LDL.LU.64 R110, [R1+0x580] ;  /* 0x00058000016e7983 */ /* 0x000f680000300a00 */
[----:B------:R-:W5:Y:S01]  /*c740*/  LDL.LU.64 R104, [R1+0x588] ;  /* 0x0005880001687983 */ /* 0x000f620000300a00 */
[----:B-1----:R-:W-:-:S05]  /*c750*/  IMAD.MOV.U32 R0, RZ, RZ, R107 ;  /* 0x000000ffff007224 */ /* 0x002fca00078e006b */
[----:B------:R3:W-:Y:S04]  /*c760*/  STL [R1+0x548], R0 ;  /* 0x0005480001007387 */ /* 0x0007e80000100800 */
[----:B--2---:R-:W2:Y:S01]  /*c770*/  LDL.LU.64 R106, [R1+0x598] ;  /* 0x00059800016a7983 */ /* 0x004ea20000300a00 */
[----:B---3--:R-:W-:-:S03]  /*c780*/  IMAD.MOV.U32 R0, RZ, RZ, R99 ;  /* 0x000000ffff007224 */ /* 0x008fc600078e0063 */
[----:B------:R-:W-:Y:S04]  /*c790*/  STL [R1+0x554], R98 ;  /* 0x0005546201007387 */ /* 0x000fe80000100800 */
[----:B------:R1:W-:Y:S04]  /*c7a0*/  STL [R1+0x550], R0 ;  /* 0x0005500001007387 */ /* 0x0003e80000100800 */
[----:B----4-:R3:W-:Y:S01]  /*c7b0*/  STL [R1+0x55c], R142 ;  /* 0x00055c8e01007387 */ /* 0x0107e20000100800 */
[----:B-1----:R-:W-:-:S03]  /*c7c0*/  MOV R0, R143 ;  /* 0x0000008f00007202 */ /* 0x002fc60000000f00 */
[----:B---3--:R-:W3:Y:S04]  /*c7d0*/  LDL.LU.64 R142, [R1+0x590] ;  /* 0x00059000018e7983 */ /* 0x008ee80000300a00 */
[----:B------:R5:W-:Y:S02]  /*c7e0*/  STL [R1+0x558], R0 ;  /* 0x0005580001007387 */ /* 0x000be40000100800 */
[----:B-----5:R-:W-:Y:S02]  /*c7f0*/  IMAD.MOV.U32 R0, RZ, RZ, R101 ;  /* 0x000000ffff007224 */ /* 0x020fe400078e0065 */
[----:B------:R-:W-:Y:S04]  /*c800*/  STL [R1+0x564], R100 ;  /* 0x0005646401007387 */ /* 0x000fe80000100800 */
[----:B------:R-:W-:Y:S04]  /*c810*/  STL [R1+0x56c], R102 ;  /* 0x00056c6601007387 */ /* 0x000fe80000100800 */
[----:B------:R1:W-:Y:S02]  /*c820*/  STL [R1+0x560], R0 ;  /* 0x0005600001007387 */ /* 0x0003e40000100800 */
[----:B-1----:R-:W-:-:S05]  /*c830*/  IMAD.MOV.U32 R0, RZ, RZ, R103 ;  /* 0x000000ffff007224 */ /* 0x002fca00078e0067 */
[----:B------:R1:W-:Y:S04]  /*c840*/  STL [R1+0x568], R0 ;  /* 0x0005680001007387 */ /* 0x0003e80000100800 */
[----:B------:R4:W-:Y:S04]  /*c850*/  STL [R1+0x574], R108 ;  /* 0x0005746c01007387 */ /* 0x0009e80000100800 */
[----:B------:R-:W5:Y:S01]  /*c860*/  LDL.LU.64 R102, [R1+0x5a0] ;  /* 0x0005a00001667983 */ /* 0x000f620000300a00 */
[----:B-1----:R-:W-:-:S03]  /*c870*/  IMAD.MOV.U32 R0, RZ, RZ, R109 ;  /* 0x000000ffff007224 */ /* 0x002fc600078e006d */
[----:B------:R-:W-:Y:S04]  /*c880*/  STL [R1+0x57c], R110 ;  /* 0x00057c6e01007387 */ /* 0x000fe80000100800 */
[----:B------:R1:W-:Y:S04]  /*c890*/  STL [R1+0x570], R0 ;  /* 0x0005700001007387 */ /* 0x0003e80000100800 */
[----:B----4-:R-:W4:Y:S01]  /*c8a0*/  LDL.LU.64 R108, [R1+0x5a8] ;  /* 0x0005a800016c7983 */ /* 0x010f220000300a00 */
[----:B-1----:R-:W-:-:S05]  /*c8b0*/  MOV R0, R111 ;  /* 0x0000006f00007202 */ /* 0x002fca0000000f00 */
[----:B------:R1:W-:Y:S04]  /*c8c0*/  STL [R1+0x578], R0 ;  /* 0x0005780001007387 */ /* 0x0003e80000100800 */
[----:B------:R2:W-:Y:S04]  /*c8d0*/  STL [R1+0x584], R104 ;  /* 0x0005846801007387 */ /* 0x0005e80000100800 */
[----:B------:R-:W4:Y:S01]  /*c8e0*/  LDL.LU.64 R110, [R1+0x5b0] ;  /* 0x0005b000016e7983 */ /* 0x000f220000300a00 */
[----:B-1----:R-:W-:-:S03]  /*c8f0*/  IMAD.MOV.U32 R0, RZ, RZ, R105 ;  /* 0x000000ffff007224 */ /* 0x002fc600078e0069 */
[----:B---3--:R-:W-:Y:S04]  /*c900*/  STL [R1+0x58c], R142 ;  /* 0x00058c8e01007387 */ /* 0x008fe80000100800 */
[----:B------:R1:W-:Y:S04]  /*c910*/  STL [R1+0x580], R0 ;  /* 0x0005800001007387 */ /* 0x0003e80000100800 */
[----:B--2---:R-:W2:Y:S01]  /*c920*/  LDL.LU.64 R104, [R1+0x5b8] ;  /* 0x0005b80001687983 */ /* 0x004ea20000300a00 */
[----:B-1----:R-:W-:-:S03]  /*c930*/  IMAD.MOV.U32 R0, RZ, RZ, R143 ;  /* 0x000000ffff007224 */ /* 0x002fc600078e008f */
[----:B------:R-:W3:Y:S04]  /*c940*/  LDL.LU.64 R142, [R1+0x5c0] ;  /* 0x0005c000018e7983 */ /* 0x000ee80000300a00 */
[----:B------:R1:W-:Y:S04]  /*c950*/  STL [R1+0x588], R0 ;  /* 0x0005880001007387 */ /* 0x0003e80000100800 */
[----:B------:R1:W-:Y:S02]  /*c960*/  STL [R1+0x594], R106 ;  /* 0x0005946a01007387 */ /* 0x0003e40000100800 */
[----:B-1----:R-:W-:-:S05]  /*c970*/  IMAD.MOV.U32 R0, RZ, RZ, R107 ;  /* 0x000000ffff007224 */ /* 0x002fca00078e006b */
[----:B------:R5:W-:Y:S04]  /*c980*/  STL [R1+0x590], R0 ;  /* 0x0005900001007387 */ /* 0x000be80000100800 */
[----:B------:R-:W3:Y:S04]  /*c990*/  LDL.LU.64 R106, [R1+0x5c8] ;  /* 0x0005c800016a7983 */ /* 0x000ee80000300a00 */
[----:B------:R-:W3:Y:S01]  /*c9a0*/  LDL.LU.64 R100, [R1+0x5d0] ;  /* 0x0005d00001647983 */ /* 0x000ee20000300a00 */
[----:B-----5:R-:W-:-:S03]  /*c9b0*/  MOV R0, R103 ;  /* 0x0000006700007202 */ /* 0x020fc60000000f00 */
[----:B------:R-:W-:Y:S04]  /*c9c0*/  STL [R1+0x59c], R102 ;  /* 0x00059c6601007387 */ /* 0x000fe80000100800 */
[----:B----4-:R-:W-:Y:S04]  /*c9d0*/  STL [R1+0x5a4], R108 ;  /* 0x0005a46c01007387 */ /* 0x010fe80000100800 */
[----:B------:R1:W-:Y:S02]  /*c9e0*/  STL [R1+0x598], R0 ;  /* 0x0005980001007387 */ /* 0x0003e40000100800 */
[----:B-1----:R-:W-:-:S05]  /*c9f0*/  IMAD.MOV.U32 R0, RZ, RZ, R109 ;  /* 0x000000ffff007224 */ /* 0x002fca00078e006d */
[----:B------:R1:W-:Y:S04]  /*ca00*/  STL [R1+0x5a0], R0 ;  /* 0x0005a00001007387 */ /* 0x0003e80000100800 */
[----:B------:R4:W-:Y:S01]  /*ca10*/  STL [R1+0x5ac], R110 ;  /* 0x0005ac6e01007387 */ /* 0x0009e20000100800 */
[----:B-1----:R-:W-:-:S03]  /*ca20*/  IMAD.MOV.U32 R0, RZ, RZ, R111 ;  /* 0x000000ffff007224 */ /* 0x002fc600078e006f */
[----:B----4-:R-:W4:Y:S04]  /*ca30*/  LDL.LU.64 R110, [R1+0x1c0] ;  /* 0x0001c000016e7983 */ /* 0x010f280000300a00 */
[----:B------:R1:W-:Y:S04]  /*ca40*/  STL [R1+0x5a8], R0 ;  /* 0x0005a80001007387 */ /* 0x0003e80000100800 */
[----:B--2---:R-:W-:Y:S01]  /*ca50*/  STL [R1+0x5b4], R104 ;  /* 0x0005b46801007387 */ /* 0x004fe20000100800 */
[----:B-1----:R-:W-:-:S03]  /*ca60*/  IMAD.MOV.U32 R0, RZ, RZ, R105 ;  /* 0x000000ffff007224 */ /* 0x002fc600078e0069 */
[----:B------:R-:W2:Y:S04]  /*ca70*/  LDL.LU.64 R108, [R1+0x1a0] ;  /* 0x0001a000016c7983 */ /* 0x000ea80000300a00 */
[----:B------:R-:W5:Y:S04]  /*ca80*/  LDL.LU.64 R102, [R1+0x1b0] ;  /* 0x0001b00001667983 */ /* 0x000f680000300a00 */
[----:B------:R1:W-:Y:S04]  /*ca90*/  STL [R1+0x5b0], R0 ;  /* 0x0005b00001007387 */ /* 0x0003e80000100800 */
[----:B---3--:R3:W-:Y:S01]  /*caa0*/  STL [R1+0x5bc], R142 ;  /* 0x0005bc8e01007387 */ /* 0x0087e20000100800 */
[----:B-1----:R-:W-:-:S03]  /*cab0*/  MOV R0, R143 ;  /* 0x0000008f00007202 */ /* 0x002fc60000000f00 */
[----:B---3--:R-:W3:Y:S04]  /*cac0*/  LDL.LU.64 R142, [R1+0x608] ;  /* 0x00060800018e7983 */ /* 0x008ee80000300a00 */
[----:B------:R1:W-:Y:S04]  /*cad0*/  STL [R1+0x5b8], R0 ;  /* 0x0005b80001007387 */ /* 0x0003e80000100800 */
[----:B------:R1:W-:Y:S04]  /*cae0*/  STL [R1+0x5c4], R106 ;  /* 0x0005c46a01007387 */ /* 0x0003e80000100800 */
[----:B------:R-:W3:Y:S01]  /*caf0*/  LDL.LU.64 R104, [R1+0x1a8] ;  /* 0x0001a80001687983 */ /* 0x000ee20000300a00 */
[----:B-1----:R-:W-:-:S05]  /*cb00*/  IMAD.MOV.U32 R0, RZ, RZ, R107 ;  /* 0x000000ffff007224 */ /* 0x002fca00078e006b */
[----:B------:R1:W-:Y:S04]  /*cb10*/  STL [R1+0x5c0], R0 ;  /* 0x0005c00001007387 */ /* 0x0003e80000100800 */
[----:B------:R-:W-:Y:S04]  /*cb20*/  STL [R1+0x5cc], R100 ;  /* 0x0005cc6401007387 */ /* 0x000fe80000100800 */
[----:B------:R-:W3:Y:S01]  /*cb30*/  LDL.LU.64 R106, [R1+0x5f8] ;  /* 0x0005f800016a7983 */ /* 0x000ee20000300a00 */
[----:B-1----:R-:W-:-:S03]  /*cb40*/  IMAD.MOV.U32 R0, RZ, RZ, R101 ;  /* 0x000000ffff007224 */ /* 0x002fc600078e0065 */
[----:B----4-:R-:W-:Y:S04]  /*cb50*/  STL [R1+0x5d4], R110 ;  /* 0x0005d46e01007387 */ /* 0x010fe80000100800 */
[----:B------:R1:W-:Y:S02]  /*cb60*/  STL [R1+0x5c8], R0 ;  /* 0x0005c80001007387 */ /* 0x0003e40000100800 */
[----:B-1----:R-:W-:Y:S02]  /*cb70*/  IMAD.MOV.U32 R0, RZ, RZ, R111 ;  /* 0x000000ffff007224 */ /* 0x002fe400078e006f */
[----:B------:R-:W4:Y:S04]  /*cb80*/  LDL.LU.64 R110, [R1+0x600] ;  /* 0x00060000016e7983 */ /* 0x000f280000300a00 */
[----:B------:R2:W-:Y:S02]  /*cb90*/  STL [R1+0x5d0], R0 ;  /* 0x0005d00001007387 */ /* 0x0005e40000100800 */
[----:B--2---:R-:W-:-:S02]  /*cba0*/  MOV R0, R109 ;  /* 0x0000006d00007202 */ /* 0x004fc40000000f00 */
[----:B------:R-:W-:Y:S04]  /*cbb0*/  STL [R1+0x5dc], R108 ;  /* 0x0005dc6c01007387 */ /* 0x000fe80000100800 */
[----:B------:R1:W-:Y:S04]  /*cbc0*/  STL [R1+0x5d8], R0 ;  /* 0x0005d80001007387 */ /* 0x0003e80000100800 */
[----:B-----5:R2:W-:Y:S04]  /*cbd0*/  STL [R1+0x5e4], R102 ;  /* 0x0005e46601007387 */ /* 0x0205e80000100800 */
[----:B------:R-:W5:Y:S01]  /*cbe0*/  LDL.LU.64 R100, [R1+0x610] ;  /* 0x0006100001647983 */ /* 0x000f620000300a00 */
[----:B-1----:R-:W-:-:S03]  /*cbf0*/  IMAD.MOV.U32 R0, RZ, RZ, R103 ;  /* 0x000000ffff007224 */ /* 0x002fc600078e0067 */
[----:B------:R-:W5:Y:S04]  /*cc00*/  LDL.LU.64 R108, [R1+0x630] ;  /* 0x00063000016c7983 */ /* 0x000f680000300a00 */
[----:B------:R3:W-:Y:S04]  /*cc10*/  STL [R1+0x5e0], R0 ;  /* 0x0005e00001007387 */ /* 0x0007e80000100800 */
[----:B--2---:R-:W2:Y:S01]  /*cc20*/  LDL.LU.64 R102, [R1+0x618] ;  /* 0x0006180001667983 */ /* 0x004ea20000300a00 */
[----:B---3--:R-:W-:-:S03]  /*cc30*/  IMAD.MOV.U32 R0, RZ, RZ, R105 ;  /* 0x000000ffff007224 */ /* 0x008fc600078e0069 */
[----:B------:R-:W-:Y:S04]  /*cc40*/  STL [R1+0x5ec], R104 ;  /* 0x0005ec6801007387 */ /* 0x000fe80000100800 */
[----:B------:R1:W-:Y:S04]  /*cc50*/  STL [R1+0x5e8], R0 ;  /* 0x0005e80001007387 */ /* 0x0003e80000100800 */
[----:B------:R3:W-:Y:S01]  /*cc60*/  STL [R1+0x5f4], R106 ;  /* 0x0005f46a01007387 */ /* 0x0007e20000100800 */
[----:B-1----:R-:W-:-:S03]  /*cc70*/  IMAD.MOV.U32 R0, RZ, RZ, R107 ;  /* 0x000000ffff007224 */ /* 0x002fc600078e006b */
[----:B------:R-:W2:Y:S04]  /*cc80*/  LDL.LU.64 R104, [R1+0x620] ;  /* 0x0006200001687983 */ /* 0x000ea80000300a00 */
[----:B---3--:R-:W3:Y:S04]  /*cc90*/  LDL.LU.64 R106, [R1+0x628] ;  /* 0x00062800016a7983 */ /* 0x008ee80000300a00 */
[----:B------:R4:W-:Y:S02]  /*cca0*/  STL [R1+0x5f0], R0 ;  /* 0x0005f00001007387 */ /* 0x0009e40000100800 */
[----:B----4-:R-:W-:-:S02]  /*ccb0*/  MOV R0, R111 ;  /* 0x0000006f00007202 */ /* 0x010fc40000000f00 */
[----:B------:R1:W-:Y:S04]  /*ccc0*/  STL [R1+0x5fc], R110 ;  /* 0x0005fc6e01007387 */ /* 0x0003e80000100800 */
[----:B------:R-:W-:Y:S04]  /*ccd0*/  STL [R1+0x604], R142 ;  /* 0x0006048e01007387 */ /* 0x000fe80000100800 */
[----:B------:R4:W-:Y:S01]  /*cce0*/  STL [R1+0x5f8], R0 ;  /* 0x0005f80001007387 */ /* 0x0009e20000100800 */
[----:B-1----:R-:W-:Y:S02]  /*ccf0*/  IMAD.MOV.U32 R110, RZ, RZ, R12 ;  /* 0x000000ffff6e7224 */ /* 0x002fe400078e000c */
[----:B----4-:R-:W-:-:S02]  /*cd00*/  IMAD.MOV.U32 R0, RZ, RZ, R143 ;  /* 0x000000ffff007224 */ /* 0x010fc400078e008f */
[----:B------:R-:W-:-:S03]  /*cd10*/  IMAD.MOV.U32 R111, RZ, RZ, R13 ;  /* 0x000000ffff6f7224 */ /* 0x000fc600078e000d */
[----:B------:R5:W-:Y:S04]  /*cd20*/  STL [R1+0x600], R0 ;  /* 0x0006000001007387 */ /* 0x000be80000100800 */
[----:B------:R-:W4:Y:S04]  /*cd30*/  LDL.LU.64 R12, [R1+0x638] ;  /* 0x00063800010c7983 */ /* 0x000f280000300a00 */
[----:B------:R-:W4:Y:S01]  /*cd40*/  LDL.LU.64 R142, [R1+0x640] ;  /* 0x00064000018e7983 */ /* 0x000f220000300a00 */
[----:B-----5:R-:W-:-:S03]  /*cd50*/  MOV R0, R101 ;  /* 0x0000006500007202 */ /* 0x020fc60000000f00 */
[----:B------:R-:W-:Y:S04]  /*cd60*/  STL [R1+0x60c], R100 ;  /* 0x00060c6401007387 */ /* 0x000fe80000100800 */
[----:B--2---:R-:W-:Y:S04]  /*cd70*/  STL [R1+0x614], R102 ;  /* 0x0006146601007387 */ /* 0x004fe80000100800 */
[----:B------:R1:W-:Y:S02]  /*cd80*/  STL [R1+0x608], R0 ;  /* 0x0006080001007387 */ /* 0x0003e40000100800 */
[----:B-1----:R-:W-:-:S05]  /*cd90*/  IMAD.MOV.U32 R0, RZ, RZ, R103 ;  /* 0x000000ffff007224 */ /* 0x002fca00078e0067 */
[----:B------:R1:W-:Y:S04]  /*cda0*/  STL [R1+0x610], R0 ;  /* 0x0006100001007387 */ /* 0x0003e80000100800 */
[----:B------:R-:W2:Y:S01]  /*cdb0*/  LDL.LU.64 R100, [R1+0x650] ;  /* 0x0006500001647983 */ /* 0x000ea20000300a00 */
[----:B-1----:R-:W-:-:S03]  /*cdc0*/  IMAD.MOV.U32 R0, RZ, RZ, R105 ;  /* 0x000000ffff007224 */ /* 0x002fc600078e0069 */
[----:B------:R-:W-:Y:S04]  /*cdd0*/  STL [R1+0x61c], R104 ;  /* 0x00061c6801007387 */ /* 0x000fe80000100800 */
[----:B---3--:R-:W-:Y:S04]  /*cde0*/  STL [R1+0x624], R106 ;  /* 0x0006246a01007387 */ /* 0x008fe80000100800 */
[----:B------:R1:W-:Y:S04]  /*cdf0*/  STL [R1+0x618], R0 ;  /* 0x0006180001007387 */ /* 0x0003e80000100800 */
[----:B------:R-:W3:Y:S01]  /*ce00*/  LDL.LU.64 R98, [R1+0x648] ;  /* 0x0006480001627983 */ /* 0x000ee20000300a00 */
[----:B-1----:R-:W-:-:S03]  /*ce10*/  IMAD.MOV.U32 R0, RZ, RZ, R107 ;  /* 0x000000ffff007224 */ /* 0x002fc600078e006b */
[----:B------:R-:W-:Y:S04]  /*ce20*/  STL [R1+0x62c], R108 ;  /* 0x00062c6c01007387 */ /* 0x000fe80000100800 */
[----:B------:R1:W-:Y:S04]  /*ce30*/  STL [R1+0x620], R0 ;  /* 0x0006200001007387 */ /* 0x0003e80000100800 */
[----:B------:R-:W5:Y:S01]  /*ce40*/  LDL.LU.64 R102, [R1+0x658] ;  /* 0x0006580001667983 */ /* 0x000f620000300a00 */
[----:B-1----:R-:W-:-:S05]  /*ce50*/  MOV R0, R109 ;  /* 0x0000006d00007202 */ /* 0x002fca0000000f00 */
[----:B------:R1:W-:Y:S04]  /*ce60*/  STL [R1+0x628], R0 ;  /* 0x0006280001007387 */ /* 0x0003e80000100800 */
[----:B------:R-:W5:Y:S04]  /*ce70*/  LDL.LU.64 R104, [R1+0x198] ;  /* 0x0001980001687983 */ /* 0x000f680000300a00 */
[----:B----4-:R4:W-:Y:S01]  /*ce80*/  STL [R1+0x634], R12 ;  /* 0x0006340c01007387 */ /* 0x0109e20000100800 */
[----:B-1----:R-:W-:-:S03]  /*ce90*/  IMAD.MOV.U32 R0, RZ, RZ, R13 ;  /* 0x000000ffff007224 */ /* 0x002fc600078e000d */
[----:B------:R-:W5:Y:S04]  /*cea0*/  LDL.LU.64 R106, [R1+0x190] ;  /* 0x00019000016a7983 */ /* 0x000f680000300a00 */
[----:B------:R1:W-:Y:S04]  /*ceb0*/  STL [R1+0x630], R0 ;  /* 0x0006300001007387 */ /* 0x0003e80000100800 */
[----:B------:R1:W-:Y:S04]  /*cec0*/  STL [R1+0x63c], R142 ;  /* 0x00063c8e01007387 */ /* 0x0003e80000100800 */
[----:B----4-:R-:W4:Y:S01]  /*ced0*/  LDL.LU.64 R12, [R1+0x188] ;  /* 0x00018800010c7983 */ /* 0x010f220000300a00 */
[----:B-1----:R-:W-:-:S03]  /*cee0*/  IMAD.MOV.U32 R0, RZ, RZ, R143 ;  /* 0x000000ffff007224 */ /* 0x002fc600078e008f */
[----:B------:R-:W4:Y:S04]  /*cef0*/  LDL.LU.64 R142, [R1+0x678] ;  /* 0x00067800018e7983 */ /* 0x000f280000300a00 */
[----:B------:R-:W4:Y:S04]  /*cf00*/  LDL.LU.64 R108, [R1+0x1d8] ;  /* 0x0001d800016c7983 */ /* 0x000f280000300a00 */
[----:B------:R3:W-:Y:S02]  /*cf10*/  STL [R1+0x638], R0 ;  /* 0x0006380001007387 */ /* 0x0007e40000100800 */
[----:B---3--:R-:W-:-:S02]  /*cf20*/  IMAD.MOV.U32 R0, RZ, RZ, R99 ;  /* 0x000000ffff007224 */ /* 0x008fc400078e0063 */
[----:B------:R-:W-:Y:S04]  /*cf30*/  STL [R1+0x644], R98 ;  /* 0x0006446201007387 */ /* 0x000fe80000100800 */
[----:B--2---:R-:W-:Y:S04]  /*cf40*/  STL [R1+0x64c], R100 ;  /* 0x00064c6401007387 */ /* 0x004fe80000100800 */
[----:B------:R1:W-:Y:S02]  /*cf50*/  STL [R1+0x640], R0 ;  /* 0x0006400001007387 */ /* 0x0003e40000100800 */
[----:B-1----:R-:W-:-:S05]  /*cf60*/  MOV R0, R101 ;  /* 0x0000006500007202 */ /* 0x002fca0000000f00 */
[----:B------:R1:W-:Y:S04]  /*cf70*/  STL [R1+0x648], R0 ;  /* 0x0006480001007387 */ /* 0x0003e80000100800 */
[----:B-----5:R-:W-:Y:S01]  /*cf80*/  STL [R1+0x654], R102 ;  /* 0x0006546601007387 */ /* 0x020fe20000100800 */
[----:B-1----:R-:W-:-:S05]  /*cf90*/  IMAD.MOV.U32 R0, RZ, RZ, R103 ;  /* 0x000000ffff007224 */ /* 0x002fca00078e0067 */
[----:B------:R1:W-:Y:S04]  /*cfa0*/  STL [R1+0x650], R0 ;  /* 0x0006500001007387 */ /* 0x0003e80000100800 */
[----:B------:R-:W-:Y:S01]  /*cfb0*/  STL [R1+0x65c], R104 ;  /* 0x00065c6801007387 */ /* 0x000fe20000100800 */
[----:B-1----:R-:W-:-:S05]  /*cfc0*/  IMAD.MOV.U32 R0, RZ, RZ, R105 ;  /* 0x000000ffff007224 */ /* 0x002fca00078e0069 */
[----:B------:R1:W-:Y:S02]  /*cfd0*/  STL [R1+0x658], R0 ;  /* 0x0006580001007387 */ /* 0x0003e40000100800 */
[----:B-1----:R-:W-:Y:S02]  /*cfe0*/  IMAD.MOV.U32 R0, RZ, RZ, R107 ;  /* 0x000000ffff007224 */ /* 0x002fe400078e006b */
[----:B------:R-:W-:Y:S04]  /*cff0*/  STL [R1+0x664], R106 ;  /* 0x0006646a01007387 */ /* 0x000fe80000100800 */
[----:B------:R1:W-:Y:S04]  /*d000*/  STL [R1+0x660], R0 ;  /* 0x0006600001007387 */ /* 0x0003e80000100800 */
[----:B----4-:R-:W-:Y:S01]  /*d010*/  STL [R1+0x66c], R12 ;  /* 0x00066c0c01007387 */ /* 0x010fe20000100800 */
[----:B-1----:R-:W-:-:S03]  /*d020*/  MOV R0, R13 ;  /* 0x0000000d00007202 */ /* 0x002fc60000000f00 */
[----:B------:R-:W-:Y:S04]  /*d030*/  STL [R1+0x674], R142 ;  /* 0x0006748e01007387 */ /* 0x000fe80000100800 */
[----:B------:R1:W-:Y:S02]  /*d040*/  STL [R1+0x668], R0 ;  /* 0x0006680001007387 */ /* 0x0003e40000100800 */
[----:B-1----:R-:W-:Y:S02]  /*d050*/  IMAD.MOV.U32 R0, RZ, RZ, R143 ;  /* 0x000000ffff007224 */ /* 0x002fe400078e008f */
[----:B------:R-:W2:Y:S04]  /*d060*/  LDL.LU.64 R142, [R1+0x700] ;  /* 0x00070000018e7983 */ /* 0x000ea80000300a00 */
[----:B------:R1:W-:Y:S04]  /*d070*/  STL [R1+0x670], R0 ;  /* 0x0006700001007387 */ /* 0x0003e80000100800 */
[----:B------:R-:W3:Y:S01]  /*d080*/  LDL.LU.64 R12, [R1+0x6b8] ;  /* 0x0006b800010c7983 */ /* 0x000ee20000300a00 */
[----:B-1----:R-:W-:-:S03]  /*d090*/  IMAD.MOV.U32 R0, RZ, RZ, R109 ;  /* 0x000000ffff007224 */ /* 0x002fc600078e006d */
[----:B------:R-:W-:Y:S04]  /*d0a0*/  STL [R1+0x67c], R108 ;  /* 0x00067c6c01007387 */ /* 0x000fe80000100800 */
[----:B------:R1:W-:Y:S04]  /*d0b0*/  STL [R1+0x678], R0 ;  /* 0x0006780001007387 */ /* 0x0003e80000100800 */
[----:B------:R-:W-:Y:S01]  /*d0c0*/  STL [R1+0x684], R110 ;  /* 0x0006846e01007387 */ /* 0x000fe20000100800 */
[----:B-1----:R-:W-:-:S05]  /*d0d0*/  IMAD.MOV.U32 R0, RZ, RZ, R111 ;  /* 0x000000ffff007224 */ /* 0x002fca00078e006f */
[----:B------:R1:W-:Y:S04]  /*d0e0*/  STL [R1+0x680], R0 ;  /* 0x0006800001007387 */ /* 0x0003e80000100800 */
[----:B------:R4:W-:Y:S01]  /*d0f0*/  STL [R1+0x68c], R140 ;  /* 0x00068c8c01007387 */ /* 0x0009e20000100800 */
[----:B-1----:R-:W-:-:S05]  /*d100*/  MOV R0, R141 ;  /* 0x0000008d00007202 */ /* 0x002fca0000000f00 */
[----:B------:R3:W-:Y:S04]  /*d110*/  STL [R1+0x688], R0 ;  /* 0x0006880001007387 */ /* 0x0007e80000100800 */
[----:B------:R-:W-:Y:S04]  /*d120*/  STL [R1+0x694], R56 ;  /* 0x0006943801007387 */ /* 0x000fe80000100800 */
[----:B------:R-:W-:Y:S04]  /*d130*/  STL [R1+0x690], R57 ;  /* 0x0006903901007387 */ /* 0x000fe80000100800 */
[----:B------:R-:W-:Y:S04]  /*d140*/  STL [R1+0x69c], R46 ;  /* 0x00069c2e01007387 */ /* 0x000fe80000100800 */
[----:B------:R-:W-:Y:S04]  /*d150*/  STL [R1+0x698], R47 ;  /* 0x0006982f01007387 */ /* 0x000fe80000100800 */
[----:B------:R-:W-:Y:S04]  /*d160*/  STL [R1+0x6a4], R44 ;  /* 0x0006a42c01007387 */ /* 0x000fe80000100800 */
[----:B------:R-:W-:Y:S04]  /*d170*/  STL [R1+0x6a0], R45 ;  /* 0x0006a02d01007387 */ /* 0x000fe80000100800 */
[----:B------:R-:W-:Y:S04]  /*d180*/  STL [R1+0x6ac], R18 ;  /* 0x0006ac1201007387 */ /* 0x000fe80000100800 */
[----:B----4-:R-:W4:Y:S04]  /*d190*/  LDL.LU.64 R140, [R1+0x6f8] ;  /* 0x0006f800018c7983 */ /* 0x010f280000300a00 */
[----:B------:R-:W-:Y:S01]  /*d1a0*/  STL [R1+0x6a8], R19 ;  /* 0x0006a81301007387 */ /* 0x000fe20000100800 */
[----:B---3--:R-:W-:-:S03]  /*d1b0*/  IMAD.MOV.U32 R0, RZ, RZ, R13 ;  /* 0x000000ffff007224 */ /* 0x008fc600078e000d */
[----:B------:R-:W-:Y:S04]  /*d1c0*/  STL [R1+0x6b4], R12 ;  /* 0x0006b40c01007387 */ /* 0x000fe80000100800 */
[----:B------:R1:W-:Y:S04]  /*d1d0*/  STL [R1+0x6b0], R0 ;  /* 0x0006b00001007387 */ /* 0x0003e80000100800 */
[----:B------:R-:W-:Y:S01]  /*d1e0*/  STL [R1+0x6bc], R14 ;  /* 0x0006bc0e01007387 */ /* 0x000fe20000100800 */
        /* <DEDUP_REMOVED lines=8> */
[----:B------:R1:W-:Y:S01]  /*d270*/  STL [R1+0x6c8], R0 ;  /* 0x0006c80001007387 */ /* 0x0003e20000100800 */
[----:B---3--:R-:W-:Y:S01]  /*d280*/  IMAD.MOV.U32 R150, RZ, RZ, R152 ;  /* 0x000000ffff967224 */ /* 0x008fe200078e0098 */
[----:B------:R-:W-:Y:S01]  /*d290*/  MOV R152, R154 ;  /* 0x0000009a00987202 */ /* 0x000fe20000000f00 */
[----:B------:R-:W-:Y:S02]  /*d2a0*/  IMAD.MOV.U32 R154, RZ, RZ, R156 ;  /* 0x000000ffff9a7224 */ /* 0x000fe400078e009c */
[----:B------:R-:W-:Y:S02]  /*d2b0*/  IMAD.MOV.U32 R156, RZ, RZ, R158 ;  /* 0x000000ffff9c7224 */ /* 0x000fe400078e009e */
[----:B-1----:R-:W-:Y:S02]  /*d2c0*/  IMAD.MOV.U32 R0, RZ, RZ, R151 ;  /* 0x000000ffff007224 */ /* 0x002fe400078e0097 */
[----:B------:R-:W-:Y:S02]  /*d2d0*/  IMAD.MOV.U32 R151, RZ, RZ, R153 ;  /* 0x000000ffff977224 */ /* 0x000fe400078e0099 */
[----:B------:R-:W-:Y:S01]  /*d2e0*/  IMAD.MOV.U32 R153, RZ, RZ, R155 ;  /* 0x000000ffff997224 */ /* 0x000fe200078e009b */
[----:B------:R-:W-:Y:S01]  /*d2f0*/  MOV R155, R157 ;  /* 0x0000009d009b7202 */ /* 0x000fe20000000f00 */
[----:B------:R4:W-:Y:S01]  /*d300*/  STL [R1+0x6d0], R0 ;  /* 0x0006d00001007387 */ /* 0x0009e20000100800 */
[----:B------:R-:W-:Y:S01]  /*d310*/  IMAD.MOV.U32 R157, RZ, RZ, R159 ;  /* 0x000000ffff9d7224 */ /* 0x000fe200078e009f */
[----:B------:R-:W-:Y:S01]  /*d320*/  MOV R158, R160 ;  /* 0x000000a0009e7202 */ /* 0x000fe20000000f00 */
[----:B------:R-:W-:Y:S01]  /*d330*/  IMAD.MOV.U32 R159, RZ, RZ, R161 ;  /* 0x000000ffff9f7224 */ /* 0x000fe200078e00a1 */
[----:B------:R-:W-:Y:S01]  /*d340*/  STL [R1+0x6dc], R60 ;  /* 0x0006dc3c01007387 */ /* 0x000fe20000100800 */
[----:B------:R-:W-:Y:S01]  /*d350*/  IMAD.MOV.U32 R160, RZ, RZ, R162 ;  /* 0x000000ffffa07224 */ /* 0x000fe200078e00a2 */
[----:B------:R-:W-:Y:S01]  /*d360*/  MOV R161, R163 ;  /* 0x000000a300a17202 */ /* 0x000fe20000000f00 */
[----:B------:R-:W-:Y:S01]  /*d370*/  IMAD.MOV.U32 R162, RZ, RZ, R72 ;  /* 0x000000ffffa27224 */ /* 0x000fe200078e0048 */
[----:B------:R-:W-:Y:S01]  /*d380*/  STL [R1+0x6d8], R61 ;  /* 0x0006d83d01007387 */ /* 0x000fe20000100800 */
[----:B------:R-:W-:Y:S01]  /*d390*/  IMAD.MOV.U32 R163, RZ, RZ, R73 ;  /* 0x000000ffffa37224 */ /* 0x000fe200078e0049 */
[----:B------:R-:W-:Y:S01]  /*d3a0*/  MOV R72, R74 ;  /* 0x0000004a00487202 */ /* 0x000fe20000000f00 */
[----:B------:R-:W-:Y:S01]  /*d3b0*/  IMAD.MOV.U32 R73, RZ, RZ, R75 ;  /* 0x000000ffff497224 */ /* 0x000fe200078e004b */
[----:B------:R-:W-:Y:S04]  /*d3c0*/  STL [R1+0x6e4], R58 ;  /* 0x0006e43a01007387 */ /* 0x000fe80000100800 */
[----:B------:R-:W-:Y:S04]  /*d3d0*/  STL [R1+0x6e0], R59 ;  /* 0x0006e03b01007387 */ /* 0x000fe80000100800 */
[----:B------:R-:W3:Y:S01]  /*d3e0*/  LDL.LU.64 R74, [R1+0x758] ;  /* 0x00075800014a7983 */ /* 0x000ee20000300a00 */
[----:B----4-:R-:W-:-:S03]  /*d3f0*/  IMAD.MOV.U32 R0, RZ, RZ, R141 ;  /* 0x000000ffff007224 */ /* 0x010fc600078e008d */
[----:B------:R-:W-:Y:S04]  /*d400*/  STL [R1+0x6ec], R48 ;  /* 0x0006ec3001007387 */ /* 0x000fe80000100800 */
[----:B------:R-:W-:Y:S04]  /*d410*/  STL [R1+0x6e8], R49 ;  /* 0x0006e83101007387 */ /* 0x000fe80000100800 */
[----:B------:R-:W-:Y:S04]  /*d420*/  STL [R1+0x6f4], R140 ;  /* 0x0006f48c01007387 */ /* 0x000fe80000100800 */
[----:B--2---:R-:W-:Y:S04]  /*d430*/  STL [R1+0x6fc], R142 ;  /* 0x0006fc8e01007387 */ /* 0x004fe80000100800 */
[----:B------:R1:W-:Y:S04]  /*d440*/  STL [R1+0x6f0], R0 ;  /* 0x0006f00001007387 */ /* 0x0003e80000100800 */
[----:B------:R-:W-:Y:S01]  /*d450*/  STL [R1+0x704], R144 ;  /* 0x0007049001007387 */ /* 0x000fe20000100800 */
[----:B-1----:R-:W-:-:S05]  /*d460*/  MOV R0, R143 ;  /* 0x0000008f00007202 */ /* 0x002fca0000000f00 */
        /* <DEDUP_REMOVED lines=10> */
[----:B------:R-:W-:Y:S04]  /*d510*/  STL [R1+0x718], R63 ;  /* 0x0007183f01007387 */ /* 0x000fe80000100800 */
[----:B------:R-:W-:Y:S01]  /*d520*/  STL [R1+0x724], R50 ;  /* 0x0007243201007387 */ /* 0x000fe20000100800 */
[----:B-1----:R-:W-:-:S03]  /*d530*/  IMAD.MOV.U32 R0, RZ, RZ, R151 ;  /* 0x000000ffff007224 */ /* 0x002fc600078e0097 */
[----:B------:R-:W-:Y:S04]  /*d540*/  STL [R1+0x720], R51 ;  /* 0x0007203301007387 */ /* 0x000fe80000100800 */
[----:B------:R-:W-:Y:S04]  /*d550*/  STL [R1+0x72c], R52 ;  /* 0x00072c3401007387 */ /* 0x000fe80000100800 */
[----:B------:R-:W-:Y:S04]  /*d560*/  STL [R1+0x728], R53 ;  /* 0x0007283501007387 */ /* 0x000fe80000100800 */
[----:B------:R-:W-:Y:S04]  /*d570*/  STL [R1+0x734], R150 ;  /* 0x0007349601007387 */ /* 0x000fe80000100800 */
[----:B------:R-:W-:Y:S04]  /*d580*/  STL [R1+0x73c], R152 ;  /* 0x00073c9801007387 */ /* 0x000fe80000100800 */
[----:B------:R1:W-:Y:S04]  /*d590*/  STL [R1+0x730], R0 ;  /* 0x0007300001007387 */ /* 0x0003e80000100800 */
[----:B------:R-:W-:Y:S01]  /*d5a0*/  STL [R1+0x744], R154 ;  /* 0x0007449a01007387 */ /* 0x000fe20000100800 */
[----:B-1----:R-:W-:-:S05]  /*d5b0*/  IMAD.MOV.U32 R0, RZ, RZ, R153 ;  /* 0x000000ffff007224 */ /* 0x002fca00078e0099 */
[----:B------:R1:W-:Y:S04]  /*d5c0*/  STL [R1+0x738], R0 ;  /* 0x0007380001007387 */ /* 0x0003e80000100800 */
[----:B------:R-:W-:Y:S01]  /*d5d0*/  STL [R1+0x74c], R156 ;  /* 0x00074c9c01007387 */ /* 0x000fe20000100800 */
[----:B-1----:R-:W-:-:S05]  /*d5e0*/  MOV R0, R155 ;  /* 0x0000009b00007202 */ /* 0x002fca0000000f00 */
[----:B------:R1:W-:Y:S02]  /*d5f0*/  STL [R1+0x740], R0 ;  /* 0x0007400001007387 */ /* 0x0003e40000100800 */
[----:B-1----:R-:W-:-:S05]  /*d600*/  IMAD.MOV.U32 R0, RZ, RZ, R157 ;  /* 0x000000ffff007224 */ /* 0x002fca00078e009d */
[----:B------:R1:W-:Y:S01]  /*d610*/  STL [R1+0x748], R0 ;  /* 0x0007480001007387 */ /* 0x0003e20000100800 */
[----:B------:R-:W-:Y:S01]  /*d620*/  IMAD.MOV.U32 R106, RZ, RZ, R72 ;  /* 0x000000ffff6a7224 */ /* 0x000fe200078e0048 */
[----:B------:R-:W-:Y:S01]  /*d630*/  MOV R107, R73 ;  /* 0x00000049006b7202 */ /* 0x000fe20000000f00 */
[----:B------:R-:W-:Y:S01]  /*d640*/  IMAD.MOV.U32 R102, RZ, RZ, R158 ;  /* 0x000000ffff667224 */ /* 0x000fe200078e009e */
[----:B------:R-:W-:Y:S01]  /*d650*/  MOV R103, R159 ;  /* 0x0000009f00677202 */ /* 0x000fe20000000f00 */
[----:B------:R-:W-:Y:S01]  /*d660*/  IMAD.MOV.U32 R140, RZ, RZ, R160 ;  /* 0x000000ffff8c7224 */ /* 0x000fe200078e00a0 */
[----:B------:R-:W-:Y:S01]  /*d670*/  MOV R104, R162 ;  /* 0x000000a200687202 */ /* 0x000fe20000000f00 */
[----:B------:R-:W-:Y:S02]  /*d680*/  IMAD.MOV.U32 R141, RZ, RZ, R161 ;  /* 0x000000ffff8d7224 */ /* 0x000fe400078e00a1 */
[----:B------:R-:W-:Y:S01]  /*d690*/  IMAD.MOV.U32 R105, RZ, RZ, R163 ;  /* 0x000000ffff697224 */ /* 0x000fe200078e00a3 */
[----:B---3--:R2:W-:Y:S01]  /*d6a0*/  STL [R1+0x754], R74 ;  /* 0x0007544a01007387 */ /* 0x0085e20000100800 */
[----:B-1----:R-:W-:-:S03]  /*d6b0*/  IMAD.MOV.U32 R0, RZ, RZ, R75 ;  /* 0x000000ffff007224 */ /* 0x002fc600078e004b */
[----:B------:R-:W3:Y:S04]  /*d6c0*/  LDL.LU.64 R108, [R1+0x788] ;  /* 0x00078800016c7983 */ /* 0x000ee80000300a00 */
[----:B------:R-:W4:Y:S04]  /*d6d0*/  LDL.LU.64 R154, [R1+0x798] ;  /* 0x00079800019a7983 */ /* 0x000f280000300a00 */
[----:B------:R-:W5:Y:S04]  /*d6e0*/  LDL.LU.64 R110, [R1+0x7b8] ;  /* 0x0007b800016e7983 */ /* 0x000f680000300a00 */
[----:B------:R-:W5:Y:S04]  /*d6f0*/  LDL.LU.64 R14, [R1+0x7f0] ;  /* 0x0007f000010e7983 */ /* 0x000f680000300a00 */
[----:B------:R-:W5:Y:S04]  /*d700*/  LDL.LU.64 R136, [R1+0x7f8] ;  /* 0x0007f80001887983 */ /* 0x000f680000300a00 */
[----:B------:R-:W5:Y:S04]  /*d710*/  LDL.LU.64 R72, [R1+0x868] ;  /* 0x0008680001487983 */ /* 0x000f680000300a00 */
[----:B--2---:R-:W2:Y:S04]  /*d720*/  LDL.LU.64 R74, [R1+0x870] ;  /* 0x00087000014a7983 */ /* 0x004ea80000300a00 */
[----:B------:R1:W-:Y:S04]  /*d730*/  STL [R1+0x750], R0 ;  /* 0x0007500001007387 */ /* 0x0003e80000100800 */
[----:B------:R-:W4:Y:S04]  /*d740*/  LDL.LU.64 R12, [R1+0x7c0] ;  /* 0x0007c000010c7983 */ /* 0x000f280000300a00 */
[----:B------:R-:W2:Y:S04]  /*d750*/  LDL.LU.64 R138, [R1+0x800] ;  /* 0x00080000018a7983 */ /* 0x000ea80000300a00 */
[----:B------:R-:W-:Y:S04]  /*d760*/  STL [R1+0x75c], R64 ;  /* 0x00075c4001007387 */ /* 0x000fe80000100800 */
[----:B------:R-:W5:Y:S04]  /*d770*/  LDL.LU.64 R142, [R1+0x808] ;  /* 0x00080800018e7983 */ /* 0x000f680000300a00 */
[----:B------:R-:W2:Y:S04]  /*d780*/  LDL.LU.64 R144, [R1+0x7c8] ;  /* 0x0007c80001907983 */ /* 0x000ea80000300a00 */
[----:B------:R-:W2:Y:S04]  /*d790*/  LDL.LU.64 R146, [R1+0x810] ;  /* 0x0008100001927983 */ /* 0x000ea80000300a00 */
[----:B------:R-:W-:Y:S04]  /*d7a0*/  STL [R1+0x758], R65 ;  /* 0x0007584101007387 */ /* 0x000fe80000100800 */
[----:B------:R-:W2:Y:S04]  /*d7b0*/  LDL.LU.64 R148, [R1+0x818] ;  /* 0x0008180001947983 */ /* 0x000ea80000300a00 */
[----:B------:R-:W2:Y:S04]  /*d7c0*/  LDL.LU.64 R150, [R1+0x7d0] ;  /* 0x0007d00001967983 */ /* 0x000ea80000300a00 */
[----:B------:R-:W2:Y:S04]  /*d7d0*/  LDL.LU.64 R152, [R1+0x820] ;  /* 0x0008200001987983 */ /* 0x000ea80000300a00 */
[----:B------:R-:W-:Y:S04]  /*d7e0*/  STL [R1+0x764], R66 ;  /* 0x0007644201007387 */ /* 0x000fe80000100800 */
[----:B------:R-:W2:Y:S04]  /*d7f0*/  LDL.LU.64 R156, [R1+0x828] ;  /* 0x00082800019c7983 */ /* 0x000ea80000300a00 */
[----:B------:R-:W2:Y:S04]  /*d800*/  LDL.LU.64 R158, [R1+0x7d8] ;  /* 0x0007d800019e7983 */ /* 0x000ea80000300a00 */
[----:B------:R-:W2:Y:S04]  /*d810*/  LDL.LU.64 R160, [R1+0x830] ;  /* 0x0008300001a07983 */ /* 0x000ea80000300a00 */
[----:B------:R-:W2:Y:S01]  /*d820*/  LDL.LU.64 R162, [R1+0x7a0] ;  /* 0x0007a00001a27983 */ /* 0x000ea20000300a00 */
[----:B-1----:R-:W-:-:S03]  /*d830*/  IMAD.MOV.U32 R0, RZ, RZ, R103 ;  /* 0x000000ffff007224 */ /* 0x002fc600078e0067 */
[----:B------:R-:W-:Y:S04]  /*d840*/  STL [R1+0x760], R67 ;  /* 0x0007604301007387 */ /* 0x000fe80000100800 */
[----:B------:R-:W-:Y:S04]  /*d850*/  STL [R1+0x76c], R68 ;  /* 0x00076c4401007387 */ /* 0x000fe80000100800 */
[----:B------:R-:W-:Y:S04]  /*d860*/  STL [R1+0x768], R69 ;  /* 0x0007684501007387 */ /* 0x000fe80000100800 */
[----:B------:R-:W-:Y:S04]  /*d870*/  STL [R1+0x774], R102 ;  /* 0x0007746601007387 */ /* 0x000fe80000100800 */
[----:B------:R1:W-:Y:S04]  /*d880*/  STL [R1+0x770], R0 ;  /* 0x0007700001007387 */ /* 0x0003e80000100800 */
[----:B------:R-:W-:Y:S01]  /*d890*/  STL [R1+0x77c], R106 ;  /* 0x00077c6a01007387 */ /* 0x000fe20000100800 */
[----:B-1----:R-:W-:Y:S01]  /*d8a0*/  IMAD.MOV.U32 R0, RZ, RZ, R107 ;  /* 0x000000ffff007224 */ /* 0x002fe200078e006b */
[----:B------:R-:W-:Y:S01]  /*d8b0*/  MOV R102, R104 ;  /* 0x0000006800667202 */ /* 0x000fe20000000f00 */
[----:B------:R-:W-:Y:S01]  /*d8c0*/  IMAD.MOV.U32 R103, RZ, RZ, R105 ;  /* 0x000000ffff677224 */ /* 0x000fe200078e0069 */
[----:B---3--:R-:W-:Y:S04]  /*d8d0*/  STL [R1+0x784], R108 ;  /* 0x0007846c01007387 */ /* 0x008fe80000100800 */
[----:B------:R1:W-:Y:S02]  /*d8e0*/  STL [R1+0x778], R0 ;  /* 0x0007780001007387 */ /* 0x0003e40000100800 */
[----:B-1----:R-:W-:-:S05]  /*d8f0*/  MOV R0, R109 ;  /* 0x0000006d00007202 */ /* 0x002fca0000000f00 */
[----:B------:R1:W-:Y:S04]  /*d900*/  STL [R1+0x780], R0 ;  /* 0x0007800001007387 */ /* 0x0003e80000100800 */
[----:B------:R-:W-:Y:S01]  /*d910*/  STL [R1+0x78c], R140 ;  /* 0x00078c8c01007387 */ /* 0x000fe20000100800 */
[----:B-1----:R-:W-:-:S05]  /*d920*/  IMAD.MOV.U32 R0, RZ, RZ, R141 ;  /* 0x000000ffff007224 */ /* 0x002fca00078e008d */
[----:B------:R1:W-:Y:S01]  /*d930*/  STL [R1+0x788], R0 ;  /* 0x0007880001007387 */ /* 0x0003e20000100800 */
[----:B----4-:R-:W-:Y:S01]  /*d940*/  MOV R106, R12 ;  /* 0x0000000c006a7202 */ /* 0x010fe20000000f00 */
[----:B------:R-:W-:Y:S02]  /*d950*/  IMAD.MOV.U32 R107, RZ, RZ, R13 ;  /* 0x000000ffff6b7224 */ /* 0x000fe400078e000d */
[----:B------:R-:W-:Y:S01]  /*d960*/  STL [R1+0x794], R154 ;  /* 0x0007949a01007387 */ /* 0x000fe20000100800 */
[----:B-1----:R-:W-:Y:S01]  /*d970*/  MOV R0, R155 ;  /* 0x0000009b00007202 */ /* 0x002fe20000000f00 */
[----:B-----5:R-:W-:Y:S01]  /*d980*/  IMAD.MOV.U32 R141, RZ, RZ, R143 ;  /* 0x000000ffff8d7224 */ /* 0x020fe200078e008f */
[----:B------:R-:W-:-:S03]  /*d990*/  MOV R140, R142 ;  /* 0x0000008e008c7202 */ /* 0x000fc60000000f00 */
[----:B------:R1:W-:Y:S01]  /*d9a0*/  STL [R1+0x790], R0 ;  /* 0x0007900001007387 */ /* 0x0003e20000100800 */
[----:B--2---:R-:W-:Y:S02]  /*d9b0*/  IMAD.MOV.U32 R108, RZ, RZ, R144 ;  /* 0x000000ffff6c7224 */ /* 0x004fe400078e0090 */
[----:B------:R-:W-:Y:S02]  /*d9c0*/  IMAD.MOV.U32 R142, RZ, RZ, R146 ;  /* 0x000000ffff8e7224 */ /* 0x000fe400078e0092 */
[----:B------:R-:W-:Y:S01]  /*d9d0*/  IMAD.MOV.U32 R143, RZ, RZ, R147 ;  /* 0x000000ffff8f7224 */ /* 0x000fe200078e0093 */
[----:B------:R-:W-:Y:S01]  /*d9e0*/  MOV R109, R145 ;  /* 0x00000091006d7202 */ /* 0x000fe20000000f00 */
[----:B------:R-:W-:Y:S02]  /*d9f0*/  IMAD.MOV.U32 R104, RZ, RZ, R110 ;  /* 0x000000ffff687224 */ /* 0x000fe400078e006e */
[----:B------:R-:W-:Y:S01]  /*da00*/  IMAD.MOV.U32 R105, RZ, RZ, R111 ;  /* 0x000000ffff697224 */ /* 0x000fe200078e006f */
[----:B------:R-:W-:Y:S01]  /*da10*/  MOV R144, R148 ;  /* 0x0000009400907202 */ /* 0x000fe20000000f00 */
[----:B------:R-:W-:-:S02]  /*da20*/  IMAD.MOV.U32 R145, RZ, RZ, R149 ;  /* 0x000000ffff917224 */ /* 0x000fc400078e0095 */
[----:B------:R-:W-:Y:S02]  /*da30*/  IMAD.MOV.U32 R146, RZ, RZ, R152 ;  /* 0x000000ffff927224 */ /* 0x000fe400078e0098 */
[----:B------:R-:W-:Y:S01]  /*da40*/  IMAD.MOV.U32 R147, RZ, RZ, R153 ;  /* 0x000000ffff937224 */ /* 0x000fe200078e0099 */
[----:B------:R-:W-:Y:S01]  /*da50*/  MOV R111, R151 ;  /* 0x00000097006f7202 */ /* 0x000fe20000000f00 */
[----:B------:R-:W-:Y:S02]  /*da60*/  IMAD.MOV.U32 R110, RZ, RZ, R150 ;  /* 0x000000ffff6e7224 */ /* 0x000fe400078e0096 */
[----:B------:R-:W-:Y:S02]  /*da70*/  IMAD.MOV.U32 R148, RZ, RZ, R156 ;  /* 0x000000ffff947224 */ /* 0x000fe400078e009c */
[----:B------:R-:W-:Y:S01]  /*da80*/  IMAD.MOV.U32 R149, RZ, RZ, R157 ;  /* 0x000000ffff957224 */ /* 0x000fe200078e009d */
[----:B------:R-:W-:Y:S01]  /*da90*/  MOV R12, R158 ;  /* 0x0000009e000c7202 */ /* 0x000fe20000000f00 */
[----:B------:R-:W-:Y:S01]  /*daa0*/  IMAD.MOV.U32 R13, RZ, RZ, R159 ;  /* 0x000000ffff0d7224 */ /* 0x000fe200078e009f */
[----:B------:R2:W-:Y:S01]  /*dab0*/  STL [R1+0x79c], R162 ;  /* 0x00079ca201007387 */ /* 0x0005e20000100800 */
[----:B-1----:R-:W-:-:S03]  /*dac0*/  IMAD.MOV.U32 R0, RZ, RZ, R163 ;  /* 0x000000ffff007224 */ /* 0x002fc600078e00a3 */
[----:B------:R-:W3:Y:S04]  /*dad0*/  LDL.LU.64 R152, [R1+0x838] ;  /* 0x0008380001987983 */ /* 0x000ee80000300a00 */
[----:B------:R-:W4:Y:S01]  /*dae0*/  LDL.LU.64 R158, [R1+0x7e0] ;  /* 0x0007e000019e7983 */ /* 0x000f220000300a00 */
[----:B------:R-:W-:-:S03]  /*daf0*/  IMAD.MOV.U32 R150, RZ, RZ, R160 ;  /* 0x000000ffff967224 */ /* 0x000fc600078e00a0 */
[----:B------:R-:W5:Y:S01]  /*db00*/  LDL.LU.64 R154, [R1+0x840] ;  /* 0x00084000019a7983 */ /* 0x000f620000300a00 */
[----:B------:R-:W-:-:S03]  /*db10*/  MOV R151, R161 ;  /* 0x000000a100977202 */ /* 0x000fc60000000f00 */
[----:B------:R-:W5:Y:S04]  /*db20*/  LDL.LU.64 R156, [R1+0x848] ;  /* 0x00084800019c7983 */ /* 0x000f680000300a00 */
[----:B------:R1:W-:Y:S04]  /*db30*/  STL [R1+0x798], R0 ;  /* 0x0007980001007387 */ /* 0x0003e80000100800 */
[----:B------:R-:W-:Y:S04]  /*db40*/  STL [R1+0x7a4], R102 ;  /* 0x0007a46601007387 */ /* 0x000fe80000100800 */
[----:B------:R-:W3:Y:S04]  /*db50*/  LDL.LU.64 R160, [R1+0x850] ;  /* 0x0008500001a07983 */ /* 0x000ee80000300a00 */
[----:B--2---:R-:W2:Y:S01]  /*db60*/  LDL.LU.64 R162, [R1+0x7e8] ;  /* 0x0007e80001a27983 */ /* 0x004ea20000300a00 */
[----:B-1----:R-:W-:-:S03]  /*db70*/  IMAD.MOV.U32 R0, RZ, RZ, R103 ;  /* 0x000000ffff007224 */ /* 0x002fc600078e0067 */
[----:B------:R-:W-:Y:S04]  /*db80*/  STL [R1+0x7ac], R240 ;  /* 0x0007acf001007387 */ /* 0x000fe80000100800 */
[----:B------:R1:W-:Y:S04]  /*db90*/  STL [R1+0x7a0], R0 ;  /* 0x0007a00001007387 */ /* 0x0003e80000100800 */
[----:B------:R-:W-:Y:S01]  /*dba0*/  STL [R1+0x7a8], R241 ;  /* 0x0007a8f101007387 */ /* 0x000fe20000100800 */
[----:B-1----:R-:W-:-:S03]  /*dbb0*/  MOV R0, R105 ;  /* 0x0000006900007202 */ /* 0x002fc60000000f00 */
        /* <DEDUP_REMOVED lines=14> */
[----:B----4-:R-:W-:Y:S02]  /*dca0*/  IMAD.MOV.U32 R0, RZ, RZ, R159 ;  /* 0x000000ffff007224 */ /* 0x010fe400078e009f */
[----:B------:R3:W-:Y:S04]  /*dcb0*/  STL [R1+0x7dc], R158 ;  /* 0x0007dc9e01007387 */ /* 0x0007e80000100800 */
[----:B------:R1:W-:Y:S01]  /*dcc0*/  STL [R1+0x7d8], R0 ;  /* 0x0007d80001007387 */ /* 0x0003e20000100800 */
[----:B---3--:R-:W-:Y:S01]  /*dcd0*/  MOV R158, R160 ;  /* 0x000000a0009e7202 */ /* 0x008fe20000000f00 */
[----:B------:R-:W-:-:S02]  /*dce0*/  IMAD.MOV.U32 R159, RZ, RZ, R161 ;  /* 0x000000ffff9f7224 */ /* 0x000fc400078e00a1 */
[----:B--2---:R2:W-:Y:S04]  /*dcf0*/  STL [R1+0x7e4], R162 ;  /* 0x0007e4a201007387 */ /* 0x0045e80000100800 */
[----:B------:R-:W3:Y:S01]  /*dd00*/  LDL.LU.64 R160, [R1+0x858] ;  /* 0x0008580001a07983 */ /* 0x000ee20000300a00 */
[----:B-1----:R-:W-:-:S03]  /*dd10*/  IMAD.MOV.U32 R0, RZ, RZ, R163 ;  /* 0x000000ffff007224 */ /* 0x002fc600078e00a3 */
[----:B--2---:R-:W2:Y:S04]  /*dd20*/  LDL.LU.64 R162, [R1+0x860] ;  /* 0x0008600001a27983 */ /* 0x004ea80000300a00 */
[----:B------:R1:W-:Y:S04]  /*dd30*/  STL [R1+0x7e0], R0 ;  /* 0x0007e00001007387 */ /* 0x0003e80000100800 */
[----:B------:R-:W-:Y:S01]  /*dd40*/  STL [R1+0x7ec], R14 ;  /* 0x0007ec0e01007387 */ /* 0x000fe20000100800 */
[----:B-1----:R-:W-:-:S05]  /*dd50*/  MOV R0, R15 ;  /* 0x0000000f00007202 */ /* 0x002fca0000000f00 */
        /* <DEDUP_REMOVED lines=26> */
[----:B-----5:R-:W-:Y:S01]  /*df00*/  STL [R1+0x83c], R154 ;  /* 0x00083c9a01007387 */ /* 0x020fe20000100800 */
[----:B-1----:R-:W-:-:S05]  /*df10*/  MOV R0, R153 ;  /* 0x0000009900007202 */ /* 0x002fca0000000f00 */
[----:B------:R1:W-:Y:S04]  /*df20*/  STL [R1+0x830], R0 ;  /* 0x0008300001007387 */ /* 0x0003e80000100800 */
[----:B------:R-:W-:Y:S01]  /*df30*/  STL [R1+0x844], R156 ;  /* 0x0008449c01007387 */ /* 0x000fe20000100800 */
[----:B-1----:R-:W-:-:S05]  /*df40*/  IMAD.MOV.U32 R0, RZ, RZ, R155 ;  /* 0x000000ffff007224 */ /* 0x002fca00078e009b */
[----:B------:R1:W-:Y:S04]  /*df50*/  STL [R1+0x838], R0 ;  /* 0x0008380001007387 */ /* 0x0003e80000100800 */
[----:B------:R-:W-:Y:S01]  /*df60*/  STL [R1+0x84c], R158 ;  /* 0x00084c9e01007387 */ /* 0x000fe20000100800 */
[----:B-1----:R-:W-:-:S05]  /*df70*/  IMAD.MOV.U32 R0, RZ, RZ, R157 ;  /* 0x000000ffff007224 */ /* 0x002fca00078e009d */
[----:B------:R1:W-:Y:S02]  /*df80*/  STL [R1+0x840], R0 ;  /* 0x0008400001007387 */ /* 0x0003e40000100800 */
[----:B-1----:R-:W-:Y:S01]  /*df90*/  MOV R0, R159 ;  /* 0x0000009f00007202 */ /* 0x002fe20000000f00 */
[----:B------:R-:W-:Y:S01]  /*dfa0*/  IMAD.MOV.U32 R5, RZ, RZ, R75 ;  /* 0x000000ffff057224 */ /* 0x000fe200078e004b */
[----:B------:R-:W1:Y:S01]  /*dfb0*/  S2R R17, SR_TID.X ;  /* 0x0000000000117919 */ /* 0x000e620000002100 */
[----:B------:R-:W-:-:S04]  /*dfc0*/  SHF.R.S32.HI R12, RZ, 0x1f, R252 ;  /* 0x0000001fff0c7819 */ /* 0x000fc800000114fc */
[----:B------:R-:W-:Y:S02]  /*dfd0*/  LEA.HI R12, R12, R252, RZ, 0x5 ;  /* 0x000000fc0c0c7211 */ /* 0x000fe400078f28ff */
[----:B------:R-:W-:Y:S02]  /*dfe0*/  SHF.R.S32.HI R240, RZ, 0x1f, R16 ;  /* 0x0000001ffff07819 */ /* 0x000fe40000011410 */
[----:B------:R-:W-:Y:S01]  /*dff0*/  SHF.R.S32.HI R12, RZ, 0x5, R12 ;  /* 0x00000005ff0c7819 */ /* 0x000fe2000001140c */
[C---:B------:R-:W-:Y:S01]  /*e000*/  IMAD.SHL.U32 R241, R16.reuse, 0x4, RZ ;  /* 0x0000000410f17824 */ /* 0x040fe200078e00ff */
[----:B------:R-:W-:Y:S01]  /*e010*/  SHF.L.U64.HI R240, R16, 0x2, R240 ;  /* 0x0000000210f07819 */ /* 0x000fe200000102f0 */
[----:B------:R-:W-:Y:S01]  /*e020*/  IMAD.MOV.U32 R252, RZ, RZ, RZ ;  /* 0x000000fffffc7224 */ /* 0x000fe200078e00ff */
[----:B------:R-:W-:Y:S02]  /*e030*/  CS2R R248, SRZ ;  /* 0x0000000000f87805 */ /* 0x000fe4000001ff00 */
[----:B------:R-:W-:-:S02]  /*e040*/  CS2R R250, SRZ ;  /* 0x0000000000fa7805 */ /* 0x000fc4000001ff00 */
[----:B------:R-:W-:Y:S02]  /*e050*/  CS2R R244, SRZ ;  /* 0x0000000000f47805 */ /* 0x000fe4000001ff00 */
[----:B------:R-:W-:Y:S02]  /*e060*/  CS2R R246, SRZ ;  /* 0x0000000000f67805 */ /* 0x000fe4000001ff00 */
[----:B------:R-:W-:Y:S02]  /*e070*/  CS2R R236, SRZ ;  /* 0x0000000000ec7805 */ /* 0x000fe4000001ff00 */
[----:B------:R-:W-:Y:S02]  /*e080*/  CS2R R238, SRZ ;  /* 0x0000000000ee7805 */ /* 0x000fe4000001ff00 */
[----:B-1----:R-:W-:Y:S01]  /*e090*/  LOP3.LUT R242, R17, 0x7, RZ, 0xc0, !PT ;  /* 0x0000000711f27812 */ /* 0x002fe200078ec0ff */
[----:B---3--:R-:W-:Y:S04]  /*e0a0*/  STL [R1+0x854], R160 ;  /* 0x000854a001007387 */ /* 0x008fe80000100800 */
[----:B------:R1:W-:Y:S04]  /*e0b0*/  STL [R1+0x848], R0 ;  /* 0x0008480001007387 */ /* 0x0003e80000100800 */
[----:B--2---:R-:W-:Y:S01]  /*e0c0*/  STL [R1+0x85c], R162 ;  /* 0x00085ca201007387 */ /* 0x004fe20000100800 */
[----:B-1----:R-:W-:-:S05]  /*e0d0*/  IMAD.MOV.U32 R0, RZ, RZ, R161 ;  /* 0x000000ffff007224 */ /* 0x002fca00078e00a1 */
[----:B------:R1:W-:Y:S02]  /*e0e0*/  STL [R1+0x850], R0 ;  /* 0x0008500001007387 */ /* 0x0003e40000100800 */
[----:B-1----:R-:W-:-:S05]  /*e0f0*/  IMAD.MOV.U32 R0, RZ, RZ, R163 ;  /* 0x000000ffff007224 */ /* 0x002fca00078e00a3 */
[----:B------:R1:W-:Y:S04]  /*e100*/  STL [R1+0x858], R0 ;  /* 0x0008580001007387 */ /* 0x0003e80000100800 */
[----:B------:R-:W-:Y:S01]  /*e110*/  STL [R1+0x864], R72 ;  /* 0x0008644801007387 */ /* 0x000fe20000100800 */
[----:B-1----:R-:W-:-:S03]  /*e120*/  MOV R0, R73 ;  /* 0x0000004900007202 */ /* 0x002fc60000000f00 */
[----:B------:R-:W-:Y:S04]  /*e130*/  STL [R1+0x86c], R74 ;  /* 0x00086c4a01007387 */ /* 0x000fe80000100800 */
[----:B------:R1:W-:Y:S04]  /*e140*/  STL [R1+0x860], R0 ;  /* 0x0008600001007387 */ /* 0x0003e80000100800 */
[----:B------:R2:W-:Y:S04]  /*e150*/  STL [R1+0x868], R5 ;  /* 0x0008680501007387 */ /* 0x0005e80000100800 */
[----:B------:R-:W-:Y:S04]  /*e160*/  STL [R1+0xb0], RZ ;  /* 0x0000b0ff01007387 */ /* 0x000fe80000100800 */
        /* <DEDUP_REMOVED lines=23> */
[----:B------:R-:W-:Y:S04]  /*e2e0*/  STL [R1], RZ ;  /* 0x000000ff01007387 */ /* 0x000fe80000100800 */
        /* <DEDUP_REMOVED lines=13> */
[----:B------:R-:W-:Y:S01]  /*e3c0*/  STL [R1+0x238], RZ ;  /* 0x000238ff01007387 */ /* 0x000fe20000100800 */
[----:B------:R-:W-:-:S03]  /*e3d0*/  LOP3.LUT R2, R17, 0x3, RZ, 0xc0, !PT ;  /* 0x0000000311027812 */ /* 0x000fc600078ec0ff */
[----:B------:R-:W-:Y:S01]  /*e3e0*/  STL [R1+0x23c], RZ ;  /* 0x00023cff01007387 */ /* 0x000fe20000100800 */
[----:B-1----:R-:W-:-:S03]  /*e3f0*/  LOP3.LUT R0, R17, 0x1c, RZ, 0xc0, !PT ;  /* 0x0000001c11007812 */ /* 0x002fc600078ec0ff */
[----:B------:R-:W-:Y:S01]  /*e400*/  STL [R1+0x220], RZ ;  /* 0x000220ff01007387 */ /* 0x000fe20000100800 */
[----:B------:R-:W-:-:S03]  /*e410*/  IMAD R242, R242, 0x90, RZ ;  /* 0x00000090f2f27824 */ /* 0x000fc600078e02ff */
[----:B------:R-:W-:Y:S01]  /*e420*/  STL [R1+0x224], RZ ;  /* 0x000224ff01007387 */ /* 0x000fe20000100800 */
[----:B------:R-:W-:-:S03]  /*e430*/  IMAD.SHL.U32 R4, R17, 0x2, RZ ;  /* 0x0000000211047824 */ /* 0x000fc600078e00ff */
[----:B------:R-:W-:Y:S04]  /*e440*/  STL [R1+0x228], RZ ;  /* 0x000228ff01007387 */ /* 0x000fe80000100800 */
[----:B------:R-:W-:Y:S01]  /*e450*/  STL [R1+0x22c], RZ ;  /* 0x00022cff01007387 */ /* 0x000fe20000100800 */
[----:B------:R-:W-:-:S03]  /*e460*/  IMAD R0, R2, 0x220, R0 ;  /* 0x0000022002007824 */ /* 0x000fc600078e0200 */
[----:B------:R-:W-:Y:S01]  /*e470*/  STL [R1+0x210], RZ ;  /* 0x000210ff01007387 */ /* 0x000fe20000100800 */
[----:B------:R-:W-:-:S03]  /*e480*/  SHF.R.S32.HI R2, RZ, 0x1f, R3 ;  /* 0x0000001fff027819 */ /* 0x000fc60000011403 */
[----:B------:R-:W-:Y:S01]  /*e490*/  STL [R1+0x214], RZ ;  /* 0x000214ff01007387 */ /* 0x000fe20000100800 */
[----:B------:R-:W-:-:S03]  /*e4a0*/  LOP3.LUT R242, R242, 0x30, R4, 0x78, !PT ;  /* 0x00000030f2f27812 */ /* 0x000fc600078e7804 */
[----:B------:R-:W-:Y:S04]  /*e4b0*/  STL [R1+0x218], RZ ;  /* 0x000218ff01007387 */ /* 0x000fe80000100800 */
[----:B------:R-:W-:Y:S04]  /*e4c0*/  STL [R1+0x21c], RZ ;  /* 0x00021cff01007387 */ /* 0x000fe80000100800 */
[----:B------:R-:W-:Y:S01]  /*e4d0*/  STL [R1+0x200], RZ ;  /* 0x000200ff01007387 */ /* 0x000fe20000100800 */
[----:B------:R-:W-:-:S03]  /*e4e0*/  SHF.L.U64.HI R2, R3, 0x2, R2 ;  /* 0x0000000203027819 */ /* 0x000fc60000010202 */
[----:B------:R-:W-:Y:S01]  /*e4f0*/  STL [R1+0x204], RZ ;  /* 0x000204ff01007387 */ /* 0x000fe20000100800 */
[----:B------:R-:W-:-:S03]  /*e500*/  SHF.L.U32 R3, R3, 0x2, RZ ;  /* 0x0000000203037819 */ /* 0x000fc600000006ff */
[----:B------:R-:W-:Y:S01]  /*e510*/  STL [R1+0x208], RZ ;  /* 0x000208ff01007387 */ /* 0x000fe20000100800 */
[----:B------:R-:W-:Y:S02]  /*e520*/  CS2R R232, SRZ ;  /* 0x0000000000e87805 */ /* 0x000fe4000001ff00 */
[----:B------:R-:W-:Y:S01]  /*e530*/  CS2R R234, SRZ ;  /* 0x0000000000ea7805 */ /* 0x000fe2000001ff00 */
[----:B------:R-:W-:Y:S01]  /*e540*/  STL [R1+0x20c], RZ ;  /* 0x00020cff01007387 */ /* 0x000fe20000100800 */
[----:B------:R-:W-:Y:S02]  /*e550*/  CS2R R120, SRZ ;  /* 0x0000000000787805 */ /* 0x000fe4000001ff00 */
[----:B------:R-:W-:Y:S02]  /*e560*/  CS2R R122, SRZ ;  /* 0x00000000007a7805 */ /* 0x000fe4000001ff00 */
[----:B------:R-:W-:Y:S01]  /*e570*/  CS2R R124, SRZ ;  /* 0x00000000007c7805 */ /* 0x000fe2000001ff00 */
[----:B------:R1:W-:Y:S01]  /*e580*/  STL [R1+0x87c], R12 ;  /* 0x00087c0c01007387 */ /* 0x0003e20000100800 */
[----:B------:R-:W-:-:S02]  /*e590*/  CS2R R126, SRZ ;  /* 0x00000000007e7805 */ /* 0x000fc4000001ff00 */
[----:B------:R-:W-:Y:S02]  /*e5a0*/  CS2R R128, SRZ ;  /* 0x0000000000807805 */ /* 0x000fe4000001ff00 */
[----:B------:R-:W-:Y:S02]  /*e5b0*/  CS2R R130, SRZ ;  /* 0x0000000000827805 */ /* 0x000fe4000001ff00 */
[----:B------:R-:W-:Y:S02]  /*e5c0*/  CS2R R132, SRZ ;  /* 0x0000000000847805 */ /* 0x000fe4000001ff00 */
[----:B------:R-:W-:Y:S02]  /*e5d0*/  CS2R R134, SRZ ;  /* 0x0000000000867805 */ /* 0x000fe4000001ff00 */
[----:B--2---:R-:W-:Y:S02]  /*e5e0*/  CS2R R4, SRZ ;  /* 0x0000000000047805 */ /* 0x004fe4000001ff00 */
        /* <DEDUP_REMOVED lines=67> */
[----:B-1----:R-:W-:Y:S02]  /*ea20*/  CS2R R12, SRZ ;  /* 0x00000000000c7805 */ /* 0x002fe4000001ff00 */
        /* <DEDUP_REMOVED lines=17> */
[----:B------:R-:W-:Y:S01]  /*eb40*/  LOP3.LUT R16, R242, 0x40, RZ, 0x3c, !PT ;  /* 0x00000040f2107812 */ /* 0x000fe200078e3cff */
[----:B------:R-:W-:Y:S01]  /*eb50*/  UMOV UR5, 0x1 ;  /* 0x0000000100057882 */ /* 0x000fe20000000000 */
[----:B------:R-:W-:-:S05]  /*eb60*/  UMOV UR6, 0xffffffff ;  /* 0xffffffff00067882 */ /* 0x000fca0000000000 */
.L_x_1:
[----:B------:R-:W-:Y:S01]  /*eb70*/  STL.64 [R1+0xb10], R142 ;  /* 0x000b108e01007387 */ /* 0x000fe20000100a00 */
[----:B------:R-:W-:-:S04]  /*eb80*/  DEPBAR.LE SB0, 0x2 ;  /* 0x000080800000791a */ /* 0x000fc80000000000 */
[----:B------:R-:W-:Y:S01]  /*eb90*/  STL.64 [R1+0xb08], R140 ;  /* 0x000b088c01007387 */ /* 0x000fe20000100a00 */
[----:B------:R-:W-:Y:S01]  /*eba0*/  UIADD3 UR6, UR6, 0x1, URZ ;  /* 0x0000000106067890 */ /* 0x000fe2000fffe03f */
[C---:B------:R-:W-:Y:S02]  /*ebb0*/  LOP3.LUT R18, R0.reuse, 0x20, RZ, 0x3c, !PT ;  /* 0x0000002000127812 */ /* 0x040fe400078e3cff */
[----:B------:R-:W-:Y:S01]  /*ebc0*/  STL.64 [R1+0xb00], R146 ;  /* 0x000b009201007387 */ /* 0x000fe20000100a00 */
[----:B------:R-:W-:Y:S01]  /*ebd0*/  UISETP.GT.AND UP0, UPT, UR6, 0x1, UPT ;  /* 0x000000010600788c */ /* 0x000fe2000bf04270 */
[C---:B------:R-:W-:Y:S02]  /*ebe0*/  LOP3.LUT R16, R0.reuse, 0x60, RZ, 0x3c, !PT ;  /* 0x0000006000107812 */ /* 0x040fe400078e3cff */
[----:B------:R-:W-:Y:S01]  /*ebf0*/  STL.64 [R1+0xaf8], R144 ;  /* 0x000af89001007387 */ /* 0x000fe20000100a00 */
[----:B------:R-:W-:Y:S01]  /*ec00*/  USEL UR6, UR6, URZ, !UP0 ;  /* 0x0000003f06067287 */ /* 0x000fe2000c000000 */
[----:B------:R-:W-:-:S02]  /*ec10*/  LOP3.LUT R17, R0, 0x40, RZ, 0x3c, !PT ;  /* 0x0000004000117812 */ /* 0x000fc400078e3cff */
[----:B------:R-:W-:Y:S01]  /*ec20*/  STL.64 [R1+0xaf0], R150 ;  /* 0x000af09601007387 */ /* 0x000fe20000100a00 */
[----:B------:R-:W-:Y:S02]  /*ec30*/  ULEA UR7, UR6, UR4, 0xe ;  /* 0x0000000406077291 */ /* 0x000fe4000f8e703f */
[----:B------:R-:W-:Y:S01]  /*ec40*/  ULEA UR10, UR6, UR4, 0xd ;  /* 0x00000004060a7291 */ /* 0x000fe2000f8e683f */
[----:B------:R-:W-:Y:S04]  /*ec50*/  STL.64 [R1+0xae8], R148 ;  /* 0x000ae89401007387 */ /* 0x000fe80000100a00 */
[----:B------:R-:W-:Y:S04]  /*ec60*/  STL.64 [R1+0xae0], R154 ;  /* 0x000ae09a01007387 */ /* 0x000fe80000100a00 */
[----:B------:R-:W-:Y:S04]  /*ec70*/  STL.64 [R1+0xad8], R152 ;  /* 0x000ad89801007387 */ /* 0x000fe80000100a00 */
[----:B------:R-:W-:Y:S04]  /*ec80*/  STL [R1+0xad4], R156 ;  /* 0x000ad49c01007387 */ /* 0x000fe80000100800 */
        /* <DEDUP_REMOVED lines=8> */
[----:B------:R1:W-:Y:S04]  /*ed10*/  STL [R1+0xab0], R73 ;  /* 0x000ab04901007387 */ /* 0x0003e80000100800 */
[----:B------:R-:W-:Y:S04]  /*ed20*/  STL [R1+0xaac], R74 ;  /* 0x000aac4a01007387 */ /* 0x000fe80000100800 */
[----:B------:R2:W-:Y:S04]  /*ed30*/  STL [R1+0xaa8], R75 ;  /* 0x000aa84b01007387 */ /* 0x0005e80000100800 */
[----:B------:R-:W-:Y:S04]  /*ed40*/  STL [R1+0x8d0], R252 ;  /* 0x0008d0fc01007387 */ /* 0x000fe80000100800 */
[----:B------:R-:W-:Y:S04]  /*ed50*/  STL [R1+0x8cc], R3 ;  /* 0x0008cc0301007387 */ /* 0x000fe80000100800 */
[----:B------:R-:W-:Y:S04]  /*ed60*/  STL [R1+0x8c8], R2 ;  /* 0x0008c80201007387 */ /* 0x000fe80000100800 */
[----:B-1----:R-:W3:Y:S04]  /*ed70*/  LDL.LU.64 R72, [R1+0xb0] ;  /* 0x0000b00001487983 */ /* 0x002ee80000300a00 */
[----:B--2---:R-:W3:Y:S04]  /*ed80*/  LDL.LU.64 R74, [R1+0xb8] ;  /* 0x0000b800014a7983 */ /* 0x004ee80000300a00 */
[----:B------:R-:W2:Y:S04]  /*ed90*/  LDL.LU.64 R152, [R1+0x80] ;  /* 0x0000800001987983 */ /* 0x000ea80000300a00 */
[----:B------:R-:W2:Y:S01]  /*eda0*/  LDL.LU.64 R154, [R1+0x88] ;  /* 0x00008800019a7983 */ /* 0x000ea20000300a00 */
[----:B------:R-:W-:Y:S06]  /*edb0*/  BAR.SYNC.DEFER_BLOCKING 0x0 ;  /* 0x0000000000007b1d */ /* 0x000fec0000010000 */
[----:B------:R-:W-:Y:S04]  /*edc0*/  LDS R168, [R0+UR7] ;  /* 0x0000000700a87984 */ /* 0x000fe80008000800 */
[----:B------:R-:W-:Y:S04]  /*edd0*/  LDS R170, [R0+UR7+0x800] ;  /* 0x0008000700aa7984 */ /* 0x000fe80008000800 */
[----:B------:R-:W-:Y:S04]  /*ede0*/  LDS R169, [R18+UR7] ;  /* 0x0000000712a97984 */ /* 0x000fe80008000800 */
[----:B------:R-:W-:Y:S04]  /*edf0*/  LDS R171, [R18+UR7+0x800] ;  /* 0x0008000712ab7984 */ /* 0x000fe80008000800 */
[----:B-----5:R-:W1:Y:S04]  /*ee00*/  LDSM.16.M88.4 R68, [R242+UR10+0x8000] ;  /* 0x0080000af244783b */ /* 0x020e680008000200 */
[----:B------:R-:W-:Y:S04]  /*ee10*/  LDS R228, [R17+UR7] ;  /* 0x0000000711e47984 */ /* 0x000fe80008000800 */
[----:B------:R-:W-:Y:S04]  /*ee20*/  LDS R230, [R17+UR7+0x800] ;  /* 0x0008000711e67984 */ /* 0x000fe80008000800 */
[----:B------:R-:W-:Y:S04]  /*ee30*/  LDS R229, [R16+UR7] ;  /* 0x0000000710e57984 */ /* 0x000fe80008000800 */
[----:B------:R-:W-:Y:S04]  /*ee40*/  LDS R231, [R16+UR7+0x800] ;  /* 0x0008000710e77984 */ /* 0x000fe80008000800 */
[----:B------:R-:W4:Y:S04]  /*ee50*/  LDSM.16.M88.4 R16, [R242+UR10+0x8400] ;  /* 0x0084000af210783b */ /* 0x000f280008000200 */
[----:B------:R-:W4:Y:S04]  /*ee60*/  LDSM.16.M88.4 R64, [R242+UR10+0x8800] ;  /* 0x0088000af240783b */ /* 0x000f280008000200 */
[----:B------:R-:W4:Y:S04]  /*ee70*/  LDSM.16.M88.4 R60, [R242+UR10+0x8c00] ;  /* 0x008c000af23c783b */ /* 0x000f280008000200 */
[----:B------:R-:W4:Y:S04]  /*ee80*/  LDSM.16.M88.4 R56, [R242+UR10+0x9000] ;  /* 0x0090000af238783b */ /* 0x000f280008000200 */
[----:B------:R-:W4:Y:S04]  /*ee90*/  LDSM.16.M88.4 R52, [R242+UR10+0x9400] ;  /* 0x0094000af234783b */ /* 0x000f280008000200 */
[----:B------:R-:W4:Y:S04]  /*eea0*/  LDSM.16.M88.4 R48, [R242+UR10+0x9800] ;  /* 0x0098000af230783b */ /* 0x000f280008000200 */
[----:B------:R-:W4:Y:S04]  /*eeb0*/  LDSM.16.M88.4 R44, [R242+UR10+0x9c00] ;  /* 0x009c000af22c783b */ /* 0x000f280008000200 */
[----:B-1----:R-:W-:Y:S04]  /*eec0*/  STL [R1+0xa9c], R70 ;  /* 0x000a9c4601007387 */ /* 0x002fe80000100800 */
[----:B------:R-:W-:Y:S04]  /*eed0*/  STL [R1+0xa98], R71 ;  /* 0x000a984701007387 */ /* 0x000fe80000100800 */
[----:B----4-:R-:W-:Y:S04]  /*eee0*/  STL [R1+0xaa4], R18 ;  /* 0x000aa41201007387 */ /* 0x010fe80000100800 */
        /* <DEDUP_REMOVED lines=13> */
[----:B------:R-:W-:Y:S04]  /*efc0*/  STL.64 [R1+0x8b0], R242 ;  /* 0x0008b0f201007387 */ /* 0x000fe80000100a00 */
[----:B------:R1:W-:Y:S01]  /*efd0*/  STL.64 [R1+0x8a8], R240 ;  /* 0x0008a8f001007387 */ /* 0x0003e20000100a00 */
[C---:B---3--:R-:W-:Y:S06]  /*efe0*/  HMMA.1688.F32.TF32 R140, R168.reuse, R68, R72 ;  /* 0x00000044a88c723c */ /* 0x048fec0000081048 */
[----:B--2---:R-:W-:-:S15]  /*eff0*/  HMMA.1688.F32.TF32 R152, R168, R16, R152 ;  /* 0x00000010a898723c */ /* 0x004fde0000081098 */
[----:B------:R-:W-:-:S03]  /*f000*/  NOP ;  /* 0x0000000000007918 */ /* 0x000fc60000000000 */
[----:B------:R-:W-:Y:S01]  /*f010*/  MOV R72, R140 ;  /* 0x0000008c00487202 */ /* 0x000fe20000000f00 */
[----:B------:R-:W-:Y:S01]  /*f020*/  IMAD.MOV.U32 R73, RZ, RZ, R141 ;  /* 0x000000ffff497224 */ /* 0x000fe200078e008d */
[----:B------:R-:W-:Y:S01]  /*f030*/  MOV R75, R143 ;  /* 0x0000008f004b7202 */ /* 0x000fe20000000f00 */
[----:B------:R-:W-:Y:S01]  /*f040*/  IMAD.MOV.U32 R74, RZ, RZ, R142 ;  /* 0x000000ffff4a7224 */ /* 0x000fe200078e008e */
[----:B------:R-:W2:Y:S04]  /*f050*/  LDL.LU.64 R140, [R1+0x50] ;  /* 0x00005000018c7983 */ /* 0x000ea80000300a00 */
[----:B------:R-:W2:Y:S01]  /*f060*/  LDL.LU.64 R142, [R1+0x58] ;  /* 0x00005800018e7983 */ /* 0x000ea20000300a00 */
[----:B------:R-:W-:-:S03]  /*f070*/  IMAD.MOV.U32 R160, RZ, RZ, R152 ;  /* 0x000000ffffa07224 */ /* 0x000fc600078e0098 */
[----:B------:R-:W3:Y:S01]  /*f080*/  LDL.LU.64 R144, [R1+0x30] ;  /* 0x0000300001907983 */ /* 0x000ee20000300a00 */
[----:B------:R-:W-:-:S03]  /*f090*/  IMAD.MOV.U32 R161, RZ, RZ, R153 ;  /* 0x000000ffffa17224 */ /* 0x000fc600078e0099 */
[----:B------:R-:W3:Y:S01]  /*f0a0*/  LDL.LU.64 R146, [R1+0x38] ;  /* 0x0000380001927983 */ /* 0x000ee20000300a00 */
[----:B------:R-:W-:Y:S01]  /*f0b0*/  MOV R162, R154 ;  /* 0x0000009a00a27202 */ /* 0x000fe20000000f00 */
[----:B------:R-:W-:Y:S02]  /*f0c0*/  IMAD.MOV.U32 R163, RZ, RZ, R155 ;  /* 0x000000ffffa37224 */ /* 0x000fe400078e009b */
[----:B------:R-:W4:Y:S04]  /*f0d0*/  LDL.LU.64 R148, [R1+0x20] ;  /* 0x0000200001947983 */ /* 0x000f280000300a00 */
[----:B------:R-:W4:Y:S04]  /*f0e0*/  LDL.LU.64 R150, [R1+0x28] ;  /* 0x0000280001967983 */ /* 0x000f280000300a00 */
[----:B------:R-:W4:Y:S04]  /*f0f0*/  LDL.LU.64 R152, [R1+0x10] ;  /* 0x0000100001987983 */ /* 0x000f280000300a00 */
[----:B------:R-:W4:Y:S04]  /*f100*/  LDL.LU.64 R154, [R1+0x18] ;  /* 0x00001800019a7983 */ /* 0x000f280000300a00 */
[----:B-1----:R-:W4:Y:S04]  /*f110*/  LDL.LU.64 R240, [R1] ;  /* 0x0000000001f07983 */ /* 0x002f280000300a00 */
[----:B------:R-:W4:Y:S01]  /*f120*/  LDL.LU.64 R242, [R1+0x8] ;  /* 0x0000080001f27983 */ /* 0x000f220000300a00 */
[C---:B------:R-:W-:Y:S06]  /*f130*/  HMMA.1688.F32.TF32 R232, R228.reuse, R64, R232 ;  /* 0x00000040e4e8723c */ /* 0x040fec00000810e8 */
[----:B------:R-:W-:Y:S06]  /*f140*/  HMMA.1688.F32.TF32 R124, R228, R56, R124 ;  /* 0x00000038e47c723c */ /* 0x000fec000008107c */
[C---:B--2---:R-:W-:Y:S06]  /*f150*/  HMMA.1688.F32.TF32 R140, R168.reuse, R64, R140 ;  /* 0x00000040a88c723c */ /* 0x044fec000008108c */
[C---:B---3--:R-:W-:Y:S06]  /*f160*/  HMMA.1688.F32.TF32 R144, R168.reuse, R60, R144 ;  /* 0x0000003ca890723c */ /* 0x048fec0000081090 */
[C---:B----4-:R-:W-:Y:S06]  /*f170*/  HMMA.1688.F32.TF32 R148, R168.reuse, R56, R148 ;  /* 0x00000038a894723c */ /* 0x050fec0000081094 */
[C---:B------:R-:W-:Y:S06]  /*f180*/  HMMA.1688.F32.TF32 R152, R168.reuse, R52, R152 ;  /* 0x00000034a898723c */ /* 0x040fec0000081098 */
[C---:B------:R-:W-:Y:S06]  /*f190*/  HMMA.1688.F32.TF32 R240, R168.reuse, R48, R240 ;  /* 0x00000030a8f0723c */ /* 0x040fec00000810f0 */
[----:B------:R-:W-:-:S15]  /*f1a0*/  HMMA.1688.F32.TF32 R168, R168, R44, R248 ;  /* 0x0000002ca8a8723c */ /* 0x000fde00000810f8 */
[----:B------:R-:W-:-:S09]  /*f1b0*/  NOP ;  /* 0x0000000000007918 */ /* 0x000fd20000000000 */
[----:B------:R-:W-:Y:S01]  /*f1c0*/  IMAD.MOV.U32 R50, RZ, RZ, R168 ;  /* 0x000000ffff327224 */ /* 0x000fe200078e00a8 */
[----:B------:R-:W-:Y:S01]  /*f1d0*/  MOV R62, R170 ;  /* 0x000000aa003e7202 */ /* 0x000fe20000000f00 */
[----:B------:R-:W-:Y:S02]  /*f1e0*/  IMAD.MOV.U32 R58, RZ, RZ, R169 ;  /* 0x000000ffff3a7224 */ /* 0x000fe400078e00a9 */
[----:B------:R-:W-:Y:S02]  /*f1f0*/  IMAD.MOV.U32 R63, RZ, RZ, R171 ;  /* 0x000000ffff3f7224 */ /* 0x000fe400078e00ab */
[----:B------:R-:W-:Y:S01]  /*f200*/  HMMA.1688.F32.TF32 R168, R228, R68, R244 ;  /* 0x00000044e4a8723c */ /* 0x000fe200000810f4 */
[----:B------:R-:W-:Y:S01]  /*f210*/  IMAD.MOV.U32 R158, RZ, RZ, R142 ;  /* 0x000000ffff9e7224 */ /* 0x000fe200078e008e */
[----:B------:R-:W-:Y:S01]  /*f220*/  MOV R157, R141 ;  /* 0x0000008d009d7202 */ /* 0x000fe20000000f00 */
[----:B------:R-:W-:Y:S02]  /*f230*/  IMAD.MOV.U32 R159, RZ, RZ, R143 ;  /* 0x000000ffff9f7224 */ /* 0x000fe400078e008f */
[----:B------:R-:W-:Y:S01]  /*f240*/  IMAD.MOV.U32 R156, RZ, RZ, R140 ;  /* 0x000000ffff9c7224 */ /* 0x000fe200078e008c */
[----:B------:R-:W2:Y:S04]  /*f250*/  LDL.LU.64 R142, [R1+0xb10] ;  /* 0x000b1000018e7983 */ /* 0x000ea80000300a00 */
[----:B------:R-:W2:-:S14]  /*f260*/  LDL.LU.64 R140, [R1+0xb08] ;  /* 0x000b0800018c7983 */ /* 0x000e9c0000300a00 */
[----:B------:R-:W-:Y:S01]  /*f270*/  IMAD.MOV.U32 R59, RZ, RZ, R168 ;  /* 0x000000ffff3b7224 */ /* 0x000fe200078e00a8 */
[----:B------:R-:W-:Y:S01]  /*f280*/  MOV R51, R169 ;  /* 0x000000a900337202 */ /* 0x000fe20000000f00 */
[----:B------:R-:W-:Y:S02]  /*f290*/  IMAD.MOV.U32 R54, RZ, RZ, R170 ;  /* 0x000000ffff367224 */ /* 0x000fe400078e00aa */
[----:B------:R-:W-:Y:S02]  /*f2a0*/  IMAD.MOV.U32 R55, RZ, RZ, R171 ;  /* 0x000000ffff377224 */ /* 0x000fe400078e00ab */
[----:B------:R-:W-:Y:S01]  /*f2b0*/  HMMA.1688.F32.TF32 R168, R228, R16, R236 ;  /* 0x00000010e4a8723c */ /* 0x000fe200000810ec */
[----:B------:R-:W-:Y:S01]  /*f2c0*/  STL.64 [R1+0x100], R144 ;  /* 0x0001009001007387 */ /* 0x000fe20000100a00 */
[----:B------:R-:W-:Y:S01]  /*f2d0*/  IMAD.MOV.U32 R70, RZ, RZ, R150 ;  /* 0x000000ffff467224 */ /* 0x000fe200078e0096 */
[----:B------:R-:W-:Y:S02]  /*f2e0*/  MOV R71, R151 ;  /* 0x0000009700477202 */ /* 0x000fe40000000f00 */
[----:B------:R1:W-:Y:S01]  /*f2f0*/  STL.64 [R1+0x108], R146 ;  /* 0x0001089201007387 */ /* 0x0003e20000100a00 */
[----:B------:R-:W-:Y:S01]  /*f300*/  MOV R18, R148 ;  /* 0x0000009400127202 */ /* 0x000fe20000000f00 */
[----:B------:R-:W-:-:S02]  /*f310*/  IMAD.MOV.U32 R19, RZ, RZ, R149 ;  /* 0x000000ffff137224 */ /* 0x000fc400078e0095 */
[----:B-1----:R-:W3:Y:S04]  /*f320*/  LDL.LU.64 R146, [R1+0xb00] ;  /* 0x000b000001927983 */ /* 0x002ee80000300a00 */
[----:B------:R-:W3:Y:S04]  /*f330*/  LDL.LU.64 R144, [R1+0xaf8] ;  /* 0x000af80001907983 */ /* 0x000ee80000300a00 */
[----:B------:R-:W4:Y:S04]  /*f340*/  LDL.LU.64 R150, [R1+0xaf0] ;  /* 0x000af00001967983 */ /* 0x000f280000300a00 */
[----:B------:R-:W4:Y:S04]  /*f350*/  LDL.LU.64 R148, [R1+0xae8] ;  /* 0x000ae80001947983 */ /* 0x000f280000300a00 */
[----:B------:R-:W-:Y:S04]  /*f360*/  STL.64 [R1+0xe0], R152 ;  /* 0x0000e09801007387 */ /* 0x000fe80000100a00 */
[----:B------:R1:W-:Y:S01]  /*f370*/  STL.64 [R1+0xe8], R154 ;  /* 0x0000e89a01007387 */ /* 0x0003e20000100a00 */
[----:B------:R-:W-:-:S03]  /*f380*/  MOV R47, R168 ;  /* 0x000000a8002f7202 */ /* 0x000fc60000000f00 */
[----:B-1----:R-:W3:Y:S04]  /*f390*/  LDL.LU.64 R154, [R1+0xae0] ;  /* 0x000ae000019a7983 */ /* 0x002ee80000300a00 */
[----:B------:R-:W3:Y:S04]  /*f3a0*/  LDL.LU.64 R152, [R1+0xad8] ;  /* 0x000ad80001987983 */ /* 0x000ee80000300a00 */
[----:B------:R-:W-:Y:S04]  /*f3b0*/  STL [R1+0xd0], R240 ;  /* 0x0000d0f001007387 */ /* 0x000fe80000100800 */
[----:B------:R-:W-:Y:S04]  /*f3c0*/  STL [R1+0xa4], R169 ;  /* 0x0000a4a901007387 */ /* 0x000fe80000100800 */
[----:B------:R1:W-:Y:S02]  /*f3d0*/  STL.64 [R1+0xa8], R170 ;  /* 0x0000a8aa01007387 */ /* 0x0003e40000100a00 */
[C---:B-1----:R-:W-:Y:S06]  /*f3e0*/  HMMA.1688.F32.TF32 R168, R228.reuse, R60, R120 ;  /* 0x0000003ce4a8723c */ /* 0x042fec0000081078 */
[----:B------:R-:W-:Y:S01]  /*f3f0*/  HMMA.1688.F32.TF32 R120, R228, R52, R128 ;  /* 0x00000034e478723c */ /* 0x000fe20000081080 */
[----:B------:R-:W-:Y:S04]  /*f400*/  STL.64 [R1+0x90], R232 ;  /* 0x000090e801007387 */ /* 0x000fe80000100a00 */
[----:B------:R-:W-:Y:S01]  /*f410*/  STL.64 [R1+0x98], R234 ;  /* 0x000098ea01007387 */ /* 0x000fe20000100a00 */
[----:B------:R-:W-:-:S02]  /*f420*/  IMAD.MOV.U32 R66, RZ, RZ, R241 ;  /* 0x000000ffff427224 */ /* 0x000fc400078e00f1 */
[----:B------:R-:W-:Y:S01]  /*f430*/  IMAD.MOV.U32 R67, RZ, RZ, R242 ;  /* 0x000000ffff437224 */ /* 0x000fe200078e00f2 */
[----:B------:R-:W-:Y:S01]  /*f440*/  HMMA.1688.F32.TF32 R244, R228, R44, R4 ;  /* 0x0000002ce4f4723c */ /* 0x000fe20000081004 */
[----:B------:R-:W-:Y:S04]  /*f450*/  LDS R232, [R0+UR7+0x80] ;  /* 0x0000800700e87984 */ /* 0x000fe80008000800 */
[----:B------:R-:W-:Y:S04]  /*f460*/  LDS R234, [R0+UR7+0x880] ;  /* 0x0008800700ea7984 */ /* 0x000fe80008000800 */
[----:B------:R-:W-:Y:S04]  /*f470*/  STL.64 [R1+0x80], R168 ;  /* 0x000080a801007387 */ /* 0x000fe80000100a00 */
[----:B------:R-:W-:Y:S02]  /*f480*/  STL.64 [R1+0x88], R170 ;  /* 0x000088aa01007387 */ /* 0x000fe40000100a00 */
[----:B------:R-:W-:-:S02]  /*f490*/  IMAD.MOV.U32 R240, RZ, RZ, R120 ;  /* 0x000000fffff07224 */ /* 0x000fc400078e0078 */
[----:B------:R-:W-:Y:S01]  /*f4a0*/  STL.64 [R1+0x70], R124 ;  /* 0x0000707c01007387 */ /* 0x000fe20000100a00 */
[----:B------:R-:W-:Y:S01]  /*f4b0*/  IMAD.MOV.U32 R241, RZ, RZ, R121 ;  /* 0x000000fffff17224 */ /* 0x000fe200078e0079 */
[----:B------:R-:W-:Y:S02]  /*f4c0*/  MOV R242, R122 ;  /* 0x0000007a00f27202 */ /* 0x000fe40000000f00 */
[----:B------:R-:W-:Y:S04]  /*f4d0*/  STL.64 [R1+0x78], R126 ;  /* 0x0000787e01007387 */ /* 0x000fe80000100a00 */
[----:B------:R1:W-:Y:S01]  /*f4e0*/  STL [R1+0x6c], R123 ;  /* 0x00006c7b01007387 */ /* 0x0003e20000100800 */
[----:B------:R-:W-:-:S03]  /*f4f0*/  MOV R46, R243 ;  /* 0x000000f3002e7202 */ /* 0x000fc60000000f00 */
[----:B------:R-:W-:Y:S04]  /*f500*/  LDS R4, [R0+UR7+0x100] ;  /* 0x0001000700047984 */ /* 0x000fe80008000800 */
[----:B------:R-:W-:Y:S01]  /*f510*/  LDS R6, [R0+UR7+0x900] ;  /* 0x0009000700067984 */ /* 0x000fe20008000800 */
[----:B-1----:R-:W-:Y:S03]  /*f520*/  HMMA.1688.F32.TF32 R120, R228, R48, R132 ;  /* 0x00000030e478723c */ /* 0x002fe60000081084 */
[----:B------:R-:W2:Y:S04]  /*f530*/  LDL.LU.64 R132, [R1+0x250] ;  /* 0x0002500001847983 */ /* 0x000ea80000300a00 */
[----:B------:R-:W2:-:S15]  /*f540*/  LDL.LU.64 R134, [R1+0x258] ;  /* 0x0002580001867983 */ /* 0x000e9e0000300a00 */
[----:B------:R-:W-:-:S01]  /*f550*/  NOP ;  /* 0x0000000000007918 */ /* 0x000fc20000000000 */
[----:B------:R-:W-:Y:S04]  /*f560*/  STL.64 [R1+0x50], R120 ;  /* 0x0000507801007387 */ /* 0x000fe80000100a00 */
[----:B------:R-:W-:Y:S04]  /*f570*/  STL.64 [R1+0x58], R122 ;  /* 0x0000587a01007387 */ /* 0x000fe80000100a00 */
[----:B------:R-:W4:Y:S04]  /*f580*/  LDL.LU.64 R248, [R1+0x240] ;  /* 0x0002400001f87983 */ /* 0x000f280000300a00 */
[----:B------:R-:W4:Y:S04]  /*f590*/  LDL.LU.64 R250, [R1+0x248] ;  /* 0x0002480001fa7983 */ /* 0x000f280000300a00 */
[----:B------:R-:W3:Y:S04]  /*f5a0*/  LDL.LU.64 R236, [R1+0x230] ;  /* 0x0002300001ec7983 */ /* 0x000ee80000300a00 */
[----:B------:R-:W3:Y:S04]  /*f5b0*/  LDL.LU.64 R238, [R1+0x238] ;  /* 0x0002380001ee7983 */ /* 0x000ee80000300a00 */
[----:B------:R-:W3:Y:S04]  /*f5c0*/  LDL.LU.64 R168, [R1+0x220] ;  /* 0x0002200001a87983 */ /* 0x000ee80000300a00 */
[----:B------:R-:W3:Y:S04]  /*f5d0*/  LDL.LU.64 R170, [R1+0x228] ;  /* 0x0002280001aa7983 */ /* 0x000ee80000300a00 */
[----:B------:R-:W3:Y:S04]  /*f5e0*/  LDL.LU.64 R128, [R1+0x210] ;  /* 0x0002100001807983 */ /* 0x000ee80000300a00 */
[----:B------:R-:W3:Y:S04]  /*f5f0*/  LDL.LU.64 R130, [R1+0x218] ;  /* 0x0002180001827983 */ /* 0x000ee80000300a00 */
[----:B------:R-:W3:Y:S04]  /*f600*/  LDL.LU.64 R124, [R1+0x200] ;  /* 0x00020000017c7983 */ /* 0x000ee80000300a00 */
[----:B------:R-:W3:Y:S01]  /*f610*/  LDL.LU.64 R126, [R1+0x208] ;  /* 0x00020800017e7983 */ /* 0x000ee20000300a00 */
[----:B------:R-:W-:-:S05]  /*f620*/  LOP3.LUT R229, R0, 0x20, RZ, 0x3c, !PT ;  /* 0x0000002000e57812 */ /* 0x000fca00078e3cff */
[----:B------:R-:W-:Y:S04]  /*f630*/  LDS R233, [R229+UR7+0x80] ;  /* 0x00008007e5e97984 */ /* 0x000fe80008000800 */
[----:B------:R-:W2:Y:S04]  /*f640*/  LDS R235, [R229+UR7+0x880] ;  /* 0x00088007e5eb7984 */ /* 0x000ea80008000800 */
[----:B------:R-:W-:Y:S04]  /*f650*/  STL.64 [R1+0xa48], R246 ;  /* 0x000a48f601007387 */ /* 0x000fe80000100a00 */
[----:B------:R4:W-:Y:S01]  /*f660*/  STL.64 [R1+0xa40], R244 ;  /* 0x000a40f401007387 */ /* 0x0009e20000100a00 */
[----:B------:R-:W-:-:S02]  /*f670*/  LOP3.LUT R230, R0, 0x40, RZ, 0x3c, !PT ;  /* 0x0000004000e67812 */ /* 0x000fc400078e3cff */
[----:B------:R-:W-:Y:S01]  /*f680*/  LOP3.LUT R231, R0, 0x60, RZ, 0x3c, !PT ;  /* 0x0000006000e77812 */ /* 0x000fe200078e3cff */
[----:B------:R-:W-:Y:S04]  /*f690*/  LDS R5, [R229+UR7+0x100] ;  /* 0x00010007e5057984 */ /* 0x000fe80008000800 */
[----:B------:R-:W-:Y:S04]  /*f6a0*/  LDS R7, [R229+UR7+0x900] ;  /* 0x00090007e5077984 */ /* 0x000fe80008000800 */
[----:B------:R-:W-:Y:S04]  /*f6b0*/  LDS R120, [R230+UR7+0x80] ;  /* 0x00008007e6787984 */ /* 0x000fe80008000800 */
[----:B------:R-:W-:Y:S04]  /*f6c0*/  LDS R122, [R230+UR7+0x880] ;  /* 0x00088007e67a7984 */ /* 0x000fe80008000800 */
[----:B------:R-:W-:Y:S04]  /*f6d0*/  LDS R121, [R231+UR7+0x80] ;  /* 0x00008007e7797984 */ /* 0x000fe80008000800 */
[----:B------:R-:W-:Y:S04]  /*f6e0*/  LDS R123, [R231+UR7+0x880] ;  /* 0x00088007e77b7984 */ /* 0x000fe80008000800 */
[----:B------:R-:W-:Y:S01]  /*f6f0*/  LDS R228, [R230+UR7+0x1080] ;  /* 0x00108007e6e47984 */ /* 0x000fe20008000800 */
[----:B--2---:R-:W-:-:S15]  /*f700*/  HMMA.1688.F32.TF32 R132, R232, R68, R132 ;  /* 0x00000044e884723c */ /* 0x004fde0000081084 */
[----:B------:R-:W-:-:S08]  /*f710*/  NOP ;  /* 0x0000000000007918 */ /* 0x000fd00000000000 */
[----:B------:R-:W-:Y:S04]  /*f720*/  STL.64 [R1+0x40], R132 ;  /* 0x0000408401007387 */ /* 0x000fe80000100a00 */
[----:B------:R1:W-:Y:S01]  /*f730*/  STL.64 [R1+0x48], R134 ;  /* 0x0000488601007387 */ /* 0x0003e20000100a00 */
[C---:B----4-:R-:W-:Y:S06]  /*f740*/  HMMA.1688.F32.TF32 R244, R232.reuse, R16, R248 ;  /* 0x00000010e8f4723c */ /* 0x050fec00000810f8 */
[C---:B---3--:R-:W-:Y:S06]  /*f750*/  HMMA.1688.F32.TF32 R236, R232.reuse, R64, R236 ;  /* 0x00000040e8ec723c */ /* 0x048fec00000810ec */
[C---:B-1----:R-:W-:Y:S06]  /*f760*/  HMMA.1688.F32.TF32 R132, R232.reuse, R60, R168 ;  /* 0x0000003ce884723c */ /* 0x042fec00000810a8 */
[C---:B------:R-:W-:Y:S06]  /*f770*/  HMMA.1688.F32.TF32 R128, R232.reuse, R56, R128 ;  /* 0x00000038e880723c */ /* 0x040fec0000081080 */
[----:B------:R-:W-:Y:S01]  /*f780*/  HMMA.1688.F32.TF32 R248, R232, R52, R124 ;  /* 0x00000034e8f8723c */ /* 0x000fe2000008107c */
[----:B------:R-:W-:Y:S04]  /*f790*/  LDS R124, [R0+UR7+0x180] ;  /* 0x00018007007c7984 */ /* 0x000fe80008000800 */
[----:B------:R-:W-:Y:S04]  /*f7a0*/  LDS R126, [R0+UR7+0x980] ;  /* 0x00098007007e7984 */ /* 0x000fe80008000800 */
[----:B------:R-:W-:Y:S04]  /*f7b0*/  LDS R125, [R229+UR7+0x180] ;  /* 0x00018007e57d7984 */ /* 0x000fe80008000800 */
[----:B------:R-:W1:Y:S01]  /*f7c0*/  LDS R127, [R229+UR7+0x980] ;  /* 0x00098007e57f7984 */ /* 0x000e620008000800 */
[----:B------:R-:W-:-:S03]  /*f7d0*/  IMAD.MOV.U32 R243, RZ, RZ, R133 ;  /* 0x000000fffff37224 */ /* 0x000fc600078e0085 */
[----:B------:R2:W-:Y:S04]  /*f7e0*/  STL.64 [R1+0x30], R244 ;  /* 0x000030f401007387 */ /* 0x0005e80000100a00 */
[----:B------:R3:W-:Y:S04]  /*f7f0*/  STL.64 [R1+0x38], R246 ;  /* 0x000038f601007387 */ /* 0x0007e80000100a00 */
[----:B------:R-:W-:Y:S04]  /*f800*/  STL.64 [R1+0x20], R236 ;  /* 0x000020ec01007387 */ /* 0x000fe80000100a00 */
[----:B------:R4:W-:Y:S04]  /*f810*/  STL.64 [R1+0x28], R238 ;  /* 0x000028ee01007387 */ /* 0x0009e80000100a00 */
[----:B------:R-:W-:Y:S04]  /*f820*/  STL [R1+0xa50], R243 ;  /* 0x000a50f301007387 */ /* 0x000fe80000100800 */
[----:B------:R-:W-:Y:S04]  /*f830*/  STL.64 [R1], R128 ;  /* 0x0000008001007387 */ /* 0x000fe80000100a00 */
[----:B------:R-:W-:Y:S04]  /*f840*/  STL.64 [R1+0x8], R130 ;  /* 0x0000088201007387 */ /* 0x000fe80000100a00 */
[----:B------:R-:W-:Y:S04]  /*f850*/  LDS R128, [R230+UR7+0x100] ;  /* 0x00010007e6807984 */ /* 0x000fe80008000800 */
[----:B------:R-:W-:Y:S04]  /*f860*/  LDS R130, [R230+UR7+0x900] ;  /* 0x00090007e6827984 */ /* 0x000fe80008000800 */
[----:B------:R-:W-:Y:S04]  /*f870*/  LDS R129, [R231+UR7+0x100] ;  /* 0x00010007e7817984 */ /* 0x000fe80008000800 */
[----:B------:R-:W4:Y:S01]  /*f880*/  LDS R131, [R231+UR7+0x900] ;  /* 0x00090007e7837984 */ /* 0x000f220008000800 */
[----:B-1----:R-:W-:Y:S01]  /*f890*/  HMMA.1688.F32.TF32 R100, R124, R56, R100 ;  /* 0x000000387c64723c */ /* 0x002fe20000081064 */
[----:B--2---:R-:W-:Y:S01]  /*f8a0*/  IMAD.MOV.U32 R244, RZ, RZ, R156 ;  /* 0x000000fffff47224 */ /* 0x004fe200078e009c */
[----:B------:R-:W-:Y:S01]  /*f8b0*/  MOV R245, R157 ;  /* 0x0000009d00f57202 */ /* 0x000fe20000000f00 */
[----:B------:R-:W2:Y:S01]  /*f8c0*/  LDL.LU R156, [R1+0xad4] ;  /* 0x000ad400019c7983 */ /* 0x000ea20000300800 */
[----:B---3--:R-:W-:-:S02]  /*f8d0*/  IMAD.MOV.U32 R246, RZ, RZ, R158 ;  /* 0x000000fffff67224 */ /* 0x008fc400078e009e */
[----:B------:R-:W-:Y:S01]  /*f8e0*/  IMAD.MOV.U32 R247, RZ, RZ, R159 ;  /* 0x000000fffff77224 */ /* 0x000fe200078e009f */
[----:B------:R-:W2:Y:S04]  /*f8f0*/  LDL.LU R157, [R1+0xad0] ;  /* 0x000ad000019d7983 */ /* 0x000ea80000300800 */
[----:B------:R-:W2:Y:S04]  /*f900*/  LDL.LU R158, [R1+0xacc] ;  /* 0x000acc00019e7983 */ /* 0x000ea80000300800 */
[----:B------:R-:W2:Y:S01]  /*f910*/  LDL.LU R159, [R1+0xac8] ;  /* 0x000ac800019f7983 */ /* 0x000ea20000300800 */
[C---:B----4-:R-:W-:Y:S03]  /*f920*/  HMMA.1688.F32.TF32 R236, R232.reuse, R48, R164 ;  /* 0x00000030e8ec723c */ /* 0x050fe600000810a4 */
[----:B------:R1:W-:Y:S04]  /*f930*/  STL.64 [R1+0xa60], R250 ;  /* 0x000a60fa01007387 */ /* 0x0003e80000100a00 */
[----:B------:R3:W-:Y:S01]  /*f940*/  STL.64 [R1+0xa58], R248 ;  /* 0x000a58f801007387 */ /* 0x0007e20000100a00 */
[----:B------:R-:W-:Y:S01]  /*f950*/  HMMA.1688.F32.TF32 R232, R232, R44, R8 ;  /* 0x0000002ce8e8723c */ /* 0x000fe20000081008 */
[----:B-1----:R-:W-:Y:S01]  /*f960*/  IMAD.MOV.U32 R250, RZ, RZ, R162 ;  /* 0x000000fffffa7224 */ /* 0x002fe200078e00a2 */
[----:B------:R-:W-:-:S02]  /*f970*/  MOV R251, R163 ;  /* 0x000000a300fb7202 */ /* 0x000fc40000000f00 */
[----:B---3--:R-:W-:Y:S01]  /*f980*/  MOV R248, R160 ;  /* 0x000000a000f87202 */ /* 0x008fe20000000f00 */
[----:B------:R-:W-:Y:S01]  /*f990*/  IMAD.MOV.U32 R249, RZ, RZ, R161 ;  /* 0x000000fffff97224 */ /* 0x000fe200078e00a1 */
[----:B------:R-:W3:Y:S01]  /*f9a0*/  LDL.LU R160, [R1+0xac4] ;  /* 0x000ac40001a07983 */ /* 0x000ee20000300800 */
[----:B------:R-:W-:Y:S03]  /*f9b0*/  HMMA.1688.F32.TF32 R8, R128, R68, R116 ;  /* 0x000000448008723c */ /* 0x000fe60000081074 */
[----:B------:R-:W3:Y:S04]  /*f9c0*/  LDL.LU R161, [R1+0xac0] ;  /* 0x000ac00001a17983 */ /* 0x000ee80000300800 */
[----:B------:R-:W3:Y:S01]  /*f9d0*/  LDL.LU R162, [R1+0xabc] ;  /* 0x000abc0001a27983 */ /* 0x000ee20000300800 */
[----:B------:R-:W-:Y:S01]  /*f9e0*/  IMAD.MOV.U32 R116, RZ, RZ, R72 ;  /* 0x000000ffff747224 */ /* 0x000fe200078e0048 */
[----:B------:R-:W-:Y:S01]  /*f9f0*/  MOV R118, R74 ;  /* 0x0000004a00767202 */ /* 0x000fe20000000f00 */
[----:B------:R-:W-:Y:S01]  /*fa00*/  IMAD.MOV.U32 R117, RZ, RZ, R73 ;  /* 0x000000ffff757224 */ /* 0x000fe200078e0049 */
[----:B------:R-:W3:Y:S01]  /*fa10*/  LDL.LU R163, [R1+0xab8] ;  /* 0x000ab80001a37983 */ /* 0x000ee20000300800 */
[----:B------:R-:W-:-:S03]  /*fa20*/  IMAD.MOV.U32 R119, RZ, RZ, R75 ;  /* 0x000000ffff777224 */ /* 0x000fc600078e004b */
[----:B------:R-:W4:Y:S04]  /*fa30*/  LDL.LU R72, [R1+0xab4] ;  /* 0x000ab40001487983 */ /* 0x000f280000300800 */
[----:B------:R-:W4:Y:S04]  /*fa40*/  LDL.LU R73, [R1+0xab0] ;  /* 0x000ab00001497983 */ /* 0x000f280000300800 */
[----:B------:R-:W4:Y:S04]  /*fa50*/  LDL.LU R74, [R1+0xaac] ;  /* 0x000aac00014a7983 */ /* 0x000f280000300800 */
[----:B------:R-:W4:Y:S01]  /*fa60*/  LDL.LU R75, [R1+0xaa8] ;  /* 0x000aa800014b7983 */ /* 0x000f220000300800 */
[----:B------:R-:W-:Y:S03]  /*fa70*/  HMMA.1688.F32.TF32 R168, R124, R48, R108 ;  /* 0x000000307ca8723c */ /* 0x000fe6000008106c */
[----:B------:R1:W-:Y:S04]  /*fa80*/  STL [R1+0xa3c], R100 ;  /* 0x000a3c6401007387 */ /* 0x0003e80000100800 */
[----:B------:R1:W-:Y:S04]  /*fa90*/  STL [R1+0xa38], R101 ;  /* 0x000a386501007387 */ /* 0x0003e80000100800 */
[----:B------:R1:W-:Y:S04]  /*faa0*/  STL [R1+0xa34], R102 ;  /* 0x000a346601007387 */ /* 0x0003e80000100800 */
[----:B------:R1:W-:Y:S02]  /*fab0*/  STL [R1+0xa30], R103 ;  /* 0x000a306701007387 */ /* 0x0003e40000100800 */
[----:B-1----:R-:W-:-:S02]  /*fac0*/  IMAD.MOV.U32 R100, RZ, RZ, R18 ;  /* 0x000000ffff647224 */ /* 0x002fc400078e0012 */
[----:B------:R-:W3:Y:S01]  /*fad0*/  LDL.LU R108, [R1+0x100] ;  /* 0x00010000016c7983 */ /* 0x000ee20000300800 */
[----:B------:R-:W-:-:S03]  /*fae0*/  MOV R101, R19 ;  /* 0x0000001300657202 */ /* 0x000fc60000000f00 */
[----:B------:R-:W3:Y:S01]  /*faf0*/  LDL.LU R109, [R1+0x104] ;  /* 0x00010400016d7983 */ /* 0x000ee20000300800 */
[----:B------:R-:W-:-:S03]  /*fb00*/  IMAD.MOV.U32 R102, RZ, RZ, R70 ;  /* 0x000000ffff667224 */ /* 0x000fc600078e0046 */
[----:B------:R-:W3:Y:S01]  /*fb10*/  LDL.LU R110, [R1+0x108] ;  /* 0x00010800016e7983 */ /* 0x000ee20000300800 */
[----:B------:R-:W-:-:S03]  /*fb20*/  IMAD.MOV.U32 R103, RZ, RZ, R71 ;  /* 0x000000ffff677224 */ /* 0x000fc600078e0047 */
[----:B------:R-:W3:Y:S04]  /*fb30*/  LDL.LU R111, [R1+0x10c] ;  /* 0x00010c00016f7983 */ /* 0x000ee80000300800 */
[----:B------:R-:W2:Y:S04]  /*fb40*/  LDL.LU R18, [R1+0xaa4] ;  /* 0x000aa40001127983 */ /* 0x000ea80000300800 */
[----:B------:R-:W2:Y:S04]  /*fb50*/  LDL.LU R19, [R1+0xaa0] ;  /* 0x000aa00001137983 */ /* 0x000ea80000300800 */
[----:B------:R-:W4:Y:S04]  /*fb60*/  LDL.LU R70, [R1+0xa9c] ;  /* 0x000a9c0001467983 */ /* 0x000f280000300800 */
[----:B------:R-:W4:Y:S01]  /*fb70*/  LDL.LU R71, [R1+0xa98] ;  /* 0x000a980001477983 */ /* 0x000f220000300800 */
[----:B------:R-:W-:Y:S03]  /*fb80*/  HMMA.1688.F32.TF32 R164, R124, R52, R104 ;  /* 0x000000347ca4723c */ /* 0x000fe60000081068 */
[----:B------:R-:W-:Y:S04]  /*fb90*/  LDS R104, [R0+UR7+0x1000] ;  /* 0x0010000700687984 */ /* 0x000fe80008000800 */
[----:B------:R-:W-:Y:S04]  /*fba0*/  LDS R106, [R0+UR7+0x1800] ;  /* 0x00180007006a7984 */ /* 0x000fe80008000800 */
[----:B------:R-:W-:Y:S04]  /*fbb0*/  LDS R105, [R229+UR7+0x1000] ;  /* 0x00100007e5697984 */ /* 0x000fe80008000800 */
[----:B------:R-:W4:Y:S01]  /*fbc0*/  LDS R107, [R229+UR7+0x1800] ;  /* 0x00180007e56b7984 */ /* 0x000f220008000800 */
[----:B------:R-:W-:Y:S01]  /*fbd0*/  HMMA.1688.F32.TF32 R204, R4, R68, R204 ;  /* 0x0000004404cc723c */ /* 0x000fe200000810cc */
[----:B------:R-:W-:Y:S01]  /*fbe0*/  IMAD.MOV.U32 R252, RZ, RZ, R132 ;  /* 0x000000fffffc7224 */ /* 0x000fe200078e0084 */
[----:B------:R-:W-:-:S04]  /*fbf0*/  MOV R3, R134 ;  /* 0x0000008600037202 */ /* 0x000fc80000000f00 */
[----:B------:R-:W-:Y:S01]  /*fc00*/  HMMA.1688.F32.TF32 R208, R4, R16, R208 ;  /* 0x0000001004d0723c */ /* 0x000fe200000810d0 */
[----:B------:R-:W-:-:S05]  /*fc10*/  IMAD.MOV.U32 R2, RZ, RZ, R135 ;  /* 0x000000ffff027224 */ /* 0x000fca00078e0087 */
[C---:B------:R-:W-:Y:S06]  /*fc20*/  HMMA.1688.F32.TF32 R212, R4.reuse, R64, R212 ;  /* 0x0000004004d4723c */ /* 0x040fec00000810d4 */
[C---:B------:R-:W-:Y:S06]  /*fc30*/  HMMA.1688.F32.TF32 R216, R4.reuse, R60, R216 ;  /* 0x0000003c04d8723c */ /* 0x040fec00000810d8 */
[C---:B------:R-:W-:Y:S06]  /*fc40*/  HMMA.1688.F32.TF32 R220, R4.reuse, R56, R220 ;  /* 0x0000003804dc723c */ /* 0x040fec00000810dc */
[C---:B------:R-:W-:Y:S06]  /*fc50*/  HMMA.1688.F32.TF32 R224, R4.reuse, R52, R224 ;  /* 0x0000003404e0723c */ /* 0x040fec00000810e0 */
[C---:B------:R-:W-:Y:S06]  /*fc60*/  HMMA.1688.F32.TF32 R20, R4.reuse, R48, R20 ;  /* 0x000000300414723c */ /* 0x040fec0000081014 */
[----:B------:R-:W-:Y:S06]  /*fc70*/  HMMA.1688.F32.TF32 R4, R4, R44, R24 ;  /* 0x0000002c0404723c */ /* 0x000fec0000081018 */
[----:B------:R-:W-:Y:S01]  /*fc80*/  HMMA.1688.F32.TF32 R24, R128, R64, R112 ;  /* 0x000000408018723c */ /* 0x000fe20000081070 */
[----:B------:R-:W3:Y:S04]  /*fc90*/  LDL.LU R112, [R1+0xe0] ;  /* 0x0000e00001707983 */ /* 0x000ee80000300800 */
[----:B------:R-:W3:Y:S01]  /*fca0*/  LDL.LU R113, [R1+0xe4] ;  /* 0x0000e40001717983 */ /* 0x000ee20000300800 */
[----:B------:R-:W-:Y:S03]  /*fcb0*/  HMMA.1688.F32.TF32 R132, R124, R68, R84 ;  /* 0x000000447c84723c */ /* 0x000fe60000081054 */
[----:B------:R-:W3:Y:S04]  /*fcc0*/  LDL.LU R114, [R1+0xe8] ;  /* 0x0000e80001727983 */ /* 0x000ee80000300800 */
[----:B------:R-:W3:Y:S01]  /*fcd0*/  LDL.LU R115, [R1+0xec] ;  /* 0x0000ec0001737983 */ /* 0x000ee20000300800 */
[----:B----4-:R-:W-:Y:S03]  /*fce0*/  HMMA.1688.F32.TF32 R84, R104, R70, R116 ;  /* 0x000000466854723c */ /* 0x010fe60000081074 */
[----:B------:R-:W4:Y:S04]  /*fcf0*/  LDL.LU R116, [R1+0xd0] ;  /* 0x0000d00001747983 */ /* 0x000f280000300800 */
[----:B------:R-:W-:Y:S01]  /*fd00*/  MOV R117, R66 ;  /* 0x0000004200757202 */ /* 0x000fe20000000f00 */
[----:B------:R-:W-:Y:S01]  /*fd10*/  IMAD.MOV.U32 R118, RZ, RZ, R67 ;  /* 0x000000ffff767224 */ /* 0x000fe200078e0043 */
[----:B------:R-:W3:Y:S04]  /*fd20*/  LDL.LU R66, [R1+0xa94] ;  /* 0x000a940001427983 */ /* 0x000ee80000300800 */
[----:B------:R-:W3:Y:S01]  /*fd30*/  LDL.LU R67, [R1+0xa90] ;  /* 0x000a900001437983 */ /* 0x000ee20000300800 */
[C---:B------:R-:W-:Y:S06]  /*fd40*/  HMMA.1688.F32.TF32 R172, R120.reuse, R68, R172 ;  /* 0x0000004478ac723c */ /* 0x040fec00000810ac */
[C---:B------:R-:W-:Y:S06]  /*fd50*/  HMMA.1688.F32.TF32 R176, R120.reuse, R16, R176 ;  /* 0x0000001078b0723c */ /* 0x040fec00000810b0 */
[C---:B------:R-:W-:Y:S06]  /*fd60*/  HMMA.1688.F32.TF32 R180, R120.reuse, R64, R180 ;  /* 0x0000004078b4723c */ /* 0x040fec00000810b4 */
[C---:B------:R-:W-:Y:S06]  /*fd70*/  HMMA.1688.F32.TF32 R184, R120.reuse, R60, R184 ;  /* 0x0000003c78b8723c */ /* 0x040fec00000810b8 */
[C---:B------:R-:W-:Y:S06]  /*fd80*/  HMMA.1688.F32.TF32 R188, R120.reuse, R56, R188 ;  /* 0x0000003878bc723c */ /* 0x040fec00000810bc */
[C---:B------:R-:W-:Y:S06]  /*fd90*/  HMMA.1688.F32.TF32 R192, R120.reuse, R52, R192 ;  /* 0x0000003478c0723c */ /* 0x040fec00000810c0 */
[C---:B------:R-:W-:Y:S06]  /*fda0*/  HMMA.1688.F32.TF32 R196, R120.reuse, R48, R196 ;  /* 0x0000003078c4723c */ /* 0x040fec00000810c4 */
[----:B------:R-:W-:Y:S01]  /*fdb0*/  HMMA.1688.F32.TF32 R200, R120, R44, R200 ;  /* 0x0000002c78c8723c */ /* 0x000fe200000810c8 */
[----:B------:R-:W-:Y:S04]  /*fdc0*/  LDS R120, [R230+UR7+0x180] ;  /* 0x00018007e6787984 */ /* 0x000fe80008000800 */
[----:B------:R-:W-:Y:S04]  /*fdd0*/  LDS R122, [R230+UR7+0x980] ;  /* 0x00098007e67a7984 */ /* 0x000fe80008000800 */
[----:B------:R-:W-:Y:S04]  /*fde0*/  LDS R121, [R231+UR7+0x180] ;  /* 0x00018007e7797984 */ /* 0x000fe80008000800 */
[----:B------:R-:W1:Y:S01]  /*fdf0*/  LDS R123, [R231+UR7+0x980] ;  /* 0x00098007e77b7984 */ /* 0x000e620008000800 */
[----:B------:R-:W-:Y:S01]  /*fe00*/  HMMA.1688.F32.TF32 R28, R128, R16, R28 ;  /* 0x00000010801c723c */ /* 0x000fe2000008101c */
[----:B------:R-:W-:-:S02]  /*fe10*/  IMAD.MOV.U32 R119, RZ, RZ, R46 ;  /* 0x000000ffff777224 */ /* 0x000fc400078e002e */
[----:B------:R-:W4:Y:S03]  /*fe20*/  LDL.LU R46, [R1+0xa8c] ;  /* 0x000a8c00012e7983 */ /* 0x000f260000300800 */
[C---:B------:R-:W-:Y:S06]  /*fe30*/  HMMA.1688.F32.TF32 R32, R128.reuse, R60, R32 ;  /* 0x0000003c8020723c */ /* 0x040fec0000081020 */
[C---:B------:R-:W-:Y:S06]  /*fe40*/  HMMA.1688.F32.TF32 R36, R128.reuse, R56, R36 ;  /* 0x000000388024723c */ /* 0x040fec0000081024 */
[C---:B------:R-:W-:Y:S06]  /*fe50*/  HMMA.1688.F32.TF32 R40, R128.reuse, R52, R40 ;  /* 0x000000348028723c */ /* 0x040fec0000081028 */
[C---:B------:R-:W-:Y:S06]  /*fe60*/  HMMA.1688.F32.TF32 R76, R128.reuse, R48, R76 ;  /* 0x00000030804c723c */ /* 0x040fec000008104c */
[----:B------:R-:W-:Y:S06]  /*fe70*/  HMMA.1688.F32.TF32 R128, R128, R44, R80 ;  /* 0x0000002c8080723c */ /* 0x000fec0000081050 */
[----:B--2---:R-:W-:Y:S07]  /*fe80*/  HMMA.1688.F32.TF32 R80, R104, R18, R248 ;  /* 0x000000126850723c */ /* 0x004fee00000810f8 */
[----:B------:R-:W-:Y:S01]  /*fe90*/  MOV R248, R50 ;  /* 0x0000003200f87202 */ /* 0x000fe20000000f00 */
[----:B------:R-:W-:Y:S01]  /*fea0*/  IMAD.MOV.U32 R249, RZ, RZ, R58 ;  /* 0x000000fffff97224 */ /* 0x000fe200078e003a */
[----:B------:R-:W4:Y:S01]  /*feb0*/  LDL.LU R50, [R1+0xa88] ;  /* 0x000a880001327983 */ /* 0x000f220000300800 */
[-C--:B------:R-:W-:Y:S01]  /*fec0*/  HMMA.1688.F32.TF32 R12, R124, R44.reuse, R12 ;  /* 0x0000002c7c0c723c */ /* 0x080fe2000008100c */
[----:B------:R-:W-:Y:S01]  /*fed0*/  IMAD.MOV.U32 R250, RZ, RZ, R62 ;  /* 0x000000fffffa7224 */ /* 0x000fe200078e003e */
[----:B------:R-:W-:Y:S01]  /*fee0*/  MOV R251, R63 ;  /* 0x0000003f00fb7202 */ /* 0x000fe20000000f00 */
[----:B------:R-:W2:Y:S03]  /*fef0*/  LDL.LU R58, [R1+0xa84] ;  /* 0x000a8400013a7983 */ /* 0x000ea60000300800 */
[----:B-1----:R-:W-:Y:S01]  /*ff00*/  HMMA.1688.F32.TF32 R72, R120, R44, R72 ;  /* 0x0000002c7848723c */ /* 0x002fe20000081048 */
[----:B------:R-:W4:Y:S04]  /*ff10*/  LDL.LU R62, [R1+0xa80] ;  /* 0x000a8000013e7983 */ /* 0x000f280000300800 */
[----:B------:R-:W4:Y:S01]  /*ff20*/  LDL.LU R63, [R1+0xa7c] ;  /* 0x000a7c00013f7983 */ /* 0x000f220000300800 */
[-C--:B------:R-:W-:Y:S06]  /*ff30*/  HMMA.1688.F32.TF32 R88, R124, R16.reuse, R88 ;  /* 0x000000107c58723c */ /* 0x080fec0000081058 */
[----:B------:R-:W-:Y:S06]  /*ff40*/  HMMA.1688.F32.TF32 R140, R120, R16, R140 ;  /* 0x00000010788c723c */ /* 0x000fec000008108c */
[----:B---3--:R-:W-:-:S15]  /*ff50*/  HMMA.1688.F32.TF32 R244, R104, R66, R244 ;  /* 0x0000004268f4723c */ /* 0x008fde00000810f4 */
[----:B------:R-:W-:-:S09]  /*ff60*/  NOP ;  /* 0x0000000000007918 */ /* 0x000fd20000000000 */
[----:B------:R-:W-:Y:S02]  /*ff70*/  IMAD.MOV.U32 R45, RZ, RZ, R244 ;  /* 0x000000ffff2d7224 */ /* 0x000fe400078e00f4 */
[----:B------:R-:W-:Y:S02]  /*ff80*/  IMAD.MOV.U32 R244, RZ, RZ, R59 ;  /* 0x000000fffff47224 */ /* 0x000fe400078e003b */
[----:B------:R-:W2:Y:S01]  /*ff90*/  LDL.LU R59, [R1+0xa78] ;  /* 0x000a7800013b7983 */ /* 0x000ea20000300800 */
[----:B------:R-:W-:Y:S01]  /*ffa0*/  IMAD.MOV.U32 R44, RZ, RZ, R245 ;  /* 0x000000ffff2c7224 */ /* 0x000fe200078e00f5 */
[----:B------:R-:W-:Y:S01]  /*ffb0*/  MOV R17, R246 ;  /* 0x000000f600117202 */ /* 0x000fe20000000f00 */
[----:B------:R-:W-:Y:S01]  /*ffc0*/  IMAD.MOV.U32 R16, RZ, RZ, R247 ;  /* 0x000000ffff107224 */ /* 0x000fe200078e00f7 */
[----:B------:R-:W-:Y:S01]  /*ffd0*/  MOV R245, R51 ;  /* 0x0000003300f57202 */ /* 0x000fe20000000f00 */
[----:B------:R-:W-:Y:S01]  /*ffe0*/  IMAD.MOV.U32 R246, RZ, RZ, R54 ;  /* 0x000000fffff67224 */ /* 0x000fe200078e0036 */
[----:B------:R-:W3:Y:S01]  /*fff0*/  LDL.LU R51, [R1+0xa74] ;  /* 0x000a740001337983 */ /* 0x000ee20000300800 */
[----:B------:R-:W-:-:S03]  /*10000*/  IMAD.MOV.U32 R247, RZ, RZ, R55 ;  /* 0x000000fffff77224 */ /* 0x000fc600078e0037 */
[----:B------:R-:W3:Y:S04]  /*10010*/  LDL.LU R54, [R1+0xa70] ;  /* 0x000a700001367983 */ /* 0x000ee80000300800 */
[----:B------:R-:W3:Y:S01]  /*10020*/  LDL.LU R55, [R1+0xa6c] ;  /* 0x000a6c0001377983 */ /* 0x000ee20000300800 */
[-C--:B------:R-:W-:Y:S06]  /*10030*/  HMMA.1688.F32.TF32 R96, R124, R60.reuse, R96 ;  /* 0x0000003c7c60723c */ /* 0x080fec0000081060 */
[C---:B------:R-:W-:Y:S06]  /*10040*/  HMMA.1688.F32.TF32 R148, R120.reuse, R60, R148 ;  /* 0x0000003c7894723c */ /* 0x040fec0000081094 */
[C---:B------:R-:W-:Y:S06]  /*10050*/  HMMA.1688.F32.TF32 R152, R120.reuse, R56, R152 ;  /* 0x000000387898723c */ /* 0x040fec0000081098 */
[C---:B------:R-:W-:Y:S06]  /*10060*/  HMMA.1688.F32.TF32 R156, R120.reuse, R52, R156 ;  /* 0x00000034789c723c */ /* 0x040fec000008109c */
[----:B------:R-:W-:Y:S06]  /*10070*/  HMMA.1688.F32.TF32 R160, R120, R48, R160 ;  /* 0x0000003078a0723c */ /* 0x000fec00000810a0 */
[----:B----4-:R-:W-:-:S15]  /*10080*/  HMMA.1688.F32.TF32 R108, R104, R62, R108 ;  /* 0x0000003e686c723c */ /* 0x010fde000008106c */
[----:B------:R-:W-:-:S09]  /*10090*/  NOP ;  /* 0x0000000000007918 */ /* 0x000fd20000000000 */
[----:B------:R-:W-:Y:S01]  /*100a0*/  MOV R53, R108 ;  /* 0x0000006c00357202 */ /* 0x000fe20000000f00 */
[----:B------:R-:W-:Y:S01]  /*100b0*/  IMAD.MOV.U32 R52, RZ, RZ, R109 ;  /* 0x000000ffff347224 */ /* 0x000fe200078e006d */
[----:B------:R-:W-:Y:S01]  /*100c0*/  MOV R48, R111 ;  /* 0x0000006f00307202 */ /* 0x000fe20000000f00 */
[----:B------:R-:W-:Y:S01]  /*100d0*/  IMAD.MOV.U32 R49, RZ, RZ, R110 ;  /* 0x000000ffff317224 */ /* 0x000fe200078e006e */
[----:B--2---:R-:W-:-:S15]  /*100e0*/  HMMA.1688.F32.TF32 R100, R104, R58, R100 ;  /* 0x0000003a6864723c */ /* 0x004fde0000081064 */
[----:B------:R-:W-:-:S09]  /*100f0*/  NOP ;  /* 0x0000000000007918 */ /* 0x000fd20000000000 */
[----:B------:R-:W-:Y:S01]  /*10100*/  IMAD.MOV.U32 R61, RZ, RZ, R100 ;  /* 0x000000ffff3d7224 */ /* 0x000fe200078e0064 */
[----:B------:R-:W-:Y:S01]  /*10110*/  MOV R57, R102 ;  /* 0x0000006600397202 */ /* 0x000fe20000000f00 */
[----:B------:R-:W-:Y:S02]  /*10120*/  IMAD.MOV.U32 R60, RZ, RZ, R101 ;  /* 0x000000ffff3c7224 */ /* 0x000fe400078e0065 */
[----:B------:R-:W-:Y:S02]  /*10130*/  IMAD.MOV.U32 R56, RZ, RZ, R103 ;  /* 0x000000ffff387224 */ /* 0x000fe400078e0067 */
[----:B---3--:R-:W-:Y:S07]  /*10140*/  HMMA.1688.F32.TF32 R100, R104, R54, R112 ;  /* 0x000000366864723c */ /* 0x008fee0000081070 */
[----:B------:R-:W-:-:S02]  /*10150*/  MOV R112, R47 ;  /* 0x0000002f00707202 */ /* 0x000fc40000000f00 */
[----:B------:R-:W2:Y:S04]  /*10160*/  LDL.LU R47, [R1+0xa68] ;  /* 0x000a6800012f7983 */ /* 0x000ea80000300800 */
[----:B------:R-:W3:Y:S04]  /*10170*/  LDL.LU R113, [R1+0xa4] ;  /* 0x0000a40001717983 */ /* 0x000ee80000300800 */
[----:B------:R-:W3:Y:S04]  /*10180*/  LDL.LU R114, [R1+0xa8] ;  /* 0x0000a80001727983 */ /* 0x000ee80000300800 */
[----:B------:R-:W3:Y:S01]  /*10190*/  LDL.LU R115, [R1+0xac] ;  /* 0x0000ac0001737983 */ /* 0x000ee20000300800 */
[----:B------:R-:W-:Y:S03]  /*101a0*/  HMMA.1688.F32.TF32 R108, R104, R50, R116 ;  /* 0x00000032686c723c */ /* 0x000fe60000081074 */
[----:B------:R-:W4:Y:S04]  /*101b0*/  LDL.LU R116, [R1+0x90] ;  /* 0x0000900001747983 */ /* 0x000f280000300800 */
[----:B------:R-:W4:Y:S04]  /*101c0*/  LDL.LU R117, [R1+0x94] ;  /* 0x0000940001757983 */ /* 0x000f280000300800 */
[----:B------:R-:W4:Y:S04]  /*101d0*/  LDL.LU R118, [R1+0x98] ;  /* 0x0000980001767983 */ /* 0x000f280000300800 */
[----:B------:R-:W4:Y:S01]  /*101e0*/  LDL.LU R119, [R1+0x9c] ;  /* 0x00009c0001777983 */ /* 0x000f220000300800 */
[----:B------:R-:W-:Y:S06]  /*101f0*/  HMMA.1688.F32.TF32 R92, R124, R64, R92 ;  /* 0x000000407c5c723c */ /* 0x000fec000008105c */
[C---:B------:R-:W-:Y:S01]  /*10200*/  HMMA.1688.F32.TF32 R124, R120.reuse, R68, R136 ;  /* 0x00000044787c723c */ /* 0x040fe20000081088 */
[----:B------:R-:W-:Y:S04]  /*10210*/  LDS R136, [R230+UR7+0x1000] ;  /* 0x00100007e6887984 */ /* 0x000fe80008000800 */
[----:B------:R-:W-:Y:S04]  /*10220*/  LDS R138, [R230+UR7+0x1800] ;  /* 0x00180007e68a7984 */ /* 0x000fe80008000800 */
[----:B------:R-:W-:Y:S04]  /*10230*/  LDS R137, [R231+UR7+0x1000] ;  /* 0x00100007e7897984 */ /* 0x000fe80008000800 */
[----:B------:R-:W1:Y:S01]  /*10240*/  LDS R139, [R231+UR7+0x1800] ;  /* 0x00180007e78b7984 */ /* 0x000e620008000800 */
[----:B------:R-:W-:Y:S01]  /*10250*/  HMMA.1688.F32.TF32 R144, R120, R64, R144 ;  /* 0x000000407890723c */ /* 0x000fe20000081090 */
[----:B------:R-:W-:Y:S01]  /*10260*/  IMAD.MOV.U32 R69, RZ, RZ, R100 ;  /* 0x000000ffff457224 */ /* 0x000fe200078e0064 */
[----:B------:R-:W-:Y:S01]  /*10270*/  MOV R68, R101 ;  /* 0x0000006500447202 */ /* 0x000fe20000000f00 */
[----:B------:R-:W-:Y:S01]  /*10280*/  IMAD.MOV.U32 R100, RZ, RZ, R108 ;  /* 0x000000ffff647224 */ /* 0x000fe200078e006c */
[----:B------:R-:W-:Y:S01]  /*10290*/  LDS R120, [R0+UR7+0x1080] ;  /* 0x0010800700787984 */ /* 0x000fe20008000800 */
[----:B------:R-:W-:-:S02]  /*102a0*/  IMAD.MOV.U32 R101, RZ, RZ, R109 ;  /* 0x000000ffff657224 */ /* 0x000fc400078e006d */
[----:B------:R-:W-:Y:S01]  /*102b0*/  IMAD.MOV.U32 R65, RZ, RZ, R102 ;  /* 0x000000ffff417224 */ /* 0x000fe200078e0066 */
[----:B------:R-:W-:Y:S01]  /*102c0*/  MOV R102, R110 ;  /* 0x0000006e00667202 */ /* 0x000fe20000000f00 */
[----:B------:R-:W-:Y:S01]  /*102d0*/  IMAD.MOV.U32 R64, RZ, RZ, R103 ;  /* 0x000000ffff407224 */ /* 0x000fe200078e0067 */
[----:B------:R-:W-:Y:S01]  /*102e0*/  LDS R122, [R0+UR7+0x1880] ;  /* 0x00188007007a7984 */ /* 0x000fe20008000800 */
[----:B------:R-:W-:-:S03]  /*102f0*/  IMAD.MOV.U32 R103, RZ, RZ, R111 ;  /* 0x000000ffff677224 */ /* 0x000fc600078e006f */
[----:B------:R-:W-:Y:S04]  /*10300*/  LDS R121, [R229+UR7+0x1080] ;  /* 0x00108007e5797984 */ /* 0x000fe80008000800 */
[----:B------:R-:W4:Y:S04]  /*10310*/  LDS R123, [R229+UR7+0x1880] ;  /* 0x00188007e57b7984 */ /* 0x000f280008000800 */
[----:B------:R-:W-:Y:S04]  /*10320*/  LDS R229, [R231+UR7+0x1080] ;  /* 0x00108007e7e57984 */ /* 0x000fe80008000800 */
[----:B------:R-:W-:Y:S04]  /*10330*/  LDS R230, [R230+UR7+0x1880] ;  /* 0x00188007e6e67984 */ /* 0x000fe80008000800 */
[----:B------:R-:W4:Y:S01]  /*10340*/  LDS R231, [R231+UR7+0x1880] ;  /* 0x00188007e7e77984 */ /* 0x000f220008000800 */
[----:B-1----:R-:W-:Y:S06]  /*10350*/  HMMA.1688.F32.TF32 R108, R136, R70, R244 ;  /* 0x00000046886c723c */ /* 0x002fec00000810f4 */
[----:B--2---:R-:W-:Y:S06]  /*10360*/  HMMA.1688.F32.TF32 R104, R104, R46, R248 ;  /* 0x0000002e6868723c */ /* 0x004fec00000810f8 */
[----:B---3--:R-:W-:-:S15]  /*10370*/  HMMA.1688.F32.TF32 R112, R136, R18, R112 ;  /* 0x000000128870723c */ /* 0x008fde0000081070 */
[----:B------:R-:W-:-:S02]  /*10380*/  NOP ;  /* 0x0000000000007918 */ /* 0x000fc40000000000 */
[----:B------:R1:W-:Y:S04]  /*10390*/  STL [R1+0x9f0], R104 ;  /* 0x0009f06801007387 */ /* 0x0003e80000100800 */
[----:B------:R2:W-:Y:S04]  /*103a0*/  STL [R1+0x9ec], R105 ;  /* 0x0009ec6901007387 */ /* 0x0005e80000100800 */
[----:B------:R3:W-:Y:S04]  /*103b0*/  STL [R1+0x9e8], R106 ;  /* 0x0009e86a01007387 */ /* 0x0007e80000100800 */
[----:B------:R3:W-:Y:S04]  /*103c0*/  STL [R1+0x9e4], R107 ;  /* 0x0009e46b01007387 */ /* 0x0007e80000100800 */
[----:B------:R-:W3:Y:S04]  /*103d0*/  LDL.LU R244, [R1+0x50] ;  /* 0x0000500001f47983 */ /* 0x000ee80000300800 */
[----:B------:R-:W3:Y:S04]  /*103e0*/  LDL.LU R245, [R1+0x54] ;  /* 0x0000540001f57983 */ /* 0x000ee80000300800 */
[----:B------:R-:W3:Y:S01]  /*103f0*/  LDL.LU R246, [R1+0x58] ;  /* 0x0000580001f67983 */ /* 0x000ee20000300800 */
[C---:B----4-:R-:W-:Y:S03]  /*10400*/  HMMA.1688.F32.TF32 R116, R136.reuse, R66, R116 ;  /* 0x000000428874723c */ /* 0x050fe60000081074 */
[----:B------:R-:W4:Y:S04]  /*10410*/  LDL.LU R247, [R1+0x5c] ;  /* 0x00005c0001f77983 */ /* 0x000f280000300800 */
[----:B------:R-:W4:Y:S04]  /*10420*/  LDL.LU R243, [R1+0x6c] ;  /* 0x00006c0001f37983 */ /* 0x000f280000300800 */
[----:B------:R-:W4:Y:S04]  /*10430*/  LDL.LU R248, [R1+0x80] ;  /* 0x0000800001f87983 */ /* 0x000f280000300800 */
[----:B------:R-:W4:Y:S04]  /*10440*/  LDL.LU R249, [R1+0x84] ;  /* 0x0000840001f97983 */ /* 0x000f280000300800 */
[----:B------:R-:W4:Y:S04]  /*10450*/  LDL.LU R250, [R1+0x88] ;  /* 0x0000880001fa7983 */ /* 0x000f280000300800 */
[----:B------:R-:W4:Y:S04]  /*10460*/  LDL.LU R251, [R1+0x8c] ;  /* 0x00008c0001fb7983 */ /* 0x000f280000300800 */
[----:B------:R-:W-:Y:S04]  /*10470*/  STL [R1+0xa00], R108 ;  /* 0x000a006c01007387 */ /* 0x000fe80000100800 */
[----:B------:R-:W-:Y:S04]  /*10480*/  STL [R1+0x9fc], R109 ;  /* 0x0009fc6d01007387 */ /* 0x000fe80000100800 */
[----:B------:R-:W-:Y:S04]  /*10490*/  STL [R1+0x9f8], R110 ;  /* 0x0009f86e01007387 */ /* 0x000fe80000100800 */
[----:B------:R-:W-:Y:S04]  /*104a0*/  STL [R1+0x9f4], R111 ;  /* 0x0009f46f01007387 */ /* 0x000fe80000100800 */
[----:B-1----:R-:W4:Y:S04]  /*104b0*/  LDL.LU R104, [R1+0x30] ;  /* 0x0000300001687983 */ /* 0x002f280000300800 */
[----:B--2---:R-:W2:Y:S04]  /*104c0*/  LDL.LU R105, [R1+0x34] ;  /* 0x0000340001697983 */ /* 0x004ea80000300800 */
[----:B---3--:R-:W2:Y:S04]  /*104d0*/  LDL.LU R106, [R1+0x38] ;  /* 0x00003800016a7983 */ /* 0x008ea80000300800 */
[----:B------:R-:W2:Y:S04]  /*104e0*/  LDL.LU R107, [R1+0x3c] ;  /* 0x00003c00016b7983 */ /* 0x000ea80000300800 */
[----:B------:R1:W-:Y:S04]  /*104f0*/  STL [R1+0xa0c], R112 ;  /* 0x000a0c7001007387 */ /* 0x0003e80000100800 */
[----:B------:R3:W-:Y:S04]  /*10500*/  STL [R1+0xa08], R113 ;  /* 0x000a087101007387 */ /* 0x0007e80000100800 */
[----:B------:R3:W-:Y:S04]  /*10510*/  STL [R1+0xa04], R114 ;  /* 0x000a047201007387 */ /* 0x0007e80000100800 */
[----:B------:R3:W-:Y:S04]  /*10520*/  STL [R1+0x9e0], R115 ;  /* 0x0009e07301007387 */ /* 0x0007e80000100800 */
[----:B-1----:R-:W2:Y:S04]  /*10530*/  LDL.LU R112, [R1+0x40] ;  /* 0x0000400001707983 */ /* 0x002ea80000300800 */
[----:B---3--:R-:W2:Y:S04]  /*10540*/  LDL.LU R113, [R1+0x44] ;  /* 0x0000440001717983 */ /* 0x008ea80000300800 */
[----:B------:R-:W2:Y:S04]  /*10550*/  LDL.LU R114, [R1+0x48] ;  /* 0x0000480001727983 */ /* 0x000ea80000300800 */
[----:B------:R-:W2:Y:S04]  /*10560*/  LDL.LU R115, [R1+0x4c] ;  /* 0x00004c0001737983 */ /* 0x000ea80000300800 */
[----:B------:R-:W3:Y:S04]  /*10570*/  LDL.LU R108, [R1+0x20] ;  /* 0x00002000016c7983 */ /* 0x000ee80000300800 */
[----:B------:R-:W3:Y:S04]  /*10580*/  LDL.LU R109, [R1+0x24] ;  /* 0x00002400016d7983 */ /* 0x000ee80000300800 */
[----:B------:R-:W3:Y:S04]  /*10590*/  LDL.LU R110, [R1+0x28] ;  /* 0x00002800016e7983 */ /* 0x000ee80000300800 */
[----:B------:R-:W3:Y:S04]  /*105a0*/  LDL.LU R111, [R1+0x2c] ;  /* 0x00002c00016f7983 */ /* 0x000ee80000300800 */
[----:B------:R1:W-:Y:S04]  /*105b0*/  STL [R1+0xa1c], R116 ;  /* 0x000a1c7401007387 */ /* 0x0003e80000100800 */
[----:B------:R1:W-:Y:S04]  /*105c0*/  STL [R1+0xa18], R117 ;  /* 0x000a187501007387 */ /* 0x0003e80000100800 */
[----:B------:R1:W-:Y:S04]  /*105d0*/  STL [R1+0xa14], R118 ;  /* 0x000a147601007387 */ /* 0x0003e80000100800 */
[----:B------:R1:W-:Y:S04]  /*105e0*/  STL [R1+0xa10], R119 ;  /* 0x000a107701007387 */ /* 0x0003e80000100800 */
[----:B-1----:R-:W2:Y:S04]  /*105f0*/  LDL.LU R116, [R1+0x70] ;  /* 0x0000700001747983 */ /* 0x002ea80000300800 */
[----:B------:R-:W2:Y:S04]  /*10600*/  LDL.LU R117, [R1+0x74] ;  /* 0x0000740001757983 */ /* 0x000ea80000300800 */
[----:B------:R-:W2:Y:S04]  /*10610*/  LDL.LU R118, [R1+0x78] ;  /* 0x0000780001767983 */ /* 0x000ea80000300800 */
[----:B------:R-:W2:Y:S01]  /*10620*/  LDL.LU R119, [R1+0x7c] ;  /* 0x00007c0001777983 */ /* 0x000ea20000300800 */
[C---:B----4-:R-:W-:Y:S06]  /*10630*/  HMMA.1688.F32.TF32 R244, R136.reuse, R50, R244 ;  /* 0x0000003288f4723c */ /* 0x050fec00000810f4 */
[C---:B------:R-:W-:Y:S06]  /*10640*/  HMMA.1688.F32.TF32 R240, R136.reuse, R54, R240 ;  /* 0x0000003688f0723c */ /* 0x040fec00000810f0 */
[----:B------:R-:W-:-:S15]  /*10650*/  HMMA.1688.F32.TF32 R248, R136, R62, R248 ;  /* 0x0000003e88f8723c */ /* 0x000fde00000810f8 */
[----:B------:R-:W-:-:S08]  /*10660*/  NOP ;  /* 0x0000000000007918 */ /* 0x000fd00000000000 */
[----:B------:R-:W-:Y:S04]  /*10670*/  STL.64 [R1+0x90], R248 ;  /* 0x000090f801007387 */ /* 0x000fe80000100a00 */
[----:B------:R1:W-:Y:S04]  /*10680*/  STL.64 [R1+0x98], R250 ;  /* 0x000098fa01007387 */ /* 0x0003e80000100a00 */
[----:B-1----:R-:W4:Y:S04]  /*10690*/  LDL.LU.64 R250, [R1+0xa60] ;  /* 0x000a600001fa7983 */ /* 0x002f280000300a00 */
[----:B------:R-:W4:Y:S01]  /*106a0*/  LDL.LU.64 R248, [R1+0xa58] ;  /* 0x000a580001f87983 */ /* 0x000f220000300a00 */
[----:B--2---:R-:W-:-:S15]  /*106b0*/  HMMA.1688.F32.TF32 R116, R136, R58, R116 ;  /* 0x0000003a8874723c */ /* 0x004fde0000081074 */
[----:B------:R-:W-:-:S08]  /*106c0*/  NOP ;  /* 0x0000000000007918 */ /* 0x000fd00000000000 */
[----:B------:R1:W-:Y:S04]  /*106d0*/  STL.64 [R1+0x80], R116 ;  /* 0x0000807401007387 */ /* 0x0003e80000100a00 */
[----:B------:R2:W-:Y:S04]  /*106e0*/  STL.64 [R1+0x88], R118 ;  /* 0x0000887601007387 */ /* 0x0005e80000100a00 */
[----:B-1----:R-:W4:Y:S04]  /*106f0*/  LDL.LU R116, [R1] ;  /* 0x0000000001747983 */ /* 0x002f280000300800 */
[----:B------:R-:W4:Y:S04]  /*10700*/  LDL.LU R117, [R1+0x4] ;  /* 0x0000040001757983 */ /* 0x000f280000300800 */
[----:B--2---:R-:W2:Y:S04]  /*10710*/  LDL.LU R118, [R1+0x8] ;  /* 0x0000080001767983 */ /* 0x004ea80000300800 */
[----:B------:R-:W2:Y:S04]  /*10720*/  LDL.LU R119, [R1+0xc] ;  /* 0x00000c0001777983 */ /* 0x000ea80000300800 */
[----:B------:R1:W-:Y:S04]  /*10730*/  STL.64 [R1+0x70], R240 ;  /* 0x000070f001007387 */ /* 0x0003e80000100a00 */
[----:B------:R3:W-:Y:S01]  /*10740*/  STL.64 [R1+0x78], R242 ;  /* 0x000078f201007387 */ /* 0x0007e20000100a00 */
[----:B-1----:R-:W-:Y:S01]  /*10750*/  MOV R241, R244 ;  /* 0x000000f400f17202 */ /* 0x002fe20000000f00 */
[----:B------:R-:W-:-:S02]  /*10760*/  IMAD.MOV.U32 R240, RZ, RZ, R245 ;  /* 0x000000fffff07224 */ /* 0x000fc400078e00f5 */
[----:B---3--:R-:W3:Y:S01]  /*10770*/  LDL.LU R243, [R1+0xa50] ;  /* 0x000a500001f37983 */ /* 0x008ee20000300800 */
[----:B------:R-:W-:-:S03]  /*10780*/  IMAD.MOV.U32 R242, RZ, RZ, R246 ;  /* 0x000000fffff27224 */ /* 0x000fc600078e00f6 */
[----:B------:R1:W-:Y:S04]  /*10790*/  STL [R1+0x6c], R247 ;  /* 0x00006cf701007387 */ /* 0x0003e80000100800 */
[----:B-1----:R-:W4:Y:S04]  /*107a0*/  LDL.LU.64 R246, [R1+0xa48] ;  /* 0x000a480001f67983 */ /* 0x002f280000300a00 */
[----:B------:R-:W4:Y:S01]  /*107b0*/  LDL.LU.64 R244, [R1+0xa40] ;  /* 0x000a400001f47983 */ /* 0x000f220000300a00 */
[----:B------:R-:W-:Y:S06]  /*107c0*/  HMMA.1688.F32.TF32 R236, R120, R50, R236 ;  /* 0x0000003278ec723c */ /* 0x000fec00000810ec */
[C---:B------:R-:W-:Y:S06]  /*107d0*/  HMMA.1688.F32.TF32 R180, R228.reuse, R66, R180 ;  /* 0x00000042e4b4723c */ /* 0x040fec00000810b4 */
[C---:B------:R-:W-:Y:S06]  /*107e0*/  HMMA.1688.F32.TF32 R184, R228.reuse, R62, R184 ;  /* 0x0000003ee4b8723c */ /* 0x040fec00000810b8 */
[C---:B------:R-:W-:Y:S06]  /*107f0*/  HMMA.1688.F32.TF32 R188, R228.reuse, R58, R188 ;  /* 0x0000003ae4bc723c */ /* 0x040fec00000810bc */
[C---:B------:R-:W-:Y:S06]  /*10800*/  HMMA.1688.F32.TF32 R192, R228.reuse, R54, R192 ;  /* 0x00000036e4c0723c */ /* 0x040fec00000810c0 */
[----:B------:R-:W-:Y:S06]  /*10810*/  HMMA.1688.F32.TF32 R196, R228, R50, R196 ;  /* 0x00000032e4c4723c */ /* 0x000fec00000810c4 */
[----:B----4-:R-:W-:-:S15]  /*10820*/  HMMA.1688.F32.TF32 R136, R136, R46, R244 ;  /* 0x0000002e8888723c */ /* 0x010fde00000810f4 */
[----:B------:R-:W-:-:S08]  /*10830*/  NOP ;  /* 0x0000000000007918 */ /* 0x000fd00000000000 */
[----:B------:R-:W-:Y:S04]  /*10840*/  STL [R1+0x9dc], R136 ;  /* 0x0009dc8801007387 */ /* 0x000fe80000100800 */
[----:B------:R-:W-:Y:S04]  /*10850*/  STL [R1+0x9d8], R137 ;  /* 0x0009d88901007387 */ /* 0x000fe80000100800 */
[----:B------:R-:W-:Y:S04]  /*10860*/  STL [R1+0x9d4], R138 ;  /* 0x0009d48a01007387 */ /* 0x000fe80000100800 */
[----:B------:R1:W-:Y:S02]  /*10870*/  STL [R1+0x9d0], R139 ;  /* 0x0009d08b01007387 */ /* 0x0003e40000100800 */
[----:B-1----:R-:W-:Y:S01]  /*10880*/  HMMA.1688.F32.TF32 R136, R120, R70, R112 ;  /* 0x000000467888723c */ /* 0x002fe20000081070 */
[----:B------:R-:W-:Y:S01]  /*10890*/  IMAD.MOV.U32 R244, RZ, RZ, R252 ;  /* 0x000000fffff47224 */ /* 0x000fe200078e00fc */
[----:B---3--:R-:W-:Y:S01]  /*108a0*/  MOV R245, R243 ;  /* 0x000000f300f57202 */ /* 0x008fe20000000f00 */
[----:B------:R-:W-:-:S15]  /*108b0*/  IMAD.MOV.U32 R246, RZ, RZ, R3 ;  /* 0x000000fffff67224 */ /* 0x000fde00078e0003 */
[----:B------:R-:W-:-:S05]  /*108c0*/  NOP ;  /* 0x0000000000007918 */ /* 0x000fca0000000000 */
[----:B------:R-:W-:Y:S04]  /*108d0*/  STL.64 [R1+0x1f0], R136 ;  /* 0x0001f08801007387 */ /* 0x000fe80000100a00 */
[----:B------:R1:W-:Y:S02]  /*108e0*/  STL.64 [R1+0x1f8], R138 ;  /* 0x0001f88a01007387 */ /* 0x0003e40000100a00 */
[----:B-1----:R-:W-:Y:S01]  /*108f0*/  HMMA.1688.F32.TF32 R136, R120, R66, R108 ;  /* 0x000000427888723c */ /* 0x002fe2000008106c */
[----:B------:R-:W-:-:S05]  /*10900*/  IMAD.MOV.U32 R247, RZ, RZ, R2 ;  /* 0x000000fffff77224 */ /* 0x000fca00078e0002 */
[----:B------:R-:W-:-:S15]  /*10910*/  HMMA.1688.F32.TF32 R112, R120, R18, R104 ;  /* 0x000000127870723c */ /* 0x000fde0000081068 */
[----:B------:R-:W-:-:S03]  /*10920*/  NOP ;  /* 0x0000000000007918 */ /* 0x000fc60000000000 */
[----:B------:R-:W-:Y:S01]  /*10930*/  MOV R109, R136 ;  /* 0x00000088006d7202 */ /* 0x000fe20000000f00 */
[----:B------:R-:W-:Y:S01]  /*10940*/  IMAD.MOV.U32 R110, RZ, RZ, R137 ;  /* 0x000000ffff6e7224 */ /* 0x000fe200078e0089 */
[----:B------:R-:W-:Y:S01]  /*10950*/  MOV R104, R139 ;  /* 0x0000008b00687202 */ /* 0x000fe20000000f00 */
[----:B------:R-:W-:Y:S02]  /*10960*/  IMAD.MOV.U32 R111, RZ, RZ, R138 ;  /* 0x000000ffff6f7224 */ /* 0x000fe400078e008a */
[C---:B------:R-:W-:Y:S01]  /*10970*/  HMMA.1688.F32.TF32 R136, R120.reuse, R62, R244 ;  /* 0x0000003e7888723c */ /* 0x040fe200000810f4 */
[----:B------:R-:W-:Y:S01]  /*10980*/  MOV R105, R112 ;  /* 0x0000007000697202 */ /* 0x000fe20000000f00 */
[----:B------:R-:W-:Y:S02]  /*10990*/  IMAD.MOV.U32 R106, RZ, RZ, R113 ;  /* 0x000000ffff6a7224 */ /* 0x000fe400078e0071 */
[----:B------:R-:W-:Y:S02]  /*109a0*/  IMAD.MOV.U32 R107, RZ, RZ, R114 ;  /* 0x000000ffff6b7224 */ /* 0x000fe400078e0072 */
[----:B------:R-:W-:-:S15]  /*109b0*/  HMMA.1688.F32.TF32 R244, R120, R54, R248 ;  /* 0x0000003678f4723c */ /* 0x000fde00000810f8 */
[----:B------:R-:W-:-:S03]  /*109c0*/  NOP ;  /* 0x0000000000007918 */ /* 0x000fc60000000000 */
[----:B------:R-:W-:Y:S01]  /*109d0*/  IMAD.MOV.U32 R112, RZ, RZ, R136 ;  /* 0x000000ffff707224 */ /* 0x000fe200078e0088 */
[----:B------:R-:W-:Y:S01]  /*109e0*/  MOV R114, R138 ;  /* 0x0000008a00727202 */ /* 0x000fe20000000f00 */
[----:B------:R-:W-:Y:S02]  /*109f0*/  IMAD.MOV.U32 R113, RZ, RZ, R137 ;  /* 0x000000ffff717224 */ /* 0x000fe400078e0089 */
[----:B------:R-:W-:Y:S02]  /*10a00*/  IMAD.MOV.U32 R108, RZ, RZ, R139 ;  /* 0x000000ffff6c7224 */ /* 0x000fe400078e008b */
[C---:B--2---:R-:W-:Y:S06]  /*10a10*/  HMMA.1688.F32.TF32 R136, R120.reuse, R58, R116 ;  /* 0x0000003a7888723c */ /* 0x044fec0000081074 */
[----:B------:R-:W-:Y:S01]  /*10a20*/  HMMA.1688.F32.TF32 R120, R120, R46, R232 ;  /* 0x0000002e7878723c */ /* 0x000fe200000810e8 */
[----:B------:R1:W-:Y:S04]  /*10a30*/  STL [R1+0xa2c], R115 ;  /* 0x000a2c7301007387 */ /* 0x0003e80000100800 */
[----:B------:R-:W-:Y:S04]  /*10a40*/  LDS R232, [R0+UR7+0x1100] ;  /* 0x0011000700e87984 */ /* 0x000fe80008000800 */
[----:B------:R-:W-:-:S15]  /*10a50*/  LDS R234, [R0+UR7+0x1900] ;  /* 0x0019000700ea7984 */ /* 0x000fde0008000800 */
[----:B------:R-:W-:Y:S01]  /*10a60*/  IMAD.MOV.U32 R251, RZ, RZ, R121 ;  /* 0x000000fffffb7224 */ /* 0x000fe200078e0079 */
[----:B------:R-:W-:Y:S01]  /*10a70*/  MOV R250, R122 ;  /* 0x0000007a00fa7202 */ /* 0x000fe20000000f00 */
[----:B------:R-:W-:Y:S02]  /*10a80*/  IMAD.MOV.U32 R249, RZ, RZ, R123 ;  /* 0x000000fffff97224 */ /* 0x000fe400078e007b */
[----:B------:R-:W-:Y:S02]  /*10a90*/  IMAD.MOV.U32 R248, RZ, RZ, R120 ;  /* 0x000000fffff87224 */ /* 0x000fe400078e0078 */
[----:B------:R-:W-:Y:S01]  /*10aa0*/  HMMA.1688.F32.TF32 R120, R228, R70, R172 ;  /* 0x00000046e478723c */ /* 0x000fe200000810ac */
[----:B------:R-:W-:Y:S01]  /*10ab0*/  IMAD.MOV.U32 R116, RZ, RZ, R136 ;  /* 0x000000ffff747224 */ /* 0x000fe200078e0088 */
[----:B------:R-:W-:Y:S01]  /*10ac0*/  MOV R117, R137 ;  /* 0x0000008900757202 */ /* 0x000fe20000000f00 */
[----:B------:R-:W-:Y:S01]  /*10ad0*/  IMAD.MOV.U32 R118, RZ, RZ, R138 ;  /* 0x000000ffff767224 */ /* 0x000fe200078e008a */
[----:B------:R-:W-:Y:S01]  /*10ae0*/  MOV R136, R244 ;  /* 0x000000f400887202 */ /* 0x000fe20000000f00 */
[----:B------:R-:W-:Y:S01]  /*10af0*/  IMAD.MOV.U32 R119, RZ, RZ, R139 ;  /* 0x000000ffff777224 */ /* 0x000fe200078e008b */
[----:B------:R-:W-:Y:S01]  /*10b00*/  MOV R139, R247 ;  /* 0x000000f7008b7202 */ /* 0x000fe20000000f00 */
[----:B------:R-:W-:Y:S01]  /*10b10*/  IMAD.MOV.U32 R137, RZ, RZ, R245 ;  /* 0x000000ffff897224 */ /* 0x000fe200078e00f5 */
[----:B------:R-:W-:Y:S01]  /*10b20*/  STL [R1+0xa28], R107 ;  /* 0x000a286b01007387 */ /* 0x000fe20000100800 */
[----:B------:R-:W-:-:S02]  /*10b30*/  IMAD.MOV.U32 R138, RZ, RZ, R246 ;  /* 0x000000ffff8a7224 */ /* 0x000fc400078e00f6 */
[----:B-1----:R-:W-:Y:S01]  /*10b40*/  IMAD.MOV.U32 R115, RZ, RZ, R236 ;  /* 0x000000ffff737224 */ /* 0x002fe200078e00ec */
[----:B------:R-:W-:Y:S04]  /*10b50*/  LDS R172, [R0+UR7+0x1180] ;  /* 0x0011800700ac7984 */ /* 0x000fe80008000800 */
[----:B------:R-:W-:Y:S08]  /*10b60*/  LDS R174, [R0+UR7+0x1980] ;  /* 0x0019800700ae7984 */ /* 0x000ff00008000800 */
[----:B------:R-:W-:Y:S01]  /*10b70*/  MOV R247, R121 ;  /* 0x0000007900f77202 */ /* 0x000fe20000000f00 */
[----:B------:R-:W-:Y:S01]  /*10b80*/  IMAD.MOV.U32 R246, RZ, RZ, R122 ;  /* 0x000000fffff67224 */ /* 0x000fe200078e007a */
[----:B------:R-:W-:Y:S01]  /*10b90*/  MOV R244, R120 ;  /* 0x0000007800f47202 */ /* 0x000fe20000000f00 */
[----:B------:R-:W-:-:S02]  /*10ba0*/  IMAD.MOV.U32 R245, RZ, RZ, R123 ;  /* 0x000000fffff57224 */ /* 0x000fc400078e007b */
[----:B------:R-:W-:Y:S01]  /*10bb0*/  HMMA.1688.F32.TF32 R120, R228, R18, R176 ;  /* 0x00000012e478723c */ /* 0x000fe200000810b0 */
[----:B------:R-:W-:Y:S04]  /*10bc0*/  STL [R1+0xa24], R106 ;  /* 0x000a246a01007387 */ /* 0x000fe80000100800 */
[----:B------:R-:W-:-:S15]  /*10bd0*/  STL [R1+0xa20], R105 ;  /* 0x000a206901007387 */ /* 0x000fde0000100800 */
[----:B------:R-:W-:-:S03]  /*10be0*/  NOP ;  /* 0x0000000000007918 */ /* 0x000fc60000000000 */
[----:B------:R-:W-:Y:S04]  /*10bf0*/  STL.64 [R1+0xa0], R120 ;  /* 0x0000a07801007387 */ /* 0x000fe80000100a00 */
[----:B------:R1:W-:Y:S02]  /*10c00*/  STL.64 [R1+0xa8], R122 ;  /* 0x0000a87a01007387 */ /* 0x0003e40000100a00 */
[----:B-1----:R-:W-:Y:S07]  /*10c10*/  HMMA.1688.F32.TF32 R120, R228, R46, R200 ;  /* 0x0000002ee478723c */ /* 0x002fee00000810c8 */
[----:B------:R-:W-:-:S02]  /*10c20*/  LOP3.LUT R231, R0, 0x20, RZ, 0x3c, !PT ;  /* 0x0000002000e77812 */ /* 0x000fc400078e3cff */
[C---:B------:R-:W-:Y:S02]  /*10c30*/  LOP3.LUT R202, R0.reuse, 0x40, RZ, 0x3c, !PT ;  /* 0x0000004000ca7812 */ /* 0x040fe400078e3cff */
[----:B------:R-:W-:Y:S01]  /*10c40*/  LOP3.LUT R203, R0, 0x60, RZ, 0x3c, !PT ;  /* 0x0000006000cb7812 */ /* 0x000fe200078e3cff */
[----:B------:R-:W-:Y:S04]  /*10c50*/  LDS R233, [R231+UR7+0x1100] ;  /* 0x00110007e7e97984 */ /* 0x000fe80008000800 */
[----:B------:R-:W1:Y:S04]  /*10c60*/  LDS R235, [R231+UR7+0x1900] ;  /* 0x00190007e7eb7984 */ /* 0x000e680008000800 */
[----:B------:R-:W-:Y:S04]  /*10c70*/  LDS R176, [R202+UR7+0x1100] ;  /* 0x00110007cab07984 */ /* 0x000fe80008000800 */
[----:B------:R-:W-:Y:S04]  /*10c80*/  LDS R178, [R202+UR7+0x1900] ;  /* 0x00190007cab27984 */ /* 0x000fe80008000800 */
[----:B------:R-:W-:Y:S04]  /*10c90*/  LDS R177, [R203+UR7+0x1100] ;  /* 0x00110007cbb17984 */ /* 0x000fe80008000800 */
[----:B------:R-:W2:Y:S01]  /*10ca0*/  LDS R179, [R203+UR7+0x1900] ;  /* 0x00190007cbb37984 */ /* 0x000ea20008000800 */
[----:B------:R-:W-:Y:S01]  /*10cb0*/  IMAD.MOV.U32 R107, RZ, RZ, R237 ;  /* 0x000000ffff6b7224 */ /* 0x000fe200078e00ed */
[----:B------:R-:W-:Y:S01]  /*10cc0*/  MOV R106, R238 ;  /* 0x000000ee006a7202 */ /* 0x000fe20000000f00 */
[----:B------:R-:W-:Y:S01]  /*10cd0*/  IMAD.MOV.U32 R105, RZ, RZ, R239 ;  /* 0x000000ffff697224 */ /* 0x000fe200078e00ef */
[----:B------:R-:W-:Y:S04]  /*10ce0*/  STL [R1+0x40], R120 ;  /* 0x0000407801007387 */ /* 0x000fe80000100800 */
[----:B------:R-:W-:Y:S04]  /*10cf0*/  LDS R173, [R231+UR7+0x1180] ;  /* 0x00118007e7ad7984 */ /* 0x000fe80008000800 */
[----:B------:R-:W3:Y:S01]  /*10d00*/  LDS R175, [R231+UR7+0x1980] ;  /* 0x00198007e7af7984 */ /* 0x000ee20008000800 */
[----:B------:R-:W-:Y:S01]  /*10d10*/  IMAD.MOV.U32 R201, RZ, RZ, R242 ;  /* 0x000000ffffc97224 */ /* 0x000fe200078e00f2 */
[----:B------:R-:W-:Y:S01]  /*10d20*/  MOV R200, R240 ;  /* 0x000000f000c87202 */ /* 0x000fe20000000f00 */
[----:B------:R-:W-:Y:S01]  /*10d30*/  IMAD.MOV.U32 R230, RZ, RZ, R241 ;  /* 0x000000ffffe67224 */ /* 0x000fe200078e00f1 */
[----:B------:R-:W-:Y:S01]  /*10d40*/  MOV R2, R123 ;  /* 0x0000007b00027202 */ /* 0x000fe20000000f00 */
[----:B------:R-:W-:Y:S01]  /*10d50*/  IMAD.MOV.U32 R252, RZ, RZ, R121 ;  /* 0x000000fffffc7224 */ /* 0x000fe200078e0079 */
[----:B------:R-:W-:Y:S01]  /*10d60*/  LDS R120, [R202+UR7+0x1180] ;  /* 0x00118007ca787984 */ /* 0x000fe20008000800 */
[----:B------:R-:W-:-:S03]  /*10d70*/  IMAD.MOV.U32 R3, RZ, RZ, R122 ;  /* 0x000000ffff037224 */ /* 0x000fc600078e007a */
[----:B------:R-:W-:Y:S01]  /*10d80*/  LDS R122, [R202+UR7+0x1980] ;  /* 0x00198007ca7a7984 */ /* 0x000fe20008000800 */
[C---:B-1----:R-:W-:Y:S03]  /*10d90*/  HMMA.1688.F32.TF32 R204, R232.reuse, R70, R204 ;  /* 0x00000046e8cc723c */ /* 0x042fe600000810cc */
[----:B------:R-:W-:Y:S03]  /*10da0*/  LDS R121, [R203+UR7+0x1180] ;  /* 0x00118007cb797984 */ /* 0x000fe60008000800 */
[C---:B------:R-:W-:Y:S01]  /*10db0*/  HMMA.1688.F32.TF32 R208, R232.reuse, R18, R208 ;  /* 0x00000012e8d0723c */ /* 0x040fe200000810d0 */
[----:B------:R-:W1:Y:S05]  /*10dc0*/  LDS R123, [R203+UR7+0x1980] ;  /* 0x00198007cb7b7984 */ /* 0x000e6a0008000800 */
[C---:B------:R-:W-:Y:S06]  /*10dd0*/  HMMA.1688.F32.TF32 R212, R232.reuse, R66, R212 ;  /* 0x00000042e8d4723c */ /* 0x040fec00000810d4 */
[C---:B------:R-:W-:Y:S06]  /*10de0*/  HMMA.1688.F32.TF32 R216, R232.reuse, R62, R216 ;  /* 0x0000003ee8d8723c */ /* 0x040fec00000810d8 */
[C---:B------:R-:W-:Y:S06]  /*10df0*/  HMMA.1688.F32.TF32 R220, R232.reuse, R58, R220 ;  /* 0x0000003ae8dc723c */ /* 0x040fec00000810dc */
[C---:B------:R-:W-:Y:S06]  /*10e00*/  HMMA.1688.F32.TF32 R224, R232.reuse, R54, R224 ;  /* 0x00000036e8e0723c */ /* 0x040fec00000810e0 */
[C---:B------:R-:W-:Y:S06]  /*10e10*/  HMMA.1688.F32.TF32 R236, R232.reuse, R50, R20 ;  /* 0x00000032e8ec723c */ /* 0x040fec0000081014 */
[----:B------:R-:W-:Y:S06]  /*10e20*/  HMMA.1688.F32.TF32 R232, R232, R46, R4 ;  /* 0x0000002ee8e8723c */ /* 0x000fec0000081004 */
[C---:B--2---:R-:W-:Y:S06]  /*10e30*/  HMMA.1688.F32.TF32 R4, R176.reuse, R70, R8 ;  /* 0x00000046b004723c */ /* 0x044fec0000081008 */
[C---:B------:R-:W-:Y:S06]  /*10e40*/  HMMA.1688.F32.TF32 R20, R176.reuse, R18, R28 ;  /* 0x00000012b014723c */ /* 0x040fec000008101c */
[C---:B------:R-:W-:Y:S11]  /*10e50*/  HMMA.1688.F32.TF32 R8, R176.reuse, R66, R24 ;  /* 0x00000042b008723c */ /* 0x040ff60000081018 */
[----:B------:R-:W-:Y:S04]  /*10e60*/  STL.64 [R1+0x180], R4 ;  /* 0x0001800401007387 */ /* 0x000fe80000100a00 */
[----:B------:R2:W-:Y:S02]  /*10e70*/  STL.64 [R1+0x188], R6 ;  /* 0x0001880601007387 */ /* 0x0005e40000100a00 */
[C---:B--2---:R-:W-:Y:S02]  /*10e80*/  HMMA.1688.F32.TF32 R4, R176.reuse, R62, R32 ;  /* 0x0000003eb004723c */ /* 0x044fe40000081020 */
[----:B------:R-:W-:Y:S04]  /*10e90*/  STL.64 [R1+0x170], R20 ;  /* 0x0001701401007387 */ /* 0x000fe80000100a00 */
[----:B------:R2:W-:Y:S04]  /*10ea0*/  STL.64 [R1+0x178], R22 ;  /* 0x0001781601007387 */ /* 0x0005e80000100a00 */
[----:B------:R-:W-:Y:S01]  /*10eb0*/  STL.64 [R1+0x160], R8 ;  /* 0x0001600801007387 */ /* 0x000fe20000100a00 */
[C---:B------:R-:W-:Y:S03]  /*10ec0*/  HMMA.1688.F32.TF32 R240, R176.reuse, R46, R128 ;  /* 0x0000002eb0f0723c */ /* 0x040fe60000081080 */
[----:B------:R4:W-:Y:S03]  /*10ed0*/  STL.64 [R1+0x168], R10 ;  /* 0x0001680a01007387 */ /* 0x0009e60000100a00 */
[C---:B--2---:R-:W-:Y:S06]  /*10ee0*/  HMMA.1688.F32.TF32 R20, R176.reuse, R58, R36 ;  /* 0x0000003ab014723c */ /* 0x044fec0000081024 */
[----:B------:R-:W-:Y:S01]  /*10ef0*/  STL.64 [R1+0x150], R4 ;  /* 0x0001500401007387 */ /* 0x000fe20000100a00 */
[C---:B----4-:R-:W-:Y:S03]  /*10f00*/  HMMA.1688.F32.TF32 R8, R176.reuse, R54, R40 ;  /* 0x00000036b008723c */ /* 0x050fe60000081028 */
[----:B------:R2:W-:Y:S03]  /*10f10*/  STL.64 [R1+0x158], R6 ;  /* 0x0001580601007387 */ /* 0x0005e60000100a00 */
[----:B--2---:R-:W-:Y:S10]  /*10f20*/  HMMA.1688.F32.TF32 R4, R176, R50, R76 ;  /* 0x00000032b004723c */ /* 0x004ff4000008104c */
[----:B------:R-:W-:Y:S04]  /*10f30*/  STL.64 [R1+0x140], R20 ;  /* 0x0001401401007387 */ /* 0x000fe80000100a00 */
[----:B------:R-:W-:Y:S04]  /*10f40*/  STL.64 [R1+0x148], R22 ;  /* 0x0001481601007387 */ /* 0x000fe80000100a00 */
[----:B------:R-:W-:Y:S04]  /*10f50*/  STL.64 [R1+0x130], R8 ;  /* 0x0001300801007387 */ /* 0x000fe80000100a00 */
[----:B------:R-:W-:Y:S04]  /*10f60*/  STL.64 [R1+0x138], R10 ;  /* 0x0001380a01007387 */ /* 0x000fe80000100a00 */
[----:B------:R-:W-:Y:S04]  /*10f70*/  STL.64 [R1+0x9c8], R242 ;  /* 0x0009c8f201007387 */ /* 0x000fe80000100a00 */
[----:B------:R-:W-:Y:S04]  /*10f80*/  STL.64 [R1+0x120], R4 ;  /* 0x0001200401007387 */ /* 0x000fe80000100a00 */
[----:B------:R3:W-:Y:S02]  /*10f90*/  STL.64 [R1+0x128], R6 ;  /* 0x0001280601007387 */ /* 0x0007e40000100a00 */
[C---:B---3--:R-:W-:Y:S02]  /*10fa0*/  HMMA.1688.F32.TF32 R4, R172.reuse, R70, R132 ;  /* 0x00000046ac04723c */ /* 0x048fe40000081084 */
[----:B------:R-:W-:Y:S04]  /*10fb0*/  STL.64 [R1+0x9c0], R240 ;  /* 0x0009c0f001007387 */ /* 0x000fe80000100a00 */
[C---:B------:R-:W-:Y:S06]  /*10fc0*/  HMMA.1688.F32.TF32 R20, R172.reuse, R18, R88 ;  /* 0x00000012ac14723c */ /* 0x040fec0000081058 */
[C---:B------:R-:W-:Y:S11]  /*10fd0*/  HMMA.1688.F32.TF32 R8, R172.reuse, R66, R92 ;  /* 0x00000042ac08723c */ /* 0x040ff6000008105c */
[----:B------:R-:W-:Y:S04]  /*10fe0*/  STL.64 [R1+0x30], R4 ;  /* 0x0000300401007387 */ /* 0x000fe80000100a00 */
[----:B------:R2:W-:Y:S02]  /*10ff0*/  STL.64 [R1+0x38], R6 ;  /* 0x0000380601007387 */ /* 0x0005e40000100a00 */
[----:B--2---:R-:W-:Y:S02]  /*11000*/  HMMA.1688.F32.TF32 R4, R172, R62, R96 ;  /* 0x0000003eac04723c */ /* 0x004fe40000081060 */
[----:B------:R-:W-:Y:S04]  /*11010*/  STL.64 [R1+0x20], R20 ;  /* 0x0000201401007387 */ /* 0x000fe80000100a00 */
[----:B------:R-:W-:Y:S01]  /*11020*/  STL.64 [R1+0x28], R22 ;  /* 0x0000281601007387 */ /* 0x000fe20000100a00 */
[----:B------:R-:W-:-:S03]  /*11030*/  MOV R240, R100 ;  /* 0x0000006400f07202 */ /* 0x000fc60000000f00 */
[----:B------:R-:W-:Y:S01]  /*11040*/  STL.64 [R1+0x10], R8 ;  /* 0x0000100801007387 */ /* 0x000fe20000100a00 */
[----:B------:R-:W-:-:S03]  /*11050*/  IMAD.MOV.U32 R241, RZ, RZ, R101 ;  /* 0x000000fffff17224 */ /* 0x000fc600078e0065 */
[----:B------:R2:W-:Y:S01]  /*11060*/  STL.64 [R1+0x18], R10 ;  /* 0x0000180a01007387 */ /* 0x0005e20000100a00 */
[----:B------:R-:W-:Y:S01]  /*11070*/  IMAD.MOV.U32 R242, RZ, RZ, R102 ;  /* 0x000000fffff27224 */ /* 0x000fe200078e0066 */
[----:B------:R-:W-:-:S07]  /*11080*/  MOV R243, R103 ;  /* 0x0000006700f37202 */ /* 0x000fce0000000f00 */
[----:B------:R-:W-:Y:S04]  /*11090*/  STL.64 [R1], R4 ;  /* 0x0000000401007387 */ /* 0x000fe80000100a00 */
[----:B------:R3:W-:Y:S04]  /*110a0*/  STL.64 [R1+0x8], R6 ;  /* 0x0000080601007387 */ /* 0x0007e80000100a00 */
[----:B------:R-:W4:Y:S04]  /*110b0*/  LDL.LU R100, [R1+0xa3c] ;  /* 0x000a3c0001647983 */ /* 0x000f280000300800 */
[----:B------:R-:W4:Y:S04]  /*110c0*/  LDL.LU R101, [R1+0xa38] ;  /* 0x000a380001657983 */ /* 0x000f280000300800 */
[----:B------:R-:W4:Y:S04]  /*110d0*/  LDL.LU R102, [R1+0xa34] ;  /* 0x000a340001667983 */ /* 0x000f280000300800 */
[----:B------:R-:W4:Y:S01]  /*110e0*/  LDL.LU R103, [R1+0xa30] ;  /* 0x000a300001677983 */ /* 0x000f220000300800 */
[----:B------:R-:W-:-:S02]  /*110f0*/  IMAD.MOV.U32 R132, RZ, RZ, R69 ;  /* 0x000000ffff847224 */ /* 0x000fc400078e0045 */
[----:B------:R-:W3:Y:S01]  /*11100*/  S2R R69, SR_TID.X ;  /* 0x0000000000457919 */ /* 0x000ee20000002100 */
[----:B------:R-:W-:Y:S01]  /*11110*/  MOV R98, R17 ;  /* 0x0000001100627202 */ /* 0x000fe20000000f00 */
[----:B------:R-:W-:Y:S01]  /*11120*/  IMAD.MOV.U32 R99, RZ, RZ, R16 ;  /* 0x000000ffff637224 */ /* 0x000fe200078e0010 */
[----:B--2---:R-:W-:Y:S01]  /*11130*/  HMMA.1688.F32.TF32 R8, R172, R46, R12 ;  /* 0x0000002eac08723c */ /* 0x004fe2000008100c */
[----:B------:R-:W-:Y:S01]  /*11140*/  IMAD.MOV.U32 R179, RZ, RZ, R247 ;  /* 0x000000ffffb37224 */ /* 0x000fe200078e00f7 */
[----:B------:R-:W-:Y:S01]  /*11150*/  MOV R128, R246 ;  /* 0x000000f600807202 */ /* 0x000fe20000000f00 */
[----:B------:R-:W-:Y:S01]  /*11160*/  IMAD.MOV.U32 R129, RZ, RZ, R245 ;  /* 0x000000ffff817224 */ /* 0x000fe200078e00f5 */
[----:B------:R-:W-:Y:S01]  /*11170*/  MOV R88, R53 ;  /* 0x0000003500587202 */ /* 0x000fe20000000f00 */
[----:B------:R-:W-:Y:S01]  /*11180*/  IMAD.MOV.U32 R178, RZ, RZ, R244 ;  /* 0x000000ffffb27224 */ /* 0x000fe200078e00f4 */
[----:B-1----:R-:W-:Y:S01]  /*11190*/  HMMA.1688.F32.TF32 R12, R120, R70, R124 ;  /* 0x00000046780c723c */ /* 0x002fe2000008107c */
[----:B------:R-:W-:-:S02]  /*111a0*/  IMAD.MOV.U32 R133, RZ, RZ, R68 ;  /* 0x000000ffff857224 */ /* 0x000fc400078e0044 */
[----:B------:R-:W-:Y:S02]  /*111b0*/  IMAD.MOV.U32 R96, RZ, RZ, R45 ;  /* 0x000000ffff607224 */ /* 0x000fe400078e002d */
[----:B------:R-:W-:Y:S01]  /*111c0*/  IMAD.MOV.U32 R97, RZ, RZ, R44 ;  /* 0x000000ffff617224 */ /* 0x000fe200078e002c */
[C---:B---3--:R-:W-:Y:S01]  /*111d0*/  LOP3.LUT R76, R69.reuse, 0x7, RZ, 0xc0, !PT ;  /* 0x00000007454c7812 */ /* 0x048fe200078ec0ff */
[----:B------:R-:W-:-:S04]  /*111e0*/  IMAD.SHL.U32 R77, R69, 0x2, RZ ;  /* 0x00000002454d7824 */ /* 0x000fc800078e00ff */
[----:B------:R-:W-:-:S05]  /*111f0*/  IMAD R76, R76, 0x90, RZ ;  /* 0x000000904c4c7824 */ /* 0x000fca00078e02ff */
[----:B------:R-:W-:-:S04]  /*11200*/  LOP3.LUT R76, R76, 0x30, R77, 0x78, !PT ;  /* 0x000000304c4c7812 */ /* 0x000fc800078e784d */
[----:B------:R-:W-:Y:S01]  /*11210*/  LOP3.LUT R76, R76, 0x40, RZ, 0x3c, !PT ;  /* 0x000000404c4c7812 */ /* 0x000fe200078e3cff */
[C---:B------:R-:W-:Y:S01]  /*11220*/  HMMA.1688.F32.TF32 R16, R120.reuse, R18, R140 ;  /* 0x000000127810723c */ /* 0x040fe2000008108c */
[----:B------:R-:W-:Y:S01]  /*11230*/  IMAD.MOV.U32 R89, RZ, RZ, R52 ;  /* 0x000000ffff597224 */ /* 0x000fe200078e0034 */
[----:B------:R-:W-:Y:S01]  /*11240*/  MOV R134, R65 ;  /* 0x0000004100867202 */ /* 0x000fe20000000f00 */
[----:B------:R-:W-:Y:S01]  /*11250*/  IMAD.MOV.U32 R135, RZ, RZ, R64 ;  /* 0x000000ffff877224 */ /* 0x000fe200078e0040 */
[----:B------:R-:W-:Y:S02]  /*11260*/  LDSM.16.M88.4 R68, [R76+UR10+0x9800] ;  /* 0x0098000a4c44783b */ /* 0x000fe40008000200 */
[C---:B------:R-:W-:Y:S02]  /*11270*/  HMMA.1688.F32.TF32 R20, R120.reuse, R66, R144 ;  /* 0x000000427814723c */ /* 0x040fe40000081090 */
[----:B------:R-:W-:Y:S04]  /*11280*/  LDSM.16.M88.4 R64, [R76+UR10+0x9400] ;  /* 0x0094000a4c40783b */ /* 0x000fe80008000200 */
[C---:B------:R-:W-:Y:S06]  /*11290*/  HMMA.1688.F32.TF32 R24, R120.reuse, R62, R148 ;  /* 0x0000003e7818723c */ /* 0x040fec0000081094 */
[C---:B------:R-:W-:Y:S06]  /*112a0*/  HMMA.1688.F32.TF32 R28, R120.reuse, R58, R152 ;  /* 0x0000003a781c723c */ /* 0x040fec0000081098 */
[C---:B------:R-:W-:Y:S06]  /*112b0*/  HMMA.1688.F32.TF32 R32, R120.reuse, R54, R156 ;  /* 0x000000367820723c */ /* 0x040fec000008109c */
[C---:B------:R-:W-:Y:S06]  /*112c0*/  HMMA.1688.F32.TF32 R36, R120.reuse, R50, R160 ;  /* 0x000000327824723c */ /* 0x040fec00000810a0 */
[----:B------:R-:W-:Y:S01]  /*112d0*/  HMMA.1688.F32.TF32 R40, R120, R46, R72 ;  /* 0x0000002e7828723c */ /* 0x000fe20000081048 */
[----:B------:R-:W-:Y:S04]  /*112e0*/  LDS R120, [R0+UR7+0x2000] ;  /* 0x0020000700787984 */ /* 0x000fe80008000800 */
[----:B------:R-:W-:Y:S01]  /*112f0*/  LDS R122, [R0+UR7+0x2800] ;  /* 0x00280007007a7984 */ /* 0x000fe20008000800 */
[C---:B------:R-:W-:Y:S03]  /*11300*/  HMMA.1688.F32.TF32 R244, R172.reuse, R54, R164 ;  /* 0x00000036acf4723c */ /* 0x040fe600000810a4 */
[----:B------:R-:W-:Y:S04]  /*11310*/  LDS R121, [R231+UR7+0x2000] ;  /* 0x00200007e7797984 */ /* 0x000fe80008000800 */
[----:B------:R-:W1:Y:S04]  /*11320*/  LDS R123, [R231+UR7+0x2800] ;  /* 0x00280007e77b7984 */ /* 0x000e680008000800 */
[----:B------:R-:W2:Y:S04]  /*11330*/  LDSM.16.M88.4 R44, [R76+UR10+0x8000] ;  /* 0x0080000a4c2c783b */ /* 0x000ea80008000200 */
[----:B------:R-:W3:Y:S01]  /*11340*/  LDSM.16.M88.4 R52, [R76+UR10+0x8800] ;  /* 0x0088000a4c34783b */ /* 0x000ee20008000200 */
[----:B------:R-:W-:Y:S01]  /*11350*/  IMAD.MOV.U32 R131, RZ, RZ, R251 ;  /* 0x000000ffff837224 */ /* 0x000fe200078e00fb */
[----:B------:R-:W-:Y:S01]  /*11360*/  MOV R229, R249 ;  /* 0x000000f900e57202 */ /* 0x000fe20000000f00 */
[----:B------:R-:W-:Y:S01]  /*11370*/  IMAD.MOV.U32 R228, RZ, RZ, R250 ;  /* 0x000000ffffe47224 */ /* 0x000fe200078e00fa */
[----:B------:R-:W-:Y:S01]  /*11380*/  MOV R93, R60 ;  /* 0x0000003c005d7202 */ /* 0x000fe20000000f00 */
[----:B------:R-:W-:Y:S01]  /*11390*/  IMAD.MOV.U32 R130, RZ, RZ, R248 ;  /* 0x000000ffff827224 */ /* 0x000fe200078e00f8 */
[----:B------:R-:W-:Y:S01]  /*113a0*/  MOV R91, R48 ;  /* 0x00000030005b7202 */ /* 0x000fe20000000f00 */
[----:B------:R-:W-:Y:S01]  /*113b0*/  IMAD.MOV.U32 R92, RZ, RZ, R61 ;  /* 0x000000ffff5c7224 */ /* 0x000fe200078e003d */
[----:B------:R-:W-:Y:S01]  /*113c0*/  HMMA.1688.F32.TF32 R4, R172, R50, R168 ;  /* 0x00000032ac04723c */ /* 0x000fe200000810a8 */
[----:B------:R-:W-:Y:S01]  /*113d0*/  IMAD.MOV.U32 R94, RZ, RZ, R57 ;  /* 0x000000ffff5e7224 */ /* 0x000fe200078e0039 */
[----:B------:R-:W-:Y:S01]  /*113e0*/  LDSM.16.M88.4 R60, [R76+UR10+0x9000] ;  /* 0x0090000a4c3c783b */ /* 0x000fe20008000200 */
[----:B------:R-:W-:-:S02]  /*113f0*/  IMAD.MOV.U32 R95, RZ, RZ, R56 ;  /* 0x000000ffff5f7224 */ /* 0x000fc400078e0038 */
[----:B------:R-:W-:Y:S01]  /*11400*/  IMAD.MOV.U32 R90, RZ, RZ, R49 ;  /* 0x000000ffff5a7224 */ /* 0x000fe200078e0031 */
[----:B------:R-:W-:Y:S04]  /*11410*/  LDSM.16.M88.4 R72, [R76+UR10+0x9c00] ;  /* 0x009c000a4c48783b */ /* 0x000fe80008000200 */
[----:B------:R-:W-:Y:S01]  /*11420*/  LDSM.16.M88.4 R48, [R76+UR10+0x8400] ;  /* 0x0084000a4c30783b */ /* 0x000fe20008000200 */
[----:B------:R-:W-:Y:S01]  /*11430*/  IMAD.MOV.U32 R164, RZ, RZ, R115 ;  /* 0x000000ffffa47224 */ /* 0x000fe200078e0073 */
[----:B------:R-:W-:Y:S01]  /*11440*/  MOV R165, R107 ;  /* 0x0000006b00a57202 */ /* 0x000fe20000000f00 */
[----:B------:R-:W-:Y:S01]  /*11450*/  IMAD.MOV.U32 R166, RZ, RZ, R106 ;  /* 0x000000ffffa67224 */ /* 0x000fe200078e006a */
[----:B------:R-:W-:Y:S01]  /*11460*/  LDS R140, [R202+UR7+0x2000] ;  /* 0x00200007ca8c7984 */ /* 0x000fe20008000800 */
[----:B------:R-:W-:-:S03]  /*11470*/  IMAD.MOV.U32 R167, RZ, RZ, R105 ;  /* 0x000000ffffa77224 */ /* 0x000fc600078e0069 */
[----:B------:R-:W-:Y:S04]  /*11480*/  LDS R142, [R202+UR7+0x2800] ;  /* 0x00280007ca8e7984 */ /* 0x000fe80008000800 */
[----:B------:R-:W-:Y:S04]  /*11490*/  LDS R141, [R203+UR7+0x2000] ;  /* 0x00200007cb8d7984 */ /* 0x000fe80008000800 */
[----:B------:R-:W3:Y:S01]  /*114a0*/  LDS R143, [R203+UR7+0x2800] ;  /* 0x00280007cb8f7984 */ /* 0x000ee20008000800 */
[----:B----4-:R-:W-:Y:S03]  /*114b0*/  HMMA.1688.F32.TF32 R248, R172, R58, R100 ;  /* 0x0000003aacf8723c */ /* 0x010fe60000081064 */
[----:B------:R2:W4:Y:S03]  /*114c0*/  LDSM.16.M88.4 R56, [R76+UR10+0x8c00] ;  /* 0x008c000a4c38783b */ /* 0x0005260008000200 */
[C---:B-1----:R-:W-:Y:S06]  /*114d0*/  HMMA.1688.F32.TF32 R100, R120.reuse, R68, R240 ;  /* 0x000000447864723c */ /* 0x042fec00000810f0 */
[----:B--2---:R-:W-:Y:S01]  /*114e0*/  HMMA.1688.F32.TF32 R76, R120, R44, R84 ;  /* 0x0000002c784c723c */ /* 0x004fe20000081054 */
[----:B------:R-:W-:-:S02]  /*114f0*/  IMAD.MOV.U32 R241, RZ, RZ, R179 ;  /* 0x000000fffff17224 */ /* 0x000fc400078e00b3 */
[----:B------:R-:W2:Y:S03]  /*11500*/  LDL.LU R179, [R1+0x6c] ;  /* 0x00006c0001b37983 */ /* 0x000ea60000300800 */
[C---:B---3--:R-:W-:Y:S06]  /*11510*/  HMMA.1688.F32.TF32 R84, R120.reuse, R52, R96 ;  /* 0x000000347854723c */ /* 0x048fec0000081060 */
[----:B------:R-:W-:Y:S01]  /*11520*/  HMMA.1688.F32.TF32 R96, R120, R64, R132 ;  /* 0x000000407860723c */ /* 0x000fe20000081084 */
[----:B------:R-:W3:Y:S04]  /*11530*/  LDL.LU R132, [R1+0x80] ;  /* 0x0000800001847983 */ /* 0x000ee80000300800 */
[----:B------:R-:W3:Y:S04]  /*11540*/  LDL.LU R133, [R1+0x84] ;  /* 0x0000840001857983 */ /* 0x000ee80000300800 */
[----:B------:R-:W3:Y:S04]  /*11550*/  LDL.LU R134, [R1+0x88] ;  /* 0x0000880001867983 */ /* 0x000ee80000300800 */
[----:B------:R-:W3:Y:S01]  /*11560*/  LDL.LU R135, [R1+0x8c] ;  /* 0x00008c0001877983 */ /* 0x000ee20000300800 */
[----:B------:R-:W-:-:S03]  /*11570*/  IMAD.MOV.U32 R242, RZ, RZ, R128 ;  /* 0x000000fffff27224 */ /* 0x000fc600078e0080 */
[----:B------:R-:W4:Y:S01]  /*11580*/  LDL.LU R168, [R1+0x90] ;  /* 0x0000900001a87983 */ /* 0x000f220000300800 */
[----:B------:R-:W-:-:S03]  /*11590*/  MOV R243, R129 ;  /* 0x0000008100f37202 */ /* 0x000fc60000000f00 */
[----:B------:R-:W4:Y:S01]  /*115a0*/  LDL.LU R169, [R1+0x94] ;  /* 0x0000940001a97983 */ /* 0x000f220000300800 */
[----:B------:R-:W-:-:S03]  /*115b0*/  IMAD.MOV.U32 R172, RZ, RZ, R130 ;  /* 0x000000ffffac7224 */ /* 0x000fc600078e0082 */
[----:B------:R-:W4:Y:S01]  /*115c0*/  LDL.LU R170, [R1+0x98] ;  /* 0x0000980001aa7983 */ /* 0x000f220000300800 */
[----:B------:R-:W-:-:S03]  /*115d0*/  IMAD.MOV.U32 R173, RZ, RZ, R131 ;  /* 0x000000ffffad7224 */ /* 0x000fc600078e0083 */
[----:B------:R-:W4:Y:S04]  /*115e0*/  LDL.LU R171, [R1+0x9c] ;  /* 0x00009c0001ab7983 */ /* 0x000f280000300800 */
[----:B------:R-:W4:Y:S04]  /*115f0*/  LDL.LU R128, [R1+0x70] ;  /* 0x0000700001807983 */ /* 0x000f280000300800 */
[----:B------:R-:W4:Y:S04]  /*11600*/  LDL.LU R129, [R1+0x74] ;  /* 0x0000740001817983 */ /* 0x000f280000300800 */
[----:B------:R-:W4:Y:S04]  /*11610*/  LDL.LU R130, [R1+0x78] ;  /* 0x0000780001827983 */ /* 0x000f280000300800 */
[----:B------:R-:W4:Y:S04]  /*11620*/  LDL.LU R131, [R1+0x7c] ;  /* 0x00007c0001837983 */ /* 0x000f280000300800 */
[----:B------:R-:W2:Y:S04]  /*11630*/  LDL.LU R115, [R1+0xa2c] ;  /* 0x000a2c0001737983 */ /* 0x000ea80000300800 */
[----:B------:R-:W3:Y:S04]  /*11640*/  LDL.LU R107, [R1+0xa28] ;  /* 0x000a2800016b7983 */ /* 0x000ee80000300800 */
[----:B------:R-:W4:Y:S04]  /*11650*/  LDL.LU R106, [R1+0xa24] ;  /* 0x000a2400016a7983 */ /* 0x000f280000300800 */
[----:B------:R-:W4:Y:S01]  /*11660*/  LDL.LU R105, [R1+0xa20] ;  /* 0x000a200001697983 */ /* 0x000f220000300800 */
[----:B------:R-:W-:Y:S01]  /*11670*/  MOV R156, R116 ;  /* 0x00000074009c7202 */ /* 0x000fe20000000f00 */
[----:B------:R-:W-:-:S02]  /*11680*/  IMAD.MOV.U32 R157, RZ, RZ, R117 ;  /* 0x000000ffff9d7224 */ /* 0x000fc400078e0075 */
[----:B------:R-:W4:Y:S01]  /*11690*/  LDL.LU R116, [R1+0xa1c] ;  /* 0x000a1c0001747983 */ /* 0x000f220000300800 */
[----:B------:R-:W-:Y:S01]  /*116a0*/  IMAD.MOV.U32 R158, RZ, RZ, R118 ;  /* 0x000000ffff9e7224 */ /* 0x000fe200078e0076 */
[----:B------:R-:W-:Y:S02]  /*116b0*/  MOV R159, R119 ;  /* 0x00000077009f7202 */ /* 0x000fe40000000f00 */
[----:B------:R-:W4:Y:S01]  /*116c0*/  LDL.LU R117, [R1+0xa18] ;  /* 0x000a180001757983 */ /* 0x000f220000300800 */
[----:B------:R-:W-:-:S03]  /*116d0*/  IMAD.MOV.U32 R152, RZ, RZ, R112 ;  /* 0x000000ffff987224 */ /* 0x000fc600078e0070 */
[----:B------:R-:W4:Y:S01]  /*116e0*/  LDL.LU R118, [R1+0xa14] ;  /* 0x000a140001767983 */ /* 0x000f220000300800 */
[----:B------:R-:W-:Y:S01]  /*116f0*/  IMAD.MOV.U32 R153, RZ, RZ, R113 ;  /* 0x000000ffff997224 */ /* 0x000fe200078e0071 */
[----:B------:R-:W-:Y:S02]  /*11700*/  MOV R154, R114 ;  /* 0x00000072009a7202 */ /* 0x000fe40000000f00 */
[----:B------:R-:W4:Y:S01]  /*11710*/  LDL.LU R119, [R1+0xa10] ;  /* 0x000a100001777983 */ /* 0x000f220000300800 */
[----:B------:R-:W-:-:S03]  /*11720*/  IMAD.MOV.U32 R155, RZ, RZ, R108 ;  /* 0x000000ffff9b7224 */ /* 0x000fc600078e006c */
[----:B------:R-:W4:Y:S01]  /*11730*/  LDL.LU R112, [R1+0xa0c] ;  /* 0x000a0c0001707983 */ /* 0x000f220000300800 */
        /* <DEDUP_REMOVED lines=10> */
[----:B------:R-:W4:Y:S01]  /*117e0*/  LDL.LU R104, [R1+0x9f0] ;  /* 0x0009f00001687983 */ /* 0x000f220000300800 */
[----:B------:R-:W-:Y:S01]  /*117f0*/  IMAD.MOV.U32 R160, RZ, RZ, R136 ;  /* 0x000000ffffa07224 */ /* 0x000fe200078e0088 */
[----:B------:R-:W-:Y:S01]  /*11800*/  MOV R162, R138 ;  /* 0x0000008a00a27202 */ /* 0x000fe20000000f00 */
[----:B------:R-:W-:-:S02]  /*11810*/  IMAD.MOV.U32 R161, RZ, RZ, R137 ;  /* 0x000000ffffa17224 */ /* 0x000fc400078e0089 */
[----:B------:R-:W-:Y:S01]  /*11820*/  IMAD.MOV.U32 R163, RZ, RZ, R139 ;  /* 0x000000ffffa37224 */ /* 0x000fe200078e008b */
[----:B--2---:R-:W-:Y:S01]  /*11830*/  MOV R147, R115 ;  /* 0x0000007300937202 */ /* 0x004fe20000000f00 */
[----:B---3--:R-:W-:Y:S02]  /*11840*/  IMAD.MOV.U32 R146, RZ, RZ, R107 ;  /* 0x000000ffff927224 */ /* 0x008fe400078e006b */
[----:B----4-:R-:W-:Y:S01]  /*11850*/  IMAD.MOV.U32 R145, RZ, RZ, R106 ;  /* 0x000000ffff917224 */ /* 0x010fe200078e006a */
[----:B------:R-:W-:Y:S02]  /*11860*/  MOV R144, R105 ;  /* 0x0000006900907202 */ /* 0x000fe40000000f00 */
[----:B------:R-:W2:Y:S04]  /*11870*/  LDL.LU R105, [R1+0x9ec] ;  /* 0x0009ec0001697983 */ /* 0x000ea80000300800 */
[----:B------:R-:W2:Y:S04]  /*11880*/  LDL.LU R106, [R1+0x9e8] ;  /* 0x0009e800016a7983 */ /* 0x000ea80000300800 */
[----:B------:R-:W2:Y:S04]  /*11890*/  LDL.LU R107, [R1+0x9e4] ;  /* 0x0009e400016b7983 */ /* 0x000ea80000300800 */
[----:B------:R-:W3:Y:S04]  /*118a0*/  LDL.LU R115, [R1+0x9e0] ;  /* 0x0009e00001737983 */ /* 0x000ee80000300800 */
[----:B------:R-:W4:Y:S04]  /*118b0*/  LDL.LU R136, [R1+0x9dc] ;  /* 0x0009dc0001887983 */ /* 0x000f280000300800 */
[----:B------:R-:W4:Y:S04]  /*118c0*/  LDL.LU R137, [R1+0x9d8] ;  /* 0x0009d80001897983 */ /* 0x000f280000300800 */
[----:B------:R-:W4:Y:S04]  /*118d0*/  LDL.LU R138, [R1+0x9d4] ;  /* 0x0009d400018a7983 */ /* 0x000f280000300800 */
[----:B------:R-:W4:Y:S01]  /*118e0*/  LDL.LU R139, [R1+0x9d0] ;  /* 0x0009d000018b7983 */ /* 0x000f220000300800 */
[----:B------:R-:W-:Y:S01]  /*118f0*/  MOV R240, R178 ;  /* 0x000000b200f07202 */ /* 0x000fe20000000f00 */
[----:B------:R-:W-:Y:S01]  /*11900*/  IMAD.MOV.U32 R176, RZ, RZ, R230 ;  /* 0x000000ffffb07224 */ /* 0x000fe200078e00e6 */
[----:B------:R-:W-:Y:S01]  /*11910*/  MOV R177, R200 ;  /* 0x000000c800b17202 */ /* 0x000fe20000000f00 */
[----:B------:R-:W-:Y:S01]  /*11920*/  IMAD.MOV.U32 R178, RZ, RZ, R201 ;  /* 0x000000ffffb27224 */ /* 0x000fe200078e00c9 */
[C---:B------:R-:W-:Y:S01]  /*11930*/  HMMA.1688.F32.TF32 R124, R140.reuse, R60, R132 ;  /* 0x0000003c8c7c723c */ /* 0x040fe20000081084 */
[----:B------:R-:W-:Y:S04]  /*11940*/  LDS R200, [R202+UR7+0x2080] ;  /* 0x00208007cac87984 */ /* 0x000fe80008000800 */
[----:B------:R-:W-:Y:S01]  /*11950*/  LDS R201, [R203+UR7+0x2080] ;  /* 0x00208007cbc97984 */ /* 0x000fe20008000800 */
[----:B------:R-:W-:Y:S03]  /*11960*/  HMMA.1688.F32.TF32 R132, R140, R68, R176 ;  /* 0x000000448c84723c */ /* 0x000fe600000810b0 */
[----:B------:R-:W4:Y:S03]  /*11970*/  LDL.LU R176, [R1+0xa0] ;  /* 0x0000a00001b07983 */ /* 0x000f260000300800 */
[C---:B------:R-:W-:Y:S01]  /*11980*/  HMMA.1688.F32.TF32 R80, R120.reuse, R48, R80 ;  /* 0x000000307850723c */ /* 0x040fe20000081050 */
[----:B------:R-:W4:Y:S04]  /*11990*/  LDL.LU R177, [R1+0xa4] ;  /* 0x0000a40001b17983 */ /* 0x000f280000300800 */
[----:B------:R-:W4:Y:S01]  /*119a0*/  LDL.LU R178, [R1+0xa8] ;  /* 0x0000a80001b27983 */ /* 0x000f220000300800 */
[C---:B------:R-:W-:Y:S03]  /*119b0*/  HMMA.1688.F32.TF32 R88, R120.reuse, R56, R88 ;  /* 0x000000387858723c */ /* 0x040fe60000081058 */
[----:B------:R-:W4:Y:S03]  /*119c0*/  LDL.LU R179, [R1+0xac] ;  /* 0x0000ac0001b37983 */ /* 0x000f260000300800 */
[----:B------:R-:W-:Y:S01]  /*119d0*/  HMMA.1688.F32.TF32 R92, R120, R60, R92 ;  /* 0x0000003c785c723c */ /* 0x000fe2000008105c */
[----:B------:R-:W-:Y:S04]  /*119e0*/  LDS R202, [R202+UR7+0x2880] ;  /* 0x00288007caca7984 */ /* 0x000fe80008000800 */
[----:B------:R-:W-:Y:S01]  /*119f0*/  LDS R203, [R203+UR7+0x2880] ;  /* 0x00288007cbcb7984 */ /* 0x000fe20008000800 */
[C---:B------:R-:W-:Y:S01]  /*11a00*/  HMMA.1688.F32.TF32 R108, R140.reuse, R44, R108 ;  /* 0x0000002c8c6c723c */ /* 0x040fe2000008106c */
[----:B------:R-:W-:Y:S01]  /*11a10*/  MOV R174, R228 ;  /* 0x000000e400ae7202 */ /* 0x000fe20000000f00 */
[----:B------:R-:W-:Y:S01]  /*11a20*/  IMAD.MOV.U32 R175, RZ, RZ, R229 ;  /* 0x000000ffffaf7224 */ /* 0x000fe200078e00e5 */
[----:B------:R-:W-:Y:S03]  /*11a30*/  LDS R228, [R0+UR7+0x2100] ;  /* 0x0021000700e47984 */ /* 0x000fe60008000800 */
[C---:B------:R-:W-:Y:S01]  /*11a40*/  HMMA.1688.F32.TF32 R116, R140.reuse, R52, R116 ;  /* 0x000000348c74723c */ /* 0x040fe20000081074 */
[----:B------:R-:W-:Y:S04]  /*11a50*/  LDS R229, [R231+UR7+0x2100] ;  /* 0x00210007e7e57984 */ /* 0x000fe80008000800 */
[----:B------:R-:W-:Y:S01]  /*11a60*/  LDS R230, [R0+UR7+0x2900] ;  /* 0x0029000700e67984 */ /* 0x000fe20008000800 */
[----:B------:R-:W-:Y:S06]  /*11a70*/  HMMA.1688.F32.TF32 R128, R140, R64, R128 ;  /* 0x000000408c80723c */ /* 0x000fec0000081080 */
[----:B--2---:R-:W-:Y:S06]  /*11a80*/  HMMA.1688.F32.TF32 R104, R120, R72, R104 ;  /* 0x000000487868723c */ /* 0x004fec0000081068 */
[C---:B---3--:R-:W-:Y:S06]  /*11a90*/  HMMA.1688.F32.TF32 R112, R140.reuse, R48, R112 ;  /* 0x000000308c70723c */ /* 0x048fec0000081070 */
[C---:B------:R-:W-:Y:S01]  /*11aa0*/  HMMA.1688.F32.TF32 R120, R140.reuse, R56, R168 ;  /* 0x000000388c78723c */ /* 0x040fe200000810a8 */
[----:B------:R-:W-:Y:S04]  /*11ab0*/  LDS R168, [R0+UR7+0x2080] ;  /* 0x0020800700a87984 */ /* 0x000fe80008000800 */
[----:B------:R-:W-:Y:S01]  /*11ac0*/  LDS R170, [R0+UR7+0x2880] ;  /* 0x0028800700aa7984 */ /* 0x000fe20008000800 */
[----:B----4-:R-:W-:Y:S03]  /*11ad0*/  HMMA.1688.F32.TF32 R136, R140, R72, R136 ;  /* 0x000000488c88723c */ /* 0x010fe60000081088 */
[----:B------:R-:W2:Y:S04]  /*11ae0*/  LDL.LU R140, [R1+0x1f0] ;  /* 0x0001f000018c7983 */ /* 0x000ea80000300800 */
[----:B------:R-:W2:Y:S04]  /*11af0*/  LDL.LU R141, [R1+0x1f4] ;  /* 0x0001f400018d7983 */ /* 0x000ea80000300800 */
[----:B------:R-:W2:Y:S04]  /*11b00*/  LDL.LU R142, [R1+0x1f8] ;  /* 0x0001f800018e7983 */ /* 0x000ea80000300800 */
[----:B------:R-:W2:Y:S04]  /*11b10*/  LDL.LU R143, [R1+0x1fc] ;  /* 0x0001fc00018f7983 */ /* 0x000ea80000300800 */
[----:B------:R-:W-:Y:S04]  /*11b20*/  LDS R169, [R231+UR7+0x2080] ;  /* 0x00208007e7a97984 */ /* 0x000fe80008000800 */
[----:B------:R-:W1:Y:S04]  /*11b30*/  LDS R171, [R231+UR7+0x2880] ;  /* 0x00288007e7ab7984 */ /* 0x000e680008000800 */
[----:B------:R-:W3:Y:S01]  /*11b40*/  LDS R231, [R231+UR7+0x2900] ;  /* 0x00290007e7e77984 */ /* 0x000ee20008000800 */
[C---:B-1----:R-:W-:Y:S06]  /*11b50*/  HMMA.1688.F32.TF32 R144, R168.reuse, R48, R144 ;  /* 0x00000030a890723c */ /* 0x042fec0000081090 */
[C---:B------:R-:W-:Y:S06]  /*11b60*/  HMMA.1688.F32.TF32 R148, R168.reuse, R52, R148 ;  /* 0x00000034a894723c */ /* 0x040fec0000081094 */
[C---:B------:R-:W-:Y:S06]  /*11b70*/  HMMA.1688.F32.TF32 R152, R168.reuse, R56, R152 ;  /* 0x00000038a898723c */ /* 0x040fec0000081098 */
[C---:B------:R-:W-:Y:S06]  /*11b80*/  HMMA.1688.F32.TF32 R156, R168.reuse, R60, R156 ;  /* 0x0000003ca89c723c */ /* 0x040fec000008109c */
[C---:B------:R-:W-:Y:S06]  /*11b90*/  HMMA.1688.F32.TF32 R160, R168.reuse, R64, R160 ;  /* 0x00000040a8a0723c */ /* 0x040fec00000810a0 */
[C---:B------:R-:W-:Y:S06]  /*11ba0*/  HMMA.1688.F32.TF32 R164, R168.reuse, R68, R164 ;  /* 0x00000044a8a4723c */ /* 0x040fec00000810a4 */
[C---:B--2---:R-:W-:Y:S06]  /*11bb0*/  HMMA.1688.F32.TF32 R140, R168.reuse, R44, R140 ;  /* 0x0000002ca88c723c */ /* 0x044fec000008108c */
[----:B------:R-:W-:Y:S06]  /*11bc0*/  HMMA.1688.F32.TF32 R168, R168, R72, R172 ;  /* 0x00000048a8a8723c */ /* 0x000fec00000810ac */
[C---:B------:R-:W-:Y:S01]  /*11bd0*/  HMMA.1688.F32.TF32 R172, R200.reuse, R44, R240 ;  /* 0x0000002cc8ac723c */ /* 0x040fe200000810f0 */
[----:B------:R-:W2:Y:S05]  /*11be0*/  LDL.LU R240, [R1+0x40] ;  /* 0x0000400001f07983 */ /* 0x000eaa0000300800 */
[C---:B------:R-:W-:Y:S06]  /*11bf0*/  HMMA.1688.F32.TF32 R176, R200.reuse, R48, R176 ;  /* 0x00000030c8b0723c */ /* 0x040fec00000810b0 */
[C---:B------:R-:W-:Y:S06]  /*11c00*/  HMMA.1688.F32.TF32 R180, R200.reuse, R52, R180 ;  /* 0x00000034c8b4723c */ /* 0x040fec00000810b4 */
[----:B------:R-:W-:Y:S01]  /*11c10*/  HMMA.1688.F32.TF32 R184, R200, R56, R184 ;  /* 0x00000038c8b8723c */ /* 0x000fe200000810b8 */
[----:B------:R-:W-:-:S05]  /*11c20*/  IMAD.MOV.U32 R241, RZ, RZ, R252 ;  /* 0x000000fffff17224 */ /* 0x000fca00078e00fc */
[C---:B------:R-:W-:Y:S01]  /*11c30*/  HMMA.1688.F32.TF32 R188, R200.reuse, R60, R188 ;  /* 0x0000003cc8bc723c */ /* 0x040fe200000810bc */
[----:B------:R-:W-:Y:S01]  /*11c40*/  MOV R242, R3 ;  /* 0x0000000300f27202 */ /* 0x000fe20000000f00 */
[----:B------:R-:W-:Y:S01]  /*11c50*/  IMAD.MOV.U32 R243, RZ, RZ, R2 ;  /* 0x000000fffff37224 */ /* 0x000fe200078e0002 */
[----:B------:R-:W-:Y:S03]  /*11c60*/  STL [R1+0x8f4], R172 ;  /* 0x0008f4ac01007387 */ /* 0x000fe60000100800 */
[C---:B------:R-:W-:Y:S01]  /*11c70*/  HMMA.1688.F32.TF32 R192, R200.reuse, R64, R192 ;  /* 0x00000040c8c0723c */ /* 0x040fe200000810c0 */
[----:B------:R-:W-:Y:S04]  /*11c80*/  STL [R1+0x8f0], R173 ;  /* 0x0008f0ad01007387 */ /* 0x000fe80000100800 */
[----:B------:R-:W-:Y:S01]  /*11c90*/  STL [R1+0x8ec], R174 ;  /* 0x0008ecae01007387 */ /* 0x000fe20000100800 */
[----:B------:R-:W-:Y:S03]  /*11ca0*/  HMMA.1688.F32.TF32 R196, R200, R68, R196 ;  /* 0x00000044c8c4723c */ /* 0x000fe600000810c4 */
[----:B------:R1:W-:Y:S04]  /*11cb0*/  STL [R1+0x8e8], R175 ;  /* 0x0008e8af01007387 */ /* 0x0003e80000100800 */
[----:B------:R4:W-:Y:S04]  /*11cc0*/  STL [R1+0x904], R176 ;  /* 0x000904b001007387 */ /* 0x0009e80000100800 */
[----:B------:R4:W-:Y:S01]  /*11cd0*/  STL [R1+0x900], R177 ;  /* 0x000900b101007387 */ /* 0x0009e20000100800 */
[C---:B---3--:R-:W-:Y:S03]  /*11ce0*/  HMMA.1688.F32.TF32 R204, R228.reuse, R44, R204 ;  /* 0x0000002ce4cc723c */ /* 0x048fe600000810cc */
[----:B------:R3:W-:Y:S04]  /*11cf0*/  STL [R1+0x8fc], R178 ;  /* 0x0008fcb201007387 */ /* 0x0007e80000100800 */
[----:B------:R3:W-:Y:S04]  /*11d00*/  STL [R1+0x8f8], R179 ;  /* 0x0008f8b301007387 */ /* 0x0007e80000100800 */
[----:B------:R-:W-:Y:S04]  /*11d10*/  STL [R1+0x910], R180 ;  /* 0x000910b401007387 */ /* 0x000fe80000100800 */
[----:B------:R-:W-:Y:S01]  /*11d20*/  STL [R1+0x90c], R181 ;  /* 0x00090cb501007387 */ /* 0x000fe20000100800 */
[C---:B------:R-:W-:Y:S03]  /*11d30*/  HMMA.1688.F32.TF32 R208, R228.reuse, R48, R208 ;  /* 0x00000030e4d0723c */ /* 0x040fe600000810d0 */
[----:B------:R-:W-:Y:S04]  /*11d40*/  STL [R1+0x908], R182 ;  /* 0x000908b601007387 */ /* 0x000fe80000100800 */
[----:B------:R-:W-:Y:S04]  /*11d50*/  STL [R1+0x8e4], R183 ;  /* 0x0008e4b701007387 */ /* 0x000fe80000100800 */
        /* <DEDUP_REMOVED lines=19> */
[----:B------:R-:W-:Y:S01]  /*11e90*/  STL [R1+0x8dc], R199 ;  /* 0x0008dcc701007387 */ /* 0x000fe20000100800 */
[----:B-1----:R-:W-:-:S15]  /*11ea0*/  HMMA.1688.F32.TF32 R172, R228, R68, R236 ;  /* 0x00000044e4ac723c */ /* 0x002fde00000810ec */
[----:B------:R-:W-:-:S09]  /*11eb0*/  NOP ;  /* 0x0000000000007918 */ /* 0x000fd20000000000 */
[----:B------:R-:W-:Y:S01]  /*11ec0*/  IMAD.MOV.U32 R252, RZ, RZ, R173 ;  /* 0x000000fffffc7224 */ /* 0x000fe200078e00ad */
[----:B------:R-:W-:Y:S01]  /*11ed0*/  MOV R3, R174 ;  /* 0x000000ae00037202 */ /* 0x000fe20000000f00 */
[----:B------:R-:W-:Y:S01]  /*11ee0*/  IMAD.MOV.U32 R2, RZ, RZ, R175 ;  /* 0x000000ffff027224 */ /* 0x000fe200078e00af */
[----:B--2---:R-:W-:-:S15]  /*11ef0*/  HMMA.1688.F32.TF32 R200, R200, R72, R240 ;  /* 0x00000048c8c8723c */ /* 0x004fde00000810f0 */
[----:B------:R-:W-:-:S08]  /*11f00*/  NOP ;  /* 0x0000000000007918 */ /* 0x000fd00000000000 */
        /* <DEDUP_REMOVED lines=29> */
[----:B----4-:R-:W2:Y:S04]  /*120e0*/  LDL.LU R176, [R1+0x180] ;  /* 0x0001800001b07983 */ /* 0x010ea80000300800 */
[----:B------:R-:W2:Y:S04]  /*120f0*/  LDL.LU R177, [R1+0x184] ;  /* 0x0001840001b17983 */ /* 0x000ea80000300800 */
[----:B---3--:R-:W2:Y:S04]  /*12100*/  LDL.LU R178, [R1+0x188] ;  /* 0x0001880001b27983 */ /* 0x008ea80000300800 */
[----:B------:R-:W2:Y:S04]  /*12110*/  LDL.LU R179, [R1+0x18c] ;  /* 0x00018c0001b37983 */ /* 0x000ea80000300800 */
[----:B-1----:R-:W3:Y:S04]  /*12120*/  LDL.LU R172, [R1+0x170] ;  /* 0x0001700001ac7983 */ /* 0x002ee80000300800 */
[----:B------:R-:W3:Y:S04]  /*12130*/  LDL.LU R173, [R1+0x174] ;  /* 0x0001740001ad7983 */ /* 0x000ee80000300800 */
[----:B------:R-:W3:Y:S04]  /*12140*/  LDL.LU R174, [R1+0x178] ;  /* 0x0001780001ae7983 */ /* 0x000ee80000300800 */
[----:B------:R-:W3:Y:S04]  /*12150*/  LDL.LU R175, [R1+0x17c] ;  /* 0x00017c0001af7983 */ /* 0x000ee80000300800 */
[----:B------:R-:W-:Y:S04]  /*12160*/  STL [R1+0x9b8], R3 ;  /* 0x0009b80301007387 */ /* 0x000fe80000100800 */
[----:B------:R-:W-:Y:S04]  /*12170*/  STL [R1+0x9b4], R252 ;  /* 0x0009b4fc01007387 */ /* 0x000fe80000100800 */
[----:B------:R-:W4:Y:S04]  /*12180*/  LDL.LU R240, [R1+0x160] ;  /* 0x0001600001f07983 */ /* 0x000f280000300800 */
[----:B------:R-:W4:Y:S04]  /*12190*/  LDL.LU R241, [R1+0x164] ;  /* 0x0001640001f17983 */ /* 0x000f280000300800 */
[----:B------:R-:W4:Y:S04]  /*121a0*/  LDL.LU R242, [R1+0x168] ;  /* 0x0001680001f27983 */ /* 0x000f280000300800 */
[----:B------:R-:W4:Y:S01]  /*121b0*/  LDL.LU R243, [R1+0x16c] ;  /* 0x00016c0001f37983 */ /* 0x000f220000300800 */
[----:B------:R-:W-:Y:S03]  /*121c0*/  HMMA.1688.F32.TF32 R180, R228, R72, R232 ;  /* 0x00000048e4b4723c */ /* 0x000fe600000810e8 */
[----:B------:R-:W2:Y:S04]  /*121d0*/  LDL.LU R200, [R1+0x150] ;  /* 0x0001500001c87983 */ /* 0x000ea80000300800 */
[----:B------:R-:W2:Y:S04]  /*121e0*/  LDL.LU R201, [R1+0x154] ;  /* 0x0001540001c97983 */ /* 0x000ea80000300800 */
[----:B------:R-:W2:Y:S04]  /*121f0*/  LDL.LU R202, [R1+0x158] ;  /* 0x0001580001ca7983 */ /* 0x000ea80000300800 */
[----:B------:R-:W2:Y:S04]  /*12200*/  LDL.LU R203, [R1+0x15c] ;  /* 0x00015c0001cb7983 */ /* 0x000ea80000300800 */
[----:B------:R-:W2:Y:S04]  /*12210*/  LDL.LU R204, [R1+0x140] ;  /* 0x0001400001cc7983 */ /* 0x000ea80000300800 */
[----:B------:R-:W2:Y:S01]  /*12220*/  LDL.LU R205, [R1+0x144] ;  /* 0x0001440001cd7983 */ /* 0x000ea20000300800 */
[----:B------:R-:W-:Y:S01]  /*12230*/  IMAD.MOV.U32 R184, RZ, RZ, R180 ;  /* 0x000000ffffb87224 */ /* 0x000fe200078e00b4 */
[----:B------:R-:W-:-:S02]  /*12240*/  MOV R185, R181 ;  /* 0x000000b500b97202 */ /* 0x000fc40000000f00 */
[C---:B------:R-:W-:Y:S01]  /*12250*/  LOP3.LUT R181, R0.reuse, 0x40, RZ, 0x3c, !PT ;  /* 0x0000004000b57812 */ /* 0x040fe200078e3cff */
[----:B------:R-:W2:Y:S01]  /*12260*/  LDL.LU R206, [R1+0x148] ;  /* 0x0001480001ce7983 */ /* 0x000ea20000300800 */
[----:B------:R-:W-:-:S03]  /*12270*/  LOP3.LUT R180, R0, 0x60, RZ, 0x3c, !PT ;  /* 0x0000006000b47812 */ /* 0x000fc600078e3cff */
[----:B------:R-:W-:Y:S04]  /*12280*/  LDS R228, [R181+UR7+0x2100] ;  /* 0x00210007b5e47984 */ /* 0x000fe80008000800 */
[----:B------:R-:W-:Y:S04]  /*12290*/  LDS R230, [R181+UR7+0x2900] ;  /* 0x00290007b5e67984 */ /* 0x000fe80008000800 */
[----:B------:R-:W-:Y:S04]  /*122a0*/  LDS R229, [R180+UR7+0x2100] ;  /* 0x00210007b4e57984 */ /* 0x000fe80008000800 */
[----:B------:R-:W3:Y:S04]  /*122b0*/  LDS R231, [R180+UR7+0x2900] ;  /* 0x00290007b4e77984 */ /* 0x000ee80008000800 */
[----:B------:R-:W2:Y:S01]  /*122c0*/  LDL.LU R207, [R1+0x14c] ;  /* 0x00014c0001cf7983 */ /* 0x000ea20000300800 */
[----:B------:R-:W-:-:S03]  /*122d0*/  IMAD.MOV.U32 R186, RZ, RZ, R182 ;  /* 0x000000ffffba7224 */ /* 0x000fc600078e00b6 */
[----:B------:R-:W-:Y:S04]  /*122e0*/  LDS R237, [R180+UR7+0x2180] ;  /* 0x00218007b4ed7984 */ /* 0x000fe80008000800 */
[----:B------:R1:W-:Y:S04]  /*122f0*/  LDS R239, [R180+UR7+0x2980] ;  /* 0x00298007b4ef7984 */ /* 0x0003e80008000800 */
[----:B------:R-:W-:Y:S04]  /*12300*/  LDS R236, [R181+UR7+0x2180] ;  /* 0x00218007b5ec7984 */ /* 0x000fe80008000800 */
[----:B------:R1:W-:Y:S04]  /*12310*/  LDS R238, [R181+UR7+0x2980] ;  /* 0x00298007b5ee7984 */ /* 0x0003e80008000800 */
[----:B------:R-:W-:Y:S04]  /*12320*/  LDS R232, [R0+UR7+0x2180] ;  /* 0x0021800700e87984 */ /* 0x000fe80008000800 */
[----:B------:R-:W-:Y:S01]  /*12330*/  LDS R234, [R0+UR7+0x2980] ;  /* 0x0029800700ea7984 */ /* 0x000fe20008000800 */
[----:B---3--:R-:W-:-:S15]  /*12340*/  HMMA.1688.F32.TF32 R172, R228, R48, R172 ;  /* 0x00000030e4ac723c */ /* 0x008fde00000810ac */
[----:B------:R-:W-:-:S09]  /*12350*/  NOP ;  /* 0x0000000000007918 */ /* 0x000fd20000000000 */
[----:B------:R-:W-:Y:S01]  /*12360*/  IMAD.MOV.U32 R198, RZ, RZ, R172 ;  /* 0x000000ffffc67224 */ /* 0x000fe200078e00ac */
[----:B------:R-:W-:Y:S01]  /*12370*/  MOV R193, R174 ;  /* 0x000000ae00c17202 */ /* 0x000fe20000000f00 */
[----:B------:R-:W-:Y:S02]  /*12380*/  IMAD.MOV.U32 R192, RZ, RZ, R173 ;  /* 0x000000ffffc07224 */ /* 0x000fe400078e00ad */
[----:B------:R-:W-:Y:S02]  /*12390*/  IMAD.MOV.U32 R194, RZ, RZ, R175 ;  /* 0x000000ffffc27224 */ /* 0x000fe400078e00af */
[C---:B----4-:R-:W-:Y:S01]  /*123a0*/  HMMA.1688.F32.TF32 R172, R228.reuse, R52, R240 ;  /* 0x00000034e4ac723c */ /* 0x050fe200000810f0 */
[----:B------:R-:W3:Y:S04]  /*123b0*/  LDL.LU R240, [R1+0x130] ;  /* 0x0001300001f07983 */ /* 0x000ee80000300800 */
[----:B------:R-:W3:Y:S04]  /*123c0*/  LDL.LU R241, [R1+0x134] ;  /* 0x0001340001f17983 */ /* 0x000ee80000300800 */
[----:B------:R-:W3:Y:S04]  /*123d0*/  LDL.LU R242, [R1+0x138] ;  /* 0x0001380001f27983 */ /* 0x000ee80000300800 */
[----:B------:R-:W3:Y:S01]  /*123e0*/  LDL.LU R243, [R1+0x13c] ;  /* 0x00013c0001f37983 */ /* 0x000ee20000300800 */
[C---:B--2---:R-:W-:Y:S06]  /*123f0*/  HMMA.1688.F32.TF32 R208, R228.reuse, R56, R200 ;  /* 0x00000038e4d0723c */ /* 0x044fec00000810c8 */
[----:B------:R-:W-:Y:S01]  /*12400*/  HMMA.1688.F32.TF32 R176, R228, R44, R176 ;  /* 0x0000002ce4b0723c */ /* 0x000fe200000810b0 */
[----:B------:R-:W-:-:S03]  /*12410*/  LOP3.LUT R182, R0, 0x20, RZ, 0x3c, !PT ;  /* 0x0000002000b67812 */ /* 0x000fc600078e3cff */
[----:B-1----:R-:W-:Y:S01]  /*12420*/  IMAD.MOV.U32 R180, RZ, RZ, R172 ;  /* 0x000000ffffb47224 */ /* 0x002fe200078e00ac */
[----:B------:R-:W-:Y:S01]  /*12430*/  MOV R181, R173 ;  /* 0x000000ad00b57202 */ /* 0x000fe20000000f00 */
[----:B------:R-:W-:Y:S04]  /*12440*/  LDS R233, [R182+UR7+0x2180] ;  /* 0x00218007b6e97984 */ /* 0x000fe80008000800 */
[----:B------:R1:W2:Y:S04]  /*12450*/  LDS R235, [R182+UR7+0x2980] ;  /* 0x00298007b6eb7984 */ /* 0x0002a80008000800 */
[----:B------:R-:W4:Y:S04]  /*12460*/  LDL.LU R172, [R1+0x120] ;  /* 0x0001200001ac7983 */ /* 0x000f280000300800 */
[----:B------:R-:W-:Y:S01]  /*12470*/  MOV R202, R208 ;  /* 0x000000d000ca7202 */ /* 0x000fe20000000f00 */
[----:B------:R-:W-:Y:S01]  /*12480*/  IMAD.MOV.U32 R203, RZ, RZ, R209 ;  /* 0x000000ffffcb7224 */ /* 0x000fe200078e00d1 */
[----:B------:R-:W-:Y:S01]  /*12490*/  MOV R197, R211 ;  /* 0x000000d300c57202 */ /* 0x000fe20000000f00 */
[----:B------:R-:W-:Y:S01]  /*124a0*/  IMAD.MOV.U32 R196, RZ, RZ, R210 ;  /* 0x000000ffffc47224 */ /* 0x000fe200078e00d2 */
[----:B------:R-:W4:Y:S01]  /*124b0*/  LDL.LU R173, [R1+0x124] ;  /* 0x0001240001ad7983 */ /* 0x000f220000300800 */
[----:B------:R-:W-:Y:S01]  /*124c0*/  HMMA.1688.F32.TF32 R208, R228, R60, R204 ;  /* 0x0000003ce4d0723c */ /* 0x000fe200000810cc */
[----:B------:R-:W-:Y:S01]  /*124d0*/  MOV R195, R176 ;  /* 0x000000b000c37202 */ /* 0x000fe20000000f00 */
[----:B-1----:R-:W-:-:S02]  /*124e0*/  IMAD.MOV.U32 R182, RZ, RZ, R174 ;  /* 0x000000ffffb67224 */ /* 0x002fc400078e00ae */
[----:B------:R-:W-:Y:S01]  /*124f0*/  IMAD.MOV.U32 R176, RZ, RZ, R175 ;  /* 0x000000ffffb07224 */ /* 0x000fe200078e00af */
[----:B------:R-:W4:Y:S04]  /*12500*/  LDL.LU R174, [R1+0x128] ;  /* 0x0001280001ae7983 */ /* 0x000f280000300800 */
[----:B------:R-:W4:Y:S04]  /*12510*/  LDL.LU R175, [R1+0x12c] ;  /* 0x00012c0001af7983 */ /* 0x000f280000300800 */
[----:B------:R-:W2:Y:S04]  /*12520*/  LDL.LU R224, [R1+0x30] ;  /* 0x0000300001e07983 */ /* 0x000ea80000300800 */
[----:B------:R-:W2:Y:S04]  /*12530*/  LDL.LU R225, [R1+0x34] ;  /* 0x0000340001e17983 */ /* 0x000ea80000300800 */
[----:B------:R-:W2:Y:S04]  /*12540*/  LDL.LU R226, [R1+0x38] ;  /* 0x0000380001e27983 */ /* 0x000ea80000300800 */
[----:B------:R-:W2:Y:S04]  /*12550*/  LDL.LU R227, [R1+0x3c] ;  /* 0x00003c0001e37983 */ /* 0x000ea80000300800 */
[----:B------:R-:W4:Y:S04]  /*12560*/  LDL.LU R212, [R1+0x20] ;  /* 0x0000200001d47983 */ /* 0x000f280000300800 */
[----:B------:R-:W4:Y:S04]  /*12570*/  LDL.LU R213, [R1+0x24] ;  /* 0x0000240001d57983 */ /* 0x000f280000300800 */
[----:B------:R-:W4:Y:S04]  /*12580*/  LDL.LU R214, [R1+0x28] ;  /* 0x0000280001d67983 */ /* 0x000f280000300800 */
[----:B------:R-:W4:Y:S04]  /*12590*/  LDL.LU R215, [R1+0x2c] ;  /* 0x00002c0001d77983 */ /* 0x000f280000300800 */
[----:B------:R-:W4:Y:S04]  /*125a0*/  LDL.LU R220, [R1+0x10] ;  /* 0x0000100001dc7983 */ /* 0x000f280000300800 */
[----:B------:R-:W4:Y:S04]  /*125b0*/  LDL.LU R221, [R1+0x14] ;  /* 0x0000140001dd7983 */ /* 0x000f280000300800 */
[----:B------:R-:W4:Y:S01]  /*125c0*/  LDL.LU R222, [R1+0x18] ;  /* 0x0000180001de7983 */ /* 0x000f220000300800 */
[----:B------:R-:W-:-:S03]  /*125d0*/  MOV R200, R210 ;  /* 0x000000d200c87202 */ /* 0x000fc60000000f00 */
[----:B------:R-:W4:Y:S01]  /*125e0*/  LDL.LU R223, [R1+0x1c] ;  /* 0x00001c0001df7983 */ /* 0x000f220000300800 */
[----:B------:R-:W-:-:S03]  /*125f0*/  IMAD.MOV.U32 R201, RZ, RZ, R211 ;  /* 0x000000ffffc97224 */ /* 0x000fc600078e00d3 */
[----:B------:R-:W4:Y:S01]  /*12600*/  LDL.LU R216, [R1] ;  /* 0x0000000001d87983 */ /* 0x000f220000300800 */
[----:B------:R-:W-:-:S03]  /*12610*/  IMAD.MOV.U32 R204, RZ, RZ, R208 ;  /* 0x000000ffffcc7224 */ /* 0x000fc600078e00d0 */
[----:B------:R-:W4:Y:S01]  /*12620*/  LDL.LU R217, [R1+0x4] ;  /* 0x0000040001d97983 */ /* 0x000f220000300800 */
[----:B------:R-:W-:-:S03]  /*12630*/  IMAD.MOV.U32 R205, RZ, RZ, R209 ;  /* 0x000000ffffcd7224 */ /* 0x000fc600078e00d1 */
[----:B------:R-:W4:Y:S04]  /*12640*/  LDL.LU R218, [R1+0x8] ;  /* 0x0000080001da7983 */ /* 0x000f280000300800 */
[----:B------:R-:W4:Y:S01]  /*12650*/  LDL.LU R219, [R1+0xc] ;  /* 0x00000c0001db7983 */ /* 0x000f220000300800 */
[----:B---3--:R-:W-:-:S15]  /*12660*/  HMMA.1688.F32.TF32 R240, R228, R64, R240 ;  /* 0x00000040e4f0723c */ /* 0x008fde00000810f0 */
[----:B------:R-:W-:-:S09]  /*12670*/  NOP ;  /* 0x0000000000007918 */ /* 0x000fd20000000000 */
[----:B------:R-:W-:Y:S01]  /*12680*/  IMAD.MOV.U32 R210, RZ, RZ, R242 ;  /* 0x000000ffffd27224 */ /* 0x000fe200078e00f2 */
[----:B------:R-:W-:Y:S01]  /*12690*/  MOV R209, R241 ;  /* 0x000000f100d17202 */ /* 0x000fe20000000f00 */
[----:B------:R-:W-:Y:S02]  /*126a0*/  IMAD.MOV.U32 R211, RZ, RZ, R243 ;  /* 0x000000ffffd37224 */ /* 0x000fe400078e00f3 */
[----:B------:R-:W-:Y:S01]  /*126b0*/  IMAD.MOV.U32 R208, RZ, RZ, R240 ;  /* 0x000000ffffd07224 */ /* 0x000fe200078e00f0 */
[----:B------:R-:W3:Y:S04]  /*126c0*/  LDL.LU.64 R242, [R1+0x9c8] ;  /* 0x0009c80001f27983 */ /* 0x000ee80000300a00 */
[----:B------:R-:W3:Y:S01]  /*126d0*/  LDL.LU.64 R240, [R1+0x9c0] ;  /* 0x0009c00001f07983 */ /* 0x000ee20000300a00 */
[----:B--2---:R-:W-:Y:S06]  /*126e0*/  HMMA.1688.F32.TF32 R224, R232, R44, R224 ;  /* 0x0000002ce8e0723c */ /* 0x004fec00000810e0 */
[----:B----4-:R-:W-:Y:S01]  /*126f0*/  HMMA.1688.F32.TF32 R172, R228, R68, R172 ;  /* 0x00000044e4ac723c */ /* 0x010fe200000810ac */
[----:B------:R-:W-:Y:S01]  /*12700*/  IMAD.MOV.U32 R188, RZ, RZ, R177 ;  /* 0x000000ffffbc7224 */ /* 0x000fe200078e00b1 */
[----:B------:R-:W-:Y:S01]  /*12710*/  MOV R190, R179 ;  /* 0x000000b300be7202 */ /* 0x000fe20000000f00 */
[----:B------:R-:W-:-:S03]  /*12720*/  IMAD.MOV.U32 R189, RZ, RZ, R178 ;  /* 0x000000ffffbd7224 */ /* 0x000fc600078e00b2 */
[----:B------:R-:W-:-:S15]  /*12730*/  HMMA.1688.F32.TF32 R220, R232, R52, R220 ;  /* 0x00000034e8dc723c */ /* 0x000fde00000810dc */
[----:B------:R-:W-:-:S03]  /*12740*/  NOP ;  /* 0x0000000000007918 */ /* 0x000fc60000000000 */
[----:B------:R-:W-:Y:S01]  /*12750*/  MOV R177, R172 ;  /* 0x000000ac00b17202 */ /* 0x000fe20000000f00 */
[----:B------:R-:W-:Y:S01]  /*12760*/  IMAD.MOV.U32 R187, RZ, RZ, R183 ;  /* 0x000000ffffbb7224 */ /* 0x000fe200078e00b7 */
[----:B------:R-:W-:Y:S01]  /*12770*/  MOV R172, R175 ;  /* 0x000000af00ac7202 */ /* 0x000fe20000000f00 */
[----:B------:R-:W-:Y:S02]  /*12780*/  IMAD.MOV.U32 R178, RZ, RZ, R173 ;  /* 0x000000ffffb27224 */ /* 0x000fe400078e00ad */
[----:B------:R-:W-:Y:S01]  /*12790*/  IMAD.MOV.U32 R179, RZ, RZ, R174 ;  /* 0x000000ffffb37224 */ /* 0x000fe200078e00ae */
[----:B------:R-:W-:Y:S01]  /*127a0*/  MOV R173, R220 ;  /* 0x000000dc00ad7202 */ /* 0x000fe20000000f00 */
[----:B------:R-:W-:Y:S01]  /*127b0*/  IMAD.MOV.U32 R174, RZ, RZ, R221 ;  /* 0x000000ffffae7224 */ /* 0x000fe200078e00dd */
[----:B------:R-:W-:Y:S01]  /*127c0*/  MOV R183, R223 ;  /* 0x000000df00b77202 */ /* 0x000fe20000000f00 */
[----:B------:R-:W-:Y:S02]  /*127d0*/  IMAD.MOV.U32 R175, RZ, RZ, R222 ;  /* 0x000000ffffaf7224 */ /* 0x000fe400078e00de */
[C---:B------:R-:W-:Y:S06]  /*127e0*/  HMMA.1688.F32.TF32 R220, R232.reuse, R56, R216 ;  /* 0x00000038e8dc723c */ /* 0x040fec00000810d8 */
[----:B------:R-:W-:-:S15]  /*127f0*/  HMMA.1688.F32.TF32 R4, R232, R68, R4 ;  /* 0x00000044e804723c */ /* 0x000fde0000081004 */
[----:B------:R-:W-:-:S03]  /*12800*/  NOP ;  /* 0x0000000000007918 */ /* 0x000fc60000000000 */
[----:B------:R-:W-:Y:S01]  /*12810*/  IMAD.MOV.U32 R216, RZ, RZ, R220 ;  /* 0x000000ffffd87224 */ /* 0x000fe200078e00dc */
[----:B------:R-:W-:Y:S01]  /*12820*/  MOV R218, R222 ;  /* 0x000000de00da7202 */ /* 0x000fe20000000f00 */
[----:B------:R-:W-:Y:S02]  /*12830*/  IMAD.MOV.U32 R217, RZ, RZ, R221 ;  /* 0x000000ffffd97224 */ /* 0x000fe400078e00dd */
[----:B------:R-:W-:Y:S01]  /*12840*/  IMAD.MOV.U32 R219, RZ, RZ, R223 ;  /* 0x000000ffffdb7224 */ /* 0x000fe200078e00df */
[C---:B------:R-:W-:Y:S06]  /*12850*/  HMMA.1688.F32.TF32 R20, R236.reuse, R52, R20 ;  /* 0x00000034ec14723c */ /* 0x040fec0000081014 */
[C---:B------:R-:W-:Y:S06]  /*12860*/  HMMA.1688.F32.TF32 R24, R236.reuse, R56, R24 ;  /* 0x00000038ec18723c */ /* 0x040fec0000081018 */
[C---:B------:R-:W-:Y:S06]  /*12870*/  HMMA.1688.F32.TF32 R28, R236.reuse, R60, R28 ;  /* 0x0000003cec1c723c */ /* 0x040fec000008101c */
[----:B------:R-:W-:Y:S06]  /*12880*/  HMMA.1688.F32.TF32 R32, R236, R64, R32 ;  /* 0x00000040ec20723c */ /* 0x000fec0000081020 */
[----:B---3--:R-:W-:-:S15]  /*12890*/  HMMA.1688.F32.TF32 R240, R228, R72, R240 ;  /* 0x00000048e4f0723c */ /* 0x008fde00000810f0 */
[----:B------:R-:W-:-:S08]  /*128a0*/  NOP ;  /* 0x0000000000007918 */ /* 0x000fd00000000000 */
[----:B------:R1:W-:Y:S04]  /*128b0*/  STL.64 [R1+0x8c0], R242 ;  /* 0x0008c0f201007387 */ /* 0x0003e80000100a00 */
[----:B------:R2:W-:Y:S01]  /*128c0*/  STL.64 [R1+0x8b8], R240 ;  /* 0x0008b8f001007387 */ /* 0x0005e20000100a00 */
[----:B-1----:R-:W-:Y:S02]  /*128d0*/  IMAD.MOV.U32 R243, RZ, RZ, R224 ;  /* 0x000000fffff37224 */ /* 0x002fe400078e00e0 */
[----:B------:R-:W-:Y:S01]  /*128e0*/  IMAD.MOV.U32 R242, RZ, RZ, R225 ;  /* 0x000000fffff27224 */ /* 0x000fe200078e00e1 */
[----:B--2---:R-:W-:Y:S01]  /*128f0*/  MOV R241, R226 ;  /* 0x000000e200f17202 */ /* 0x004fe20000000f00 */
[----:B------:R-:W-:Y:S02]  /*12900*/  IMAD.MOV.U32 R240, RZ, RZ, R227 ;  /* 0x000000fffff07224 */ /* 0x000fe400078e00e3 */
[----:B------:R-:W-:-:S15]  /*12910*/  HMMA.1688.F32.TF32 R224, R232, R48, R212 ;  /* 0x00000030e8e0723c */ /* 0x000fde00000810d4 */
[----:B------:R-:W-:-:S09]  /*12920*/  NOP ;  /* 0x0000000000007918 */ /* 0x000fd20000000000 */
[----:B------:R-:W-:Y:S01]  /*12930*/  IMAD.MOV.U32 R212, RZ, RZ, R224 ;  /* 0x000000ffffd47224 */ /* 0x000fe200078e00e0 */
[----:B------:R-:W-:Y:S01]  /*12940*/  MOV R213, R225 ;  /* 0x000000e100d57202 */ /* 0x000fe20000000f00 */
[----:B------:R-:W-:Y:S02]  /*12950*/  IMAD.MOV.U32 R214, RZ, RZ, R226 ;  /* 0x000000ffffd67224 */ /* 0x000fe400078e00e2 */
[----:B------:R-:W-:Y:S02]  /*12960*/  IMAD.MOV.U32 R215, RZ, RZ, R227 ;  /* 0x000000ffffd77224 */ /* 0x000fe400078e00e3 */
[----:B------:R-:W-:Y:S01]  /*12970*/  HMMA.1688.F32.TF32 R224, R232, R60, R248 ;  /* 0x0000003ce8e0723c */ /* 0x000fe200000810f8 */
[----:B------:R-:W-:Y:S04]  /*12980*/  LDS R248, [R0+UR7+0x3000] ;  /* 0x0030000700f87984 */ /* 0x000fe80008000800 */
[----:B------:R-:W-:-:S15]  /*12990*/  LDS R250, [R0+UR7+0x3800] ;  /* 0x0038000700fa7984 */ /* 0x000fde0008000800 */
[----:B------:R-:W-:-:S04]  /*129a0*/  NOP ;  /* 0x0000000000007918 */ /* 0x000fc80000000000 */
[----:B------:R-:W-:Y:S01]  /*129b0*/  IMAD.MOV.U32 R220, RZ, RZ, R224 ;  /* 0x000000ffffdc7224 */ /* 0x000fe200078e00e0 */
[----:B------:R-:W-:Y:S01]  /*129c0*/  MOV R221, R225 ;  /* 0x000000e100dd7202 */ /* 0x000fe20000000f00 */
[----:B------:R-:W-:Y:S02]  /*129d0*/  IMAD.MOV.U32 R222, RZ, RZ, R226 ;  /* 0x000000ffffde7224 */ /* 0x000fe400078e00e2 */
[----:B------:R-:W-:Y:S02]  /*129e0*/  IMAD.MOV.U32 R223, RZ, RZ, R227 ;  /* 0x000000ffffdf7224 */ /* 0x000fe400078e00e3 */
[----:B------:R-:W-:-:S15]  /*129f0*/  HMMA.1688.F32.TF32 R224, R232, R64, R244 ;  /* 0x00000040e8e0723c */ /* 0x000fde00000810f4 */
[----:B------:R-:W-:-:S09]  /*12a00*/  NOP ;  /* 0x0000000000007918 */ /* 0x000fd20000000000 */
[----:B------:R-:W-:Y:S01]  /*12a10*/  MOV R191, R224 ;  /* 0x000000e000bf7202 */ /* 0x000fe20000000f00 */
[----:B------:R-:W-:Y:S01]  /*12a20*/  IMAD.MOV.U32 R199, RZ, RZ, R225 ;  /* 0x000000ffffc77224 */ /* 0x000fe200078e00e1 */
[----:B------:R-:W-:Y:S01]  /*12a30*/  MOV R207, R227 ;  /* 0x000000e300cf7202 */ /* 0x000fe20000000f00 */
[----:B------:R-:W-:Y:S01]  /*12a40*/  IMAD.MOV.U32 R206, RZ, RZ, R226 ;  /* 0x000000ffffce7224 */ /* 0x000fe200078e00e2 */
[----:B------:R-:W-:Y:S01]  /*12a50*/  MOV R226, R6 ;  /* 0x0000000600e27202 */ /* 0x000fe20000000f00 */
[----:B------:R-:W-:Y:S02]  /*12a60*/  IMAD.MOV.U32 R224, RZ, RZ, R4 ;  /* 0x000000ffffe07224 */ /* 0x000fe400078e0004 */
[----:B------:R-:W-:Y:S02]  /*12a70*/  IMAD.MOV.U32 R225, RZ, RZ, R5 ;  /* 0x000000ffffe17224 */ /* 0x000fe400078e0005 */
[----:B------:R-:W-:Y:S02]  /*12a80*/  IMAD.MOV.U32 R227, RZ, RZ, R7 ;  /* 0x000000ffffe37224 */ /* 0x000fe400078e0007 */
[----:B------:R-:W-:Y:S01]  /*12a90*/  HMMA.1688.F32.TF32 R4, R232, R72, R8 ;  /* 0x00000048e804723c */ /* 0x000fe20000081008 */
[----:B------:R-:W-:Y:S01]  /*12aa0*/  IMAD.MOV.U32 R65, RZ, RZ, R34 ;  /* 0x000000ffff417224 */ /* 0x000fe200078e0022 */
[----:B------:R-:W-:Y:S01]  /*12ab0*/  LDS R8, [R0+UR7+0x3080] ;  /* 0x0030800700087984 */ /* 0x000fe20008000800 */
[----:B------:R-:W-:-:S03]  /*12ac0*/  IMAD.MOV.U32 R64, RZ, RZ, R35 ;  /* 0x000000ffff407224 */ /* 0x000fc600078e0023 */
[----:B------:R-:W-:Y:S01]  /*12ad0*/  HMMA.1688.F32.TF32 R228, R236, R72, R40 ;  /* 0x00000048ece4723c */ /* 0x000fe20000081028 */
[----:B------:R-:W-:Y:S01]  /*12ae0*/  IMAD.MOV.U32 R232, RZ, RZ, R20 ;  /* 0x000000ffffe87224 */ /* 0x000fe200078e0014 */
[----:B------:R-:W-:-:S15]  /*12af0*/  LDS R10, [R0+UR7+0x3880] ;  /* 0x00388007000a7984 */ /* 0x000fde0008000800 */
[----:B------:R-:W-:-:S01]  /*12b00*/  NOP ;  /* 0x0000000000007918 */ /* 0x000fc20000000000 */
[----:B------:R-:W-:Y:S01]  /*12b10*/  IMAD.MOV.U32 R245, RZ, RZ, R5 ;  /* 0x000000fffff57224 */ /* 0x000fe200078e0005 */
[----:B------:R-:W-:Y:S01]  /*12b20*/  MOV R244, R4 ;  /* 0x0000000400f47202 */ /* 0x000fe20000000f00 */
[----:B------:R-:W-:Y:S02]  /*12b30*/  IMAD.MOV.U32 R3, RZ, RZ, R6 ;  /* 0x000000ffff037224 */ /* 0x000fe400078e0006 */
[----:B------:R-:W-:Y:S02]  /*12b40*/  IMAD.MOV.U32 R252, RZ, RZ, R7 ;  /* 0x000000fffffc7224 */ /* 0x000fe400078e0007 */
[----:B------:R-:W-:Y:S07]  /*12b50*/  HMMA.1688.F32.TF32 R4, R236, R44, R12 ;  /* 0x0000002cec04723c */ /* 0x000fee000008100c */
[----:B------:R-:W-:-:S05]  /*12b60*/  LOP3.LUT R15, R0, 0x20, RZ, 0x3c, !PT ;  /* 0x00000020000f7812 */ /* 0x000fca00078e3cff */
[----:B------:R-:W-:Y:S04]  /*12b70*/  LDS R249, [R15+UR7+0x3000] ;  /* 0x003000070ff97984 */ /* 0x000fe80008000800 */
[----:B------:R-:W1:Y:S01]  /*12b80*/  LDS R251, [R15+UR7+0x3800] ;  /* 0x003800070ffb7984 */ /* 0x000e620008000800 */
[----:B------:R-:W-:Y:S01]  /*12b90*/  IMAD.MOV.U32 R20, RZ, RZ, R26 ;  /* 0x000000ffff147224 */ /* 0x000fe200078e001a */
[----:B------:R-:W-:Y:S01]  /*12ba0*/  MOV R13, R27 ;  /* 0x0000001b000d7202 */ /* 0x000fe20000000f00 */
[----:B------:R-:W-:Y:S01]  /*12bb0*/  IMAD.MOV.U32 R26, RZ, RZ, R28 ;  /* 0x000000ffff1a7224 */ /* 0x000fe200078e001c */
[----:B------:R-:W-:Y:S01]  /*12bc0*/  MOV R27, R33 ;  /* 0x00000021001b7202 */ /* 0x000fe20000000f00 */
[----:B------:R-:W-:Y:S01]  /*12bd0*/  IMAD.MOV.U32 R28, RZ, RZ, R32 ;  /* 0x000000ffff1c7224 */ /* 0x000fe200078e0020 */
[----:B------:R-:W-:Y:S01]  /*12be0*/  LDS R9, [R15+UR7+0x3080] ;  /* 0x003080070f097984 */ /* 0x000fe20008000800 */
[----:B------:R-:W-:Y:S03]  /*12bf0*/  HMMA.1688.F32.TF32 R32, R236, R68, R36 ;  /* 0x00000044ec20723c */ /* 0x000fe60000081024 */
[----:B------:R-:W2:-:S15]  /*12c00*/  LDS R11, [R15+UR7+0x3880] ;  /* 0x003880070f0b7984 */ /* 0x000e9e0008000800 */
[----:B------:R-:W-:-:S06]  /*12c10*/  NOP ;  /* 0x0000000000007918 */ /* 0x000fcc0000000000 */
[----:B------:R-:W-:Y:S01]  /*12c20*/  MOV R69, R32 ;  /* 0x0000002000457202 */ /* 0x000fe20000000f00 */
[----:B------:R-:W-:Y:S01]  /*12c30*/  IMAD.MOV.U32 R37, RZ, RZ, R33 ;  /* 0x000000ffff257224 */ /* 0x000fe200078e0021 */
[----:B------:R-:W-:Y:S01]  /*12c40*/  MOV R68, R35 ;  /* 0x0000002300447202 */ /* 0x000fe20000000f00 */
[----:B------:R-:W-:Y:S02]  /*12c50*/  IMAD.MOV.U32 R36, RZ, RZ, R34 ;  /* 0x000000ffff247224 */ /* 0x000fe400078e0022 */
[C---:B-1----:R-:W-:Y:S06]  /*12c60*/  HMMA.1688.F32.TF32 R32, R248.reuse, R46, R76 ;  /* 0x0000002ef820723c */ /* 0x042fec000008104c */
[C---:B------:R-:W-:Y:S06]  /*12c70*/  HMMA.1688.F32.TF32 R76, R248.reuse, R50, R80 ;  /* 0x00000032f84c723c */ /* 0x040fec0000081050 */
[C---:B------:R-:W-:Y:S11]  /*12c80*/  HMMA.1688.F32.TF32 R40, R248.reuse, R54, R84 ;  /* 0x00000036f828723c */ /* 0x040ff60000081054 */
[----:B------:R-:W-:Y:S04]  /*12c90*/  STL.64 [R1+0xb0], R32 ;  /* 0x0000b02001007387 */ /* 0x000fe80000100a00 */
[----:B------:R1:W-:Y:S02]  /*12ca0*/  STL.64 [R1+0xb8], R34 ;  /* 0x0000b82201007387 */ /* 0x0003e40000100a00 */
[C---:B-1----:R-:W-:Y:S02]  /*12cb0*/  HMMA.1688.F32.TF32 R32, R248.reuse, R58, R88 ;  /* 0x0000003af820723c */ /* 0x042fe40000081058 */
[----:B------:R-:W-:Y:S04]  /*12cc0*/  STL.64 [R1+0x80], R76 ;  /* 0x0000804c01007387 */ /* 0x000fe80000100a00 */
[----:B------:R1:W-:Y:S04]  /*12cd0*/  STL.64 [R1+0x88], R78 ;  /* 0x0000884e01007387 */ /* 0x0003e80000100a00 */
[----:B------:R-:W-:Y:S04]  /*12ce0*/  STL.64 [R1+0x50], R40 ;  /* 0x0000502801007387 */ /* 0x000fe80000100a00 */
[----:B------:R3:W-:Y:S01]  /*12cf0*/  STL.64 [R1+0x58], R42 ;  /* 0x0000582a01007387 */ /* 0x0007e20000100a00 */
[C---:B-1----:R-:W-:Y:S08]  /*12d00*/  HMMA.1688.F32.TF32 R76, R248.reuse, R62, R92 ;  /* 0x0000003ef84c723c */ /* 0x042ff0000008105c */
[----:B------:R-:W-:Y:S01]  /*12d10*/  STL.64 [R1+0x30], R32 ;  /* 0x0000302001007387 */ /* 0x000fe20000100a00 */
[C---:B---3--:R-:W-:Y:S03]  /*12d20*/  HMMA.1688.F32.TF32 R40, R248.reuse, R66, R96 ;  /* 0x00000042f828723c */ /* 0x048fe60000081060 */
[----:B------:R1:W-:Y:S01]  /*12d30*/  STL.64 [R1+0x38], R34 ;  /* 0x0000382201007387 */ /* 0x0003e20000100a00 */
[----:B------:R-:W-:Y:S01]  /*12d40*/  MOV R247, R5 ;  /* 0x0000000500f77202 */ /* 0x000fe20000000f00 */
[----:B------:R-:W-:Y:S01]  /*12d50*/  IMAD.MOV.U32 R246, RZ, RZ, R4 ;  /* 0x000000fffff67224 */ /* 0x000fe200078e0004 */
[----:B------:R-:W-:Y:S01]  /*12d60*/  MOV R12, R7 ;  /* 0x00000007000c7202 */ /* 0x000fe20000000f00 */
[----:B-1----:R-:W-:Y:S01]  /*12d70*/  HMMA.1688.F32.TF32 R32, R248, R70, R100 ;  /* 0x00000046f820723c */ /* 0x002fe20000081064 */
[----:B------:R-:W-:-:S05]  /*12d80*/  IMAD.MOV.U32 R14, RZ, RZ, R6 ;  /* 0x000000ffff0e7224 */ /* 0x000fca00078e0006 */
[----:B------:R-:W-:Y:S01]  /*12d90*/  HMMA.1688.F32.TF32 R4, R236, R48, R16 ;  /* 0x00000030ec04723c */ /* 0x000fe20000081010 */
[----:B------:R-:W-:Y:S04]  /*12da0*/  STL.64 [R1+0x20], R76 ;  /* 0x0000204c01007387 */ /* 0x000fe80000100a00 */
[----:B------:R2:W-:Y:S05]  /*12db0*/  STL.64 [R1+0x28], R78 ;  /* 0x0000284e01007387 */ /* 0x0005ea0000100a00 */
[----:B------:R-:W-:Y:S04]  /*12dc0*/  STL.64 [R1+0x10], R40 ;  /* 0x0000102801007387 */ /* 0x000fe80000100a00 */
[----:B------:R1:W-:Y:S01]  /*12dd0*/  STL.64 [R1+0x18], R42 ;  /* 0x0000182a01007387 */ /* 0x0003e20000100a00 */
[C---:B--2---:R-:W-:Y:S03]  /*12de0*/  HMMA.1688.F32.TF32 R76, R8.reuse, R46, R140 ;  /* 0x0000002e084c723c */ /* 0x044fe6000008108c */
[----:B------:R-:W-:Y:S04]  /*12df0*/  STL.64 [R1], R32 ;  /* 0x0000002001007387 */ /* 0x000fe80000100a00 */
[----:B------:R2:W-:Y:S01]  /*12e00*/  STL.64 [R1+0x8], R34 ;  /* 0x0000082201007387 */ /* 0x0005e20000100a00 */
[----:B-1----:R-:W-:Y:S01]  /*12e10*/  HMMA.1688.F32.TF32 R40, R8, R50, R144 ;  /* 0x000000320828723c */ /* 0x002fe20000081090 */
[----:B------:R-:W-:-:S02]  /*12e20*/  LOP3.LUT R18, R0, 0x40, RZ, 0x3c, !PT ;  /* 0x0000004000127812 */ /* 0x000fc400078e3cff */
[----:B------:R-:W-:Y:S01]  /*12e30*/  LOP3.LUT R19, R0, 0x60, RZ, 0x3c, !PT ;  /* 0x0000006000137812 */ /* 0x000fe200078e3cff */
[----:B------:R-:W-:Y:S01]  /*12e40*/  IMAD.MOV.U32 R45, RZ, RZ, R5 ;  /* 0x000000ffff2d7224 */ /* 0x000fe200078e0005 */
[----:B------:R-:W-:Y:S01]  /*12e50*/  MOV R49, R6 ;  /* 0x0000000600317202 */ /* 0x000fe20000000f00 */
[----:B------:R-:W-:Y:S01]  /*12e60*/  IMAD.MOV.U32 R44, RZ, RZ, R4 ;  /* 0x000000ffff2c7224 */ /* 0x000fe200078e0004 */
[----:B------:R-:W-:Y:S01]  /*12e70*/  LDS R6, [R18+UR7+0x3800] ;  /* 0x0038000712067984 */ /* 0x000fe20008000800 */
[C---:B--2---:R-:W-:Y:S01]  /*12e80*/  HMMA.1688.F32.TF32 R32, R8.reuse, R54, R148 ;  /* 0x000000360820723c */ /* 0x044fe20000081094 */
[----:B------:R-:W-:Y:S02]  /*12e90*/  IMAD.MOV.U32 R48, RZ, RZ, R7 ;  /* 0x000000ffff307224 */ /* 0x000fe400078e0007 */
[----:B------:R-:W-:Y:S04]  /*12ea0*/  LDS R4, [R18+UR7+0x3000] ;  /* 0x0030000712047984 */ /* 0x000fe80008000800 */
[----:B------:R-:W-:Y:S04]  /*12eb0*/  LDS R5, [R19+UR7+0x3000] ;  /* 0x0030000713057984 */ /* 0x000fe80008000800 */
[----:B------:R-:W1:Y:S04]  /*12ec0*/  LDS R7, [R19+UR7+0x3800] ;  /* 0x0038000713077984 */ /* 0x000e680008000800 */
[----:B------:R-:W-:Y:S04]  /*12ed0*/  STL.64 [R1+0x250], R76 ;  /* 0x0002504c01007387 */ /* 0x000fe80000100a00 */
[----:B------:R2:W-:Y:S04]  /*12ee0*/  STL.64 [R1+0x258], R78 ;  /* 0x0002584e01007387 */ /* 0x0005e80000100a00 */
[----:B------:R-:W-:Y:S04]  /*12ef0*/  STL.64 [R1+0x240], R40 ;  /* 0x0002402801007387 */ /* 0x000fe80000100a00 */
[----:B------:R3:W-:Y:S01]  /*12f00*/  STL.64 [R1+0x248], R42 ;  /* 0x0002482a01007387 */ /* 0x0007e20000100a00 */
[C---:B--2---:R-:W-:Y:S03]  /*12f10*/  HMMA.1688.F32.TF32 R76, R8.reuse, R58, R152 ;  /* 0x0000003a084c723c */ /* 0x044fe60000081098 */
[----:B------:R-:W-:Y:S04]  /*12f20*/  STL.64 [R1+0x230], R32 ;  /* 0x0002302001007387 */ /* 0x000fe80000100a00 */
[----:B------:R2:W-:Y:S01]  /*12f30*/  STL.64 [R1+0x238], R34 ;  /* 0x0002382201007387 */ /* 0x0005e20000100a00 */
[----:B---3--:R-:W-:Y:S01]  /*12f40*/  HMMA.1688.F32.TF32 R40, R8, R62, R156 ;  /* 0x0000003e0828723c */ /* 0x008fe2000008109c */
[----:B------:R-:W-:Y:S01]  /*12f50*/  IMAD.MOV.U32 R235, RZ, RZ, R21 ;  /* 0x000000ffffeb7224 */ /* 0x000fe200078e0015 */
[----:B------:R-:W-:Y:S01]  /*12f60*/  MOV R234, R22 ;  /* 0x0000001600ea7202 */ /* 0x000fe20000000f00 */
[----:B------:R-:W-:-:S03]  /*12f70*/  IMAD.MOV.U32 R17, RZ, RZ, R247 ;  /* 0x000000ffff117224 */ /* 0x000fc600078e00f7 */
[C---:B------:R-:W-:Y:S01]  /*12f80*/  HMMA.1688.F32.TF32 R164, R8.reuse, R70, R164 ;  /* 0x0000004608a4723c */ /* 0x040fe200000810a4 */
[----:B------:R-:W-:Y:S02]  /*12f90*/  IMAD.MOV.U32 R16, RZ, RZ, R246 ;  /* 0x000000ffff107224 */ /* 0x000fe400078e00f6 */
[----:B------:R-:W-:Y:S01]  /*12fa0*/  IMAD.MOV.U32 R38, RZ, RZ, R28 ;  /* 0x000000ffff267224 */ /* 0x000fe200078e001c */
[----:B------:R-:W-:Y:S01]  /*12fb0*/  MOV R39, R27 ;  /* 0x0000001b00277202 */ /* 0x000fe20000000f00 */
[----:B------:R-:W-:Y:S01]  /*12fc0*/  IMAD.MOV.U32 R233, RZ, RZ, R23 ;  /* 0x000000ffffe97224 */ /* 0x000fe200078e0017 */
[----:B--2---:R-:W-:Y:S01]  /*12fd0*/  HMMA.1688.F32.TF32 R32, R8, R66, R160 ;  /* 0x000000420820723c */ /* 0x004fe200000810a0 */
[----:B------:R-:W-:Y:S01]  /*12fe0*/  IMAD.MOV.U32 R100, RZ, RZ, R220 ;  /* 0x000000ffff647224 */ /* 0x000fe200078e00dc */
[----:B------:R-:W-:Y:S01]  /*12ff0*/  MOV R102, R222 ;  /* 0x000000de00667202 */ /* 0x000fe20000000f00 */
[----:B------:R-:W-:Y:S01]  /*13000*/  STL.64 [R1+0x220], R76 ;  /* 0x0002204c01007387 */ /* 0x000fe20000100a00 */
[----:B------:R-:W-:-:S03]  /*13010*/  MOV R53, R45 ;  /* 0x0000002d00357202 */ /* 0x000fc60000000f00 */
[----:B------:R-:W-:Y:S01]  /*13020*/  STL.64 [R1+0x228], R78 ;  /* 0x0002284e01007387 */ /* 0x000fe20000100a00 */
[----:B------:R-:W-:Y:S01]  /*13030*/  IMAD.MOV.U32 R52, RZ, RZ, R44 ;  /* 0x000000ffff347224 */ /* 0x000fe200078e002c */
[----:B------:R-:W-:Y:S02]  /*13040*/  HMMA.1688.F32.TF32 R8, R8, R74, R168 ;  /* 0x0000004a0808723c */ /* 0x000fe400000810a8 */
[----:B------:R2:W-:Y:S01]  /*13050*/  STL.64 [R1+0x210], R40 ;  /* 0x0002102801007387 */ /* 0x0005e20000100a00 */
[----:B------:R-:W-:Y:S01]  /*13060*/  IMAD.MOV.U32 R45, RZ, RZ, R245 ;  /* 0x000000ffff2d7224 */ /* 0x000fe200078e00f5 */
[----:B------:R-:W-:Y:S02]  /*13070*/  MOV R44, R244 ;  /* 0x000000f4002c7202 */ /* 0x000fe40000000f00 */
[----:B------:R3:W-:Y:S01]  /*13080*/  STL.64 [R1+0x218], R42 ;  /* 0x0002182a01007387 */ /* 0x0007e20000100a00 */
[----:B------:R-:W-:Y:S01]  /*13090*/  IMAD.MOV.U32 R170, RZ, RZ, R3 ;  /* 0x000000ffffaa7224 */ /* 0x000fe200078e0003 */
[----:B-1----:R-:W-:Y:S01]  /*130a0*/  HMMA.1688.F32.TF32 R244, R4, R46, R108 ;  /* 0x0000002e04f4723c */ /* 0x002fe2000008106c */
[----:B------:R-:W-:Y:S01]  /*130b0*/  IMAD.MOV.U32 R21, RZ, RZ, R25 ;  /* 0x000000ffff157224 */ /* 0x000fe200078e0019 */
[----:B------:R-:W-:Y:S01]  /*130c0*/  MOV R22, R24 ;  /* 0x0000001800167202 */ /* 0x000fe20000000f00 */
[----:B------:R-:W-:Y:S01]  /*130d0*/  IMAD.MOV.U32 R171, RZ, RZ, R252 ;  /* 0x000000ffffab7224 */ /* 0x000fe200078e00fc */
[----:B------:R-:W-:Y:S01]  /*130e0*/  MOV R97, R217 ;  /* 0x000000d900617202 */ /* 0x000fe20000000f00 */
[----:B------:R-:W-:Y:S01]  /*130f0*/  IMAD.MOV.U32 R101, RZ, RZ, R221 ;  /* 0x000000ffff657224 */ /* 0x000fe200078e00dd */
[----:B------:R1:W-:Y:S01]  /*13100*/  STL.64 [R1+0x200], R32 ;  /* 0x0002002001007387 */ /* 0x0003e20000100a00 */
[----:B------:R-:W-:Y:S01]  /*13110*/  IMAD.MOV.U32 R25, RZ, RZ, R29 ;  /* 0x000000ffff197224 */ /* 0x000fe200078e001d */
[----:B--2---:R-:W-:-:S02]  /*13120*/  MOV R41, R69 ;  /* 0x0000004500297202 */ /* 0x004fc40000000f00 */
[----:B------:R2:W-:Y:S01]  /*13130*/  STL.64 [R1+0x208], R34 ;  /* 0x0002082201007387 */ /* 0x0005e20000100a00 */
[----:B------:R-:W-:Y:S01]  /*13140*/  MOV R108, R224 ;  /* 0x000000e0006c7202 */ /* 0x000fe20000000f00 */
[----:B---3--:R-:W-:Y:S02]  /*13150*/  IMAD.MOV.U32 R42, RZ, RZ, R37 ;  /* 0x000000ffff2a7224 */ /* 0x008fe400078e0025 */
[----:B------:R-:W3:Y:S01]  /*13160*/  LDL.LU R3, [R1+0x9b8] ;  /* 0x0009b80001037983 */ /* 0x000ee20000300800 */
[----:B------:R-:W-:Y:S01]  /*13170*/  MOV R24, R30 ;  /* 0x0000001e00187202 */ /* 0x000fe20000000f00 */
[----:B------:R-:W-:Y:S02]  /*13180*/  IMAD.MOV.U32 R109, RZ, RZ, R225 ;  /* 0x000000ffff6d7224 */ /* 0x000fe400078e00e1 */
[----:B------:R-:W4:Y:S01]  /*13190*/  LDL.LU R252, [R1+0x9b4] ;  /* 0x0009b40001fc7983 */ /* 0x000f220000300800 */
[----:B------:R-:W-:Y:S01]  /*131a0*/  IMAD.MOV.U32 R43, RZ, RZ, R36 ;  /* 0x000000ffff2b7224 */ /* 0x000fe200078e0024 */
[----:B------:R-:W-:Y:S01]  /*131b0*/  MOV R69, R38 ;  /* 0x0000002600457202 */ /* 0x000fe20000000f00 */
[----:B------:R-:W-:Y:S01]  /*131c0*/  IMAD.MOV.U32 R110, RZ, RZ, R226 ;  /* 0x000000ffff6e7224 */ /* 0x000fe200078e00e2 */
[----:B------:R-:W3:Y:S01]  /*131d0*/  LDL.LU R224, [R1+0x9b0] ;  /* 0x0009b00001e07983 */ /* 0x000ee20000300800 */
[----:B------:R-:W-:Y:S01]  /*131e0*/  IMAD.MOV.U32 R23, RZ, RZ, R31 ;  /* 0x000000ffff177224 */ /* 0x000fe200078e001f */
[----:B------:R-:W-:-:S02]  /*131f0*/  MOV R111, R227 ;  /* 0x000000e3006f7202 */ /* 0x000fc40000000f00 */
[----:B------:R-:W3:Y:S01]  /*13200*/  LDL.LU R225, [R1+0x9ac] ;  /* 0x0009ac0001e17983 */ /* 0x000ee20000300800 */
[----:B-1----:R-:W-:Y:S01]  /*13210*/  IMAD.MOV.U32 R32, RZ, RZ, R26 ;  /* 0x000000ffff207224 */ /* 0x002fe200078e001a */
[----:B------:R-:W-:Y:S01]  /*13220*/  MOV R40, R41 ;  /* 0x0000002900287202 */ /* 0x000fe20000000f00 */
[----:B------:R-:W-:Y:S01]  /*13230*/  IMAD.MOV.U32 R33, RZ, RZ, R25 ;  /* 0x000000ffff217224 */ /* 0x000fe200078e0019 */
[----:B------:R-:W3:Y:S01]  /*13240*/  LDL.LU R226, [R1+0x9a8] ;  /* 0x0009a80001e27983 */ /* 0x000ee20000300800 */
[----:B--2---:R-:W-:Y:S01]  /*13250*/  MOV R34, R24 ;  /* 0x0000001800227202 */ /* 0x004fe20000000f00 */
[----:B------:R-:W-:Y:S02]  /*13260*/  IMAD.MOV.U32 R36, RZ, RZ, R39 ;  /* 0x000000ffff247224 */ /* 0x000fe400078e0027 */
[----:B------:R-:W2:Y:S01]  /*13270*/  LDL.LU R227, [R1+0x9a4] ;  /* 0x0009a40001e37983 */ /* 0x000ea20000300800 */
[----:B------:R-:W-:Y:S01]  /*13280*/  IMAD.MOV.U32 R37, RZ, RZ, R65 ;  /* 0x000000ffff257224 */ /* 0x000fe200078e0041 */
[----:B------:R-:W-:Y:S01]  /*13290*/  MOV R38, R64 ;  /* 0x0000004000267202 */ /* 0x000fe20000000f00 */
[----:B------:R-:W-:Y:S01]  /*132a0*/  IMAD.MOV.U32 R41, RZ, RZ, R42 ;  /* 0x000000ffff297224 */ /* 0x000fe200078e002a */
        /* <DEDUP_REMOVED lines=13> */
[----:B------:R-:W-:-:S02]  /*13380*/  IMAD.MOV.U32 R68, RZ, RZ, R69 ;  /* 0x000000ffff447224 */ /* 0x000fc400078e0045 */
[----:B------:R-:W-:Y:S02]  /*13390*/  IMAD.MOV.U32 R96, RZ, RZ, R216 ;  /* 0x000000ffff607224 */ /* 0x000fe400078e00d8 */
[----:B------:R-:W-:Y:S01]  /*133a0*/  IMAD.MOV.U32 R98, RZ, RZ, R218 ;  /* 0x000000ffff627224 */ /* 0x000fe200078e00da */
[----:B------:R-:W2:Y:S01]  /*133b0*/  LDL.LU R216, [R1+0x990] ;  /* 0x0009900001d87983 */ /* 0x000ea20000300800 */
[----:B------:R-:W-:Y:S01]  /*133c0*/  IMAD.MOV.U32 R69, RZ, RZ, R36 ;  /* 0x000000ffff457224 */ /* 0x000fe200078e0024 */
[----:B------:R-:W-:Y:S01]  /*133d0*/  MOV R36, R37 ;  /* 0x0000002500247202 */ /* 0x000fe20000000f00 */
[----:B------:R-:W-:Y:S01]  /*133e0*/  IMAD.MOV.U32 R30, RZ, RZ, R232 ;  /* 0x000000ffff1e7224 */ /* 0x000fe200078e00e8 */
[----:B------:R-:W2:Y:S01]  /*133f0*/  LDL.LU R217, [R1+0x98c] ;  /* 0x00098c0001d97983 */ /* 0x000ea20000300800 */
[----:B------:R-:W-:Y:S02]  /*13400*/  IMAD.MOV.U32 R28, RZ, RZ, R20 ;  /* 0x000000ffff1c7224 */ /* 0x000fe400078e0014 */
[----:B------:R-:W-:Y:S01]  /*13410*/  IMAD.MOV.U32 R29, RZ, RZ, R13 ;  /* 0x000000ffff1d7224 */ /* 0x000fe200078e000d */
[----:B------:R-:W2:Y:S01]  /*13420*/  LDL.LU R218, [R1+0x988] ;  /* 0x0009880001da7983 */ /* 0x000ea20000300800 */
[----:B------:R-:W-:Y:S01]  /*13430*/  IMAD.MOV.U32 R32, RZ, RZ, R35 ;  /* 0x000000ffff207224 */ /* 0x000fe200078e0023 */
[----:B------:R-:W-:Y:S01]  /*13440*/  MOV R34, R61 ;  /* 0x0000003d00227202 */ /* 0x000fe20000000f00 */
[----:B------:R-:W-:Y:S01]  /*13450*/  IMAD.MOV.U32 R33, RZ, RZ, R60 ;  /* 0x000000ffff217224 */ /* 0x000fe200078e003c */
[----:B------:R-:W-:Y:S01]  /*13460*/  MOV R88, R212 ;  /* 0x000000d400587202 */ /* 0x000fe20000000f00 */
[----:B------:R-:W-:-:S02]  /*13470*/  IMAD.MOV.U32 R37, RZ, RZ, R38 ;  /* 0x000000ffff257224 */ /* 0x000fc400078e0026 */
        /* <DEDUP_REMOVED lines=44> */
[----:B------:R-:W-:Y:S02]  /*13740*/  IMAD.MOV.U32 R56, RZ, RZ, R53 ;  /* 0x000000ffff387224 */ /* 0x000fe400078e0035 */
[----:B------:R-:W-:Y:S01]  /*13750*/  IMAD.MOV.U32 R60, RZ, RZ, R61 ;  /* 0x000000ffff3c7224 */ /* 0x000fe200078e003d */
[----:B------:R-:W2:Y:S01]  /*13760*/  LDL.LU R204, [R1+0x960] ;  /* 0x0009600001cc7983 */ /* 0x000ea20000300800 */
[----:B------:R-:W-:-:S02]  /*13770*/  IMAD.MOV.U32 R159, RZ, RZ, R37 ;  /* 0x000000ffff9f7224 */ /* 0x000fc400078e0025 */
[----:B------:R-:W-:Y:S01]  /*13780*/  IMAD.MOV.U32 R61, RZ, RZ, R28 ;  /* 0x000000ffff3d7224 */ /* 0x000fe200078e001c */
[----:B------:R-:W-:Y:S01]  /*13790*/  MOV R28, R29 ;  /* 0x0000001d001c7202 */ /* 0x000fe20000000f00 */
[----:B------:R-:W-:Y:S02]  /*137a0*/  IMAD.MOV.U32 R37, RZ, RZ, R205 ;  /* 0x000000ffff257224 */ /* 0x000fe400078e00cd */
[----:B------:R-:W-:Y:S01]  /*137b0*/  IMAD.MOV.U32 R85, RZ, RZ, R242 ;  /* 0x000000ffff557224 */ /* 0x000fe200078e00f2 */
[----:B------:R-:W2:Y:S01]  /*137c0*/  LDL.LU R205, [R1+0x95c] ;  /* 0x00095c0001cd7983 */ /* 0x000ea20000300800 */
[----:B------:R-:W-:Y:S01]  /*137d0*/  IMAD.MOV.U32 R153, RZ, RZ, R39 ;  /* 0x000000ffff997224 */ /* 0x000fe200078e0027 */
[----:B------:R-:W-:Y:S01]  /*137e0*/  MOV R39, R201 ;  /* 0x000000c900277202 */ /* 0x000fe20000000f00 */
[----:B------:R-:W-:Y:S01]  /*137f0*/  IMAD.MOV.U32 R38, RZ, RZ, R200 ;  /* 0x000000ffff267224 */ /* 0x000fe200078e00c8 */
[----:B------:R-:W-:Y:S01]  /*13800*/  HMMA.1688.F32.TF32 R236, R4, R50, R112 ;  /* 0x0000003204ec723c */ /* 0x000fe20000081070 */
[----:B------:R-:W-:Y:S01]  /*13810*/  IMAD.MOV.U32 R29, RZ, RZ, R30 ;  /* 0x000000ffff1d7224 */ /* 0x000fe200078e001e */
[----:B------:R-:W4:Y:S01]  /*13820*/  LDL.LU R200, [R1+0x958] ;  /* 0x0009580001c87983 */ /* 0x000f220000300800 */
[----:B------:R-:W-:Y:S01]  /*13830*/  IMAD.MOV.U32 R148, RZ, RZ, R32 ;  /* 0x000000ffff947224 */ /* 0x000fe200078e0020 */
[----:B------:R-:W-:Y:S01]  /*13840*/  MOV R150, R34 ;  /* 0x0000002200967202 */ /* 0x000fe20000000f00 */
[----:B------:R-:W-:Y:S01]  /*13850*/  IMAD.MOV.U32 R30, RZ, RZ, R31 ;  /* 0x000000ffff1e7224 */ /* 0x000fe200078e001f */
[----:B------:R-:W4:Y:S01]  /*13860*/  LDL.LU R201, [R1+0x954] ;  /* 0x0009540001c97983 */ /* 0x000f220000300800 */
[----:B------:R-:W-:Y:S01]  /*13870*/  IMAD.MOV.U32 R149, RZ, RZ, R33 ;  /* 0x000000ffff957224 */ /* 0x000fe200078e0021 */
[----:B------:R-:W-:Y:S01]  /*13880*/  MOV R31, R56 ;  /* 0x00000038001f7202 */ /* 0x000fe20000000f00 */
[----:B------:R-:W-:Y:S01]  /*13890*/  IMAD.MOV.U32 R32, RZ, RZ, R202 ;  /* 0x000000ffff207224 */ /* 0x000fe200078e00ca */
[----:B------:R-:W-:Y:S01]  /*138a0*/  MOV R34, R196 ;  /* 0x000000c400227202 */ /* 0x000fe20000000f00 */
[----:B------:R-:W4:Y:S01]  /*138b0*/  LDL.LU R202, [R1+0x950] ;  /* 0x0009500001ca7983 */ /* 0x000f220000300800 */
[----:B------:R-:W-:-:S02]  /*138c0*/  IMAD.MOV.U32 R33, RZ, RZ, R203 ;  /* 0x000000ffff217224 */ /* 0x000fc400078e00cb */
[----:B------:R-:W-:Y:S01]  /*138d0*/  IMAD.MOV.U32 R151, RZ, RZ, R35 ;  /* 0x000000ffff977224 */ /* 0x000fe200078e0023 */
[----:B------:R-:W4:Y:S01]  /*138e0*/  LDL.LU R203, [R1+0x94c] ;  /* 0x00094c0001cb7983 */ /* 0x000f220000300800 */
[----:B------:R-:W-:Y:S02]  /*138f0*/  IMAD.MOV.U32 R146, RZ, RZ, R28 ;  /* 0x000000ffff927224 */ /* 0x000fe400078e001c */
[----:B------:R-:W-:Y:S01]  /*13900*/  IMAD.MOV.U32 R35, RZ, RZ, R197 ;  /* 0x000000ffff237224 */ /* 0x000fe200078e00c5 */
[----:B------:R-:W3:Y:S01]  /*13910*/  LDL.LU R196, [R1+0x948] ;  /* 0x0009480001c47983 */ /* 0x000ee20000300800 */
[----:B------:R-:W-:Y:S01]  /*13920*/  IMAD.MOV.U32 R147, RZ, RZ, R29 ;  /* 0x000000ffff937224 */ /* 0x000fe200078e001d */
[----:B------:R-:W-:Y:S01]  /*13930*/  MOV R140, R30 ;  /* 0x0000001e008c7202 */ /* 0x000fe20000000f00 */
[----:B------:R-:W-:Y:S01]  /*13940*/  IMAD.MOV.U32 R28, RZ, RZ, R198 ;  /* 0x000000ffff1c7224 */ /* 0x000fe200078e00c6 */
[----:B------:R-:W3:Y:S01]  /*13950*/  LDL.LU R197, [R1+0x944] ;  /* 0x0009440001c57983 */ /* 0x000ee20000300800 */
[----:B------:R-:W-:Y:S01]  /*13960*/  MOV R29, R192 ;  /* 0x000000c0001d7202 */ /* 0x000fe20000000f00 */
[----:B------:R-:W-:-:S02]  /*13970*/  IMAD.MOV.U32 R141, RZ, RZ, R31 ;  /* 0x000000ffff8d7224 */ /* 0x000fc400078e001f */
[----:B------:R-:W3:Y:S01]  /*13980*/  LDL.LU R198, [R1+0x940] ;  /* 0x0009400001c67983 */ /* 0x000ee20000300800 */
[----:B------:R-:W-:Y:S01]  /*13990*/  IMAD.MOV.U32 R30, RZ, RZ, R193 ;  /* 0x000000ffff1e7224 */ /* 0x000fe200078e00c1 */
[----:B------:R-:W-:Y:S01]  /*139a0*/  HMMA.1688.F32.TF32 R232, R4, R54, R116 ;  /* 0x0000003604e8723c */ /* 0x000fe20000081074 */
[----:B------:R-:W-:Y:S01]  /*139b0*/  IMAD.MOV.U32 R31, RZ, RZ, R194 ;  /* 0x000000ffff1f7224 */ /* 0x000fe200078e00c2 */
[----:B------:R-:W2:Y:S04]  /*139c0*/  LDL.LU R192, [R1+0x93c] ;  /* 0x00093c0001c07983 */ /* 0x000ea80000300800 */
[----:B------:R-:W2:Y:S01]  /*139d0*/  LDL.LU R193, [R1+0x938] ;  /* 0x0009380001c17983 */ /* 0x000ea20000300800 */
[----:B------:R-:W-:Y:S01]  /*139e0*/  MOV R116, R195 ;  /* 0x000000c300747202 */ /* 0x000fe20000000f00 */
[----:B------:R-:W-:-:S02]  /*139f0*/  IMAD.MOV.U32 R117, RZ, RZ, R188 ;  /* 0x000000ffff757224 */ /* 0x000fc400078e00bc */
[----:B------:R-:W2:Y:S01]  /*13a00*/  LDL.LU R194, [R1+0x934] ;  /* 0x0009340001c27983 */ /* 0x000ea20000300800 */
[----:B------:R-:W-:Y:S01]  /*13a10*/  IMAD.MOV.U32 R118, RZ, RZ, R189 ;  /* 0x000000ffff767224 */ /* 0x000fe200078e00bd */
[----:B------:R-:W-:Y:S02]  /*13a20*/  MOV R119, R190 ;  /* 0x000000be00777202 */ /* 0x000fe40000000f00 */
[----:B------:R-:W2:Y:S01]  /*13a30*/  LDL.LU R195, [R1+0x930] ;  /* 0x0009300001c37983 */ /* 0x000ea20000300800 */
[----:B------:R-:W-:-:S03]  /*13a40*/  IMAD.MOV.U32 R240, RZ, RZ, R184 ;  /* 0x000000fffff07224 */ /* 0x000fc600078e00b8 */
[----:B------:R-:W3:Y:S01]  /*13a50*/  LDL.LU R188, [R1+0x92c] ;  /* 0x00092c0001bc7983 */ /* 0x000ee20000300800 */
[----:B------:R-:W-:-:S03]  /*13a60*/  IMAD.MOV.U32 R241, RZ, RZ, R185 ;  /* 0x000000fffff17224 */ /* 0x000fc600078e00b9 */
[----:B------:R-:W3:Y:S01]  /*13a70*/  LDL.LU R189, [R1+0x928] ;  /* 0x0009280001bd7983 */ /* 0x000ee20000300800 */
[----:B------:R-:W-:Y:S01]  /*13a80*/  IMAD.MOV.U32 R84, RZ, RZ, R243 ;  /* 0x000000ffff547224 */ /* 0x000fe200078e00f3 */
[----:B------:R-:W-:Y:S02]  /*13a90*/  MOV R242, R186 ;  /* 0x000000ba00f27202 */ /* 0x000fe40000000f00 */
[----:B------:R-:W3:Y:S01]  /*13aa0*/  LDL.LU R190, [R1+0x924] ;  /* 0x0009240001be7983 */ /* 0x000ee20000300800 */
[----:B------:R-:W-:-:S03]  /*13ab0*/  IMAD.MOV.U32 R243, RZ, RZ, R187 ;  /* 0x000000fffff37224 */ /* 0x000fc600078e00bb */
[----:B------:R-:W3:Y:S01]  /*13ac0*/  LDL.LU R184, [R1+0x920] ;  /* 0x0009200001b87983 */ /* 0x000ee20000300800 */
[----:B------:R-:W-:-:S03]  /*13ad0*/  IMAD.MOV.U32 R112, RZ, RZ, R180 ;  /* 0x000000ffff707224 */ /* 0x000fc600078e00b4 */
[----:B------:R-:W3:Y:S01]  /*13ae0*/  LDL.LU R185, [R1+0x91c] ;  /* 0x00091c0001b97983 */ /* 0x000ee20000300800 */
[----:B------:R-:W-:-:S03]  /*13af0*/  MOV R113, R181 ;  /* 0x000000b500717202 */ /* 0x000fc60000000f00 */
        /* <DEDUP_REMOVED lines=19> */
[----:B------:R-:W-:Y:S01]  /*13c30*/  HMMA.1688.F32.TF32 R248, R248, R74, R104 ;  /* 0x0000004af8f8723c */ /* 0x000fe20000081068 */
[----:B------:R-:W-:Y:S02]  /*13c40*/  IMAD.MOV.U32 R95, RZ, RZ, R183 ;  /* 0x000000ffff5f7224 */ /* 0x000fe400078e00b7 */
[----:B------:R-:W3:Y:S04]  /*13c50*/  LDL.LU R173, [R1+0x8f0] ;  /* 0x0008f00001ad7983 */ /* 0x000ee80000300800 */
[----:B------:R-:W3:Y:S01]  /*13c60*/  LDL.LU R174, [R1+0x8ec] ;  /* 0x0008ec0001ae7983 */ /* 0x000ee20000300800 */
[----:B------:R-:W-:Y:S01]  /*13c70*/  IMAD.MOV.U32 R104, RZ, RZ, R191 ;  /* 0x000000ffff687224 */ /* 0x000fe200078e00bf */
[----:B------:R-:W-:-:S02]  /*13c80*/  MOV R105, R199 ;  /* 0x000000c700697202 */ /* 0x000fc40000000f00 */
[----:B------:R-:W3:Y:S04]  /*13c90*/  LDL.LU R175, [R1+0x8e8] ;  /* 0x0008e80001af7983 */ /* 0x000ee80000300800 */
[----:B------:R-:W3:Y:S04]  /*13ca0*/  LDL.LU R183, [R1+0x8e4] ;  /* 0x0008e40001b77983 */ /* 0x000ee80000300800 */
[----:B------:R-:W3:Y:S04]  /*13cb0*/  LDL.LU R191, [R1+0x8e0] ;  /* 0x0008e00001bf7983 */ /* 0x000ee80000300800 */
[----:B------:R-:W3:Y:S04]  /*13cc0*/  LDL.LU R199, [R1+0x8dc] ;  /* 0x0008dc0001c77983 */ /* 0x000ee80000300800 */
[----:B------:R-:W-:Y:S04]  /*13cd0*/  LDS R20, [R18+UR7+0x3080] ;  /* 0x0030800712147984 */ /* 0x000fe80008000800 */
[----:B------:R-:W-:Y:S04]  /*13ce0*/  LDS R22, [R18+UR7+0x3880] ;  /* 0x0038800712167984 */ /* 0x000fe80008000800 */
[----:B------:R-:W-:Y:S04]  /*13cf0*/  LDS R21, [R19+UR7+0x3080] ;  /* 0x0030800713157984 */ /* 0x000fe80008000800 */
[----:B------:R-:W4:Y:S01]  /*13d00*/  LDS R23, [R19+UR7+0x3880] ;  /* 0x0038800713177984 */ /* 0x000f220008000800 */
[----:B------:R-:W-:-:S02]  /*13d10*/  IMAD.MOV.U32 R106, RZ, RZ, R206 ;  /* 0x000000ffff6a7224 */ /* 0x000fc400078e00ce */
[----:B------:R-:W-:Y:S01]  /*13d20*/  IMAD.MOV.U32 R107, RZ, RZ, R207 ;  /* 0x000000ffff6b7224 */ /* 0x000fe200078e00cf */
[----:B------:R-:W3:Y:S04]  /*13d30*/  LDL.LU R206, [R1+0x8d8] ;  /* 0x0008d80001ce7983 */ /* 0x000ee80000300800 */
[----:B------:R-:W3:Y:S04]  /*13d40*/  LDL.LU R207, [R1+0x8d4] ;  /* 0x0008d40001cf7983 */ /* 0x000ee80000300800 */
[----:B------:R-:W-:Y:S04]  /*13d50*/  LDS R24, [R0+UR7+0x3100] ;  /* 0x0031000700187984 */ /* 0x000fe80008000800 */
[----:B------:R-:W-:Y:S04]  /*13d60*/  LDS R26, [R0+UR7+0x3900] ;  /* 0x00390007001a7984 */ /* 0x000fe80008000800 */
[----:B------:R-:W-:Y:S04]  /*13d70*/  LDS R25, [R15+UR7+0x3100] ;  /* 0x003100070f197984 */ /* 0x000fe80008000800 */
[----:B------:R-:W1:Y:S04]  /*13d80*/  LDS R27, [R15+UR7+0x3900] ;  /* 0x003900070f1b7984 */ /* 0x000e680008000800 */
[----:B------:R-:W-:Y:S04]  /*13d90*/  LDS R80, [R18+UR7+0x3100] ;  /* 0x0031000712507984 */ /* 0x000fe80008000800 */
[----:B------:R-:W-:Y:S04]  /*13da0*/  LDS R82, [R18+UR7+0x3900] ;  /* 0x0039000712527984 */ /* 0x000fe80008000800 */
[----:B------:R-:W-:Y:S04]  /*13db0*/  LDS R81, [R19+UR7+0x3100] ;  /* 0x0031000713517984 */ /* 0x000fe80008000800 */
[----:B------:R-:W1:Y:S04]  /*13dc0*/  LDS R83, [R19+UR7+0x3900] ;  /* 0x0039000713537984 */ /* 0x000e680008000800 */
[----:B------:R-:W-:Y:S01]  /*13dd0*/  LDS R13, [R15+UR7+0x3180] ;  /* 0x003180070f0d7984 */ /* 0x000fe20008000800 */
[----:B------:R-:W-:Y:S01]  /*13de0*/  MOV R57, R49 ;  /* 0x0000003100397202 */ /* 0x000fe20000000f00 */
[C---:B----4-:R-:W-:Y:S06]  /*13df0*/  HMMA.1688.F32.TF32 R200, R20.reuse, R74, R200 ;  /* 0x0000004a14c8723c */ /* 0x050fec00000810c8 */
[C---:B--2---:R-:W-:Y:S06]  /*13e00*/  HMMA.1688.F32.TF32 R192, R20.reuse, R66, R192 ;  /* 0x0000004214c0723c */ /* 0x044fec00000810c0 */
[C---:B---3--:R-:W-:Y:S06]  /*13e10*/  HMMA.1688.F32.TF32 R184, R20.reuse, R58, R184 ;  /* 0x0000003a14b8723c */ /* 0x048fec00000810b8 */
[C---:B------:R-:W-:Y:S06]  /*13e20*/  HMMA.1688.F32.TF32 R176, R20.reuse, R50, R176 ;  /* 0x0000003214b0723c */ /* 0x040fec00000810b0 */
[C---:B------:R-:W-:Y:S06]  /*13e30*/  HMMA.1688.F32.TF32 R172, R20.reuse, R46, R172 ;  /* 0x0000002e14ac723c */ /* 0x040fec00000810ac */
[C---:B------:R-:W-:Y:S06]  /*13e40*/  HMMA.1688.F32.TF32 R180, R20.reuse, R54, R180 ;  /* 0x0000003614b4723c */ /* 0x040fec00000810b4 */
[C---:B------:R-:W-:Y:S06]  /*13e50*/  HMMA.1688.F32.TF32 R188, R20.reuse, R62, R188 ;  /* 0x0000003e14bc723c */ /* 0x040fec00000810bc */
[----:B------:R-:W-:Y:S01]  /*13e60*/  HMMA.1688.F32.TF32 R196, R20, R70, R196 ;  /* 0x0000004614c4723c */ /* 0x000fe200000810c4 */
[----:B------:R-:W2:Y:S01]  /*13e70*/  LDL.LU R20, [R1+0x60] ;  /* 0x0000600001147983 */ /* 0x000ea20000300800 */
[----:B------:R-:W-:-:S02]  /*13e80*/  IMAD.MOV.U32 R52, RZ, RZ, R48 ;  /* 0x000000ffff347224 */ /* 0x000fc400078e0030 */
[----:B------:R-:W-:Y:S01]  /*13e90*/  IMAD.MOV.U32 R53, RZ, RZ, R16 ;  /* 0x000000ffff357224 */ /* 0x000fe200078e0010 */
[----:B------:R-:W-:Y:S02]  /*13ea0*/  LDS R15, [R15+UR7+0x3980] ;  /* 0x003980070f0f7984 */ /* 0x000fe40008000800 */
[----:B------:R-:W-:Y:S01]  /*13eb0*/  MOV R21, R252 ;  /* 0x000000fc00157202 */ /* 0x000fe20000000f00 */
[----:B------:R-:W-:Y:S01]  /*13ec0*/  IMAD.MOV.U32 R22, RZ, RZ, R3 ;  /* 0x000000ffff167224 */ /* 0x000fe200078e0003 */
[----:B------:R-:W3:Y:S01]  /*13ed0*/  LDL.LU R252, [R1+0x8d0] ;  /* 0x0008d00001fc7983 */ /* 0x000ee20000300800 */
[----:B------:R-:W-:Y:S01]  /*13ee0*/  IMAD.MOV.U32 R23, RZ, RZ, R2 ;  /* 0x000000ffff177224 */ /* 0x000fe200078e0002 */
[C---:B-1----:R-:W-:Y:S02]  /*13ef0*/  HMMA.1688.F32.TF32 R208, R24.reuse, R50, R208 ;  /* 0x0000003218d0723c */ /* 0x042fe400000810d0 */
[----:B------:R-:W4:Y:S04]  /*13f00*/  LDL.LU R3, [R1+0x8cc] ;  /* 0x0008cc0001037983 */ /* 0x000f280000300800 */
[C---:B------:R-:W-:Y:S01]  /*13f10*/  HMMA.1688.F32.TF32 R212, R24.reuse, R54, R212 ;  /* 0x0000003618d4723c */ /* 0x040fe200000810d4 */
[----:B------:R-:W4:Y:S05]  /*13f20*/  LDL.LU R2, [R1+0x8c8] ;  /* 0x0008c80001027983 */ /* 0x000f2a0000300800 */
[C---:B------:R-:W-:Y:S06]  /*13f30*/  HMMA.1688.F32.TF32 R204, R24.reuse, R46, R204 ;  /* 0x0000002e18cc723c */ /* 0x040fec00000810cc */
[C---:B------:R-:W-:Y:S06]  /*13f40*/  HMMA.1688.F32.TF32 R216, R24.reuse, R58, R216 ;  /* 0x0000003a18d8723c */ /* 0x040fec00000810d8 */
[C---:B------:R-:W-:Y:S06]  /*13f50*/  HMMA.1688.F32.TF32 R220, R24.reuse, R62, R220 ;  /* 0x0000003e18dc723c */ /* 0x040fec00000810dc */
[C---:B------:R-:W-:Y:S01]  /*13f60*/  HMMA.1688.F32.TF32 R224, R24.reuse, R66, R224 ;  /* 0x0000004218e0723c */ /* 0x040fe200000810e0 */
[----:B------:R-:W-:Y:S01]  /*13f70*/  MOV R48, R17 ;  /* 0x0000001100307202 */ /* 0x000fe20000000f00 */
[----:B------:R-:W-:Y:S01]  /*13f80*/  IMAD.MOV.U32 R49, RZ, RZ, R14 ;  /* 0x000000ffff317224 */ /* 0x000fe200078e000e */
[----:B------:R-:W-:Y:S03]  /*13f90*/  LDS R16, [R18+UR7+0x3180] ;  /* 0x0031800712107984 */ /* 0x000fe60008000800 */
[C---:B--2---:R-:W-:Y:S01]  /*13fa0*/  HMMA.1688.F32.TF32 R20, R24.reuse, R70, R20 ;  /* 0x000000461814723c */ /* 0x044fe20000081014 */
[----:B------:R-:W-:Y:S01]  /*13fb0*/  IMAD.MOV.U32 R17, RZ, RZ, R12 ;  /* 0x000000ffff117224 */ /* 0x000fe200078e000c */
[----:B------:R-:W-:Y:S04]  /*13fc0*/  LDS R14, [R0+UR7+0x3980] ;  /* 0x00398007000e7984 */ /* 0x000fe80008000800 */
[----:B------:R-:W-:Y:S01]  /*13fd0*/  HMMA.1688.F32.TF32 R24, R24, R74, R240 ;  /* 0x0000004a1818723c */ /* 0x000fe200000810f0 */
[----:B------:R-:W2:Y:S04]  /*13fe0*/  LDL.LU.64 R242, [R1+0x8c0] ;  /* 0x0008c00001f27983 */ /* 0x000ea80000300a00 */
[----:B------:R-:W2:Y:S01]  /*13ff0*/  LDL.LU.64 R240, [R1+0x8b8] ;  /* 0x0008b80001f07983 */ /* 0x000ea20000300a00 */
[----:B------:R-:W-:-:S02]  /*14000*/  IMAD.MOV.U32 R56, RZ, RZ, R57 ;  /* 0x000000ffff387224 */ /* 0x000fc400078e0039 */
[----:B------:R-:W-:Y:S01]  /*14010*/  IMAD.MOV.U32 R57, RZ, RZ, R52 ;  /* 0x000000ffff397224 */ /* 0x000fe200078e0034 */
[----:B------:R-:W-:Y:S01]  /*14020*/  MOV R52, R53 ;  /* 0x0000003500347202 */ /* 0x000fe20000000f00 */
[----:B------:R-:W-:Y:S01]  /*14030*/  IMAD.MOV.U32 R53, RZ, RZ, R48 ;  /* 0x000000ffff357224 */ /* 0x000fe200078e0030 */
[----:B------:R-:W1:Y:S01]  /*14040*/  LDS R12, [R0+UR7+0x3180] ;  /* 0x00318007000c7984 */ /* 0x000e620008000800 */
[----:B------:R-:W-:Y:S01]  /*14050*/  IMAD.MOV.U32 R48, RZ, RZ, R49 ;  /* 0x000000ffff307224 */ /* 0x000fe200078e0031 */
[----:B------:R-:W-:Y:S02]  /*14060*/  MOV R49, R17 ;  /* 0x0000001100317202 */ /* 0x000fe40000000f00 */
[----:B------:R-:W-:Y:S04]  /*14070*/  LDS R17, [R19+UR7+0x3180] ;  /* 0x0031800713117984 */ /* 0x000fe80008000800 */
[----:B------:R-:W-:Y:S04]  /*14080*/  LDS R18, [R18+UR7+0x3980] ;  /* 0x0039800712127984 */ /* 0x000fe80008000800 */
[----:B------:R-:W3:Y:S01]  /*14090*/  LDS R19, [R19+UR7+0x3980] ;  /* 0x0039800713137984 */ /* 0x000ee20008000800 */
[----:B------:R-:W-:Y:S01]  /*140a0*/  HMMA.1688.F32.TF32 R116, R80, R46, R116 ;  /* 0x0000002e5074723c */ /* 0x000fe20000081074 */
[----:B------:R-:W-:-:S05]  /*140b0*/  MOV R169, R45 ;  /* 0x0000002d00a97202 */ /* 0x000fca0000000f00 */
[C---:B------:R-:W-:Y:S06]  /*140c0*/  HMMA.1688.F32.TF32 R28, R80.reuse, R50, R28 ;  /* 0x00000032501c723c */ /* 0x040fec000008101c */
[C---:B------:R-:W-:Y:S06]  /*140d0*/  HMMA.1688.F32.TF32 R112, R80.reuse, R54, R112 ;  /* 0x000000365070723c */ /* 0x040fec0000081070 */
[C---:B------:R-:W-:Y:S06]  /*140e0*/  HMMA.1688.F32.TF32 R32, R80.reuse, R58, R32 ;  /* 0x0000003a5020723c */ /* 0x040fec0000081020 */
[C---:B------:R-:W-:Y:S06]  /*140f0*/  HMMA.1688.F32.TF32 R36, R80.reuse, R62, R36 ;  /* 0x0000003e5024723c */ /* 0x040fec0000081024 */
[C---:B------:R-:W-:Y:S06]  /*14100*/  HMMA.1688.F32.TF32 R40, R80.reuse, R66, R40 ;  /* 0x000000425028723c */ /* 0x040fec0000081028 */
[----:B------:R-:W-:Y:S01]  /*14110*/  HMMA.1688.F32.TF32 R76, R80, R70, R76 ;  /* 0x00000046504c723c */ /* 0x000fe2000008104c */
[----:B------:R-:W-:-:S05]  /*14120*/  IMAD.MOV.U32 R168, RZ, RZ, R44 ;  /* 0x000000ffffa87224 */ /* 0x000fca00078e002c */
[C---:B------:R-:W-:Y:S06]  /*14130*/  HMMA.1688.F32.TF32 R120, R4.reuse, R58, R120 ;  /* 0x0000003a0478723c */ /* 0x040fec0000081078 */
[C---:B------:R-:W-:Y:S06]  /*14140*/  HMMA.1688.F32.TF32 R124, R4.reuse, R62, R124 ;  /* 0x0000003e047c723c */ /* 0x040fec000008107c */
[C---:B------:R-:W-:Y:S06]  /*14150*/  HMMA.1688.F32.TF32 R128, R4.reuse, R66, R128 ;  /* 0x000000420480723c */ /* 0x040fec0000081080 */
[C---:B------:R-:W-:Y:S06]  /*14160*/  HMMA.1688.F32.TF32 R132, R4.reuse, R70, R132 ;  /* 0x000000460484723c */ /* 0x040fec0000081084 */
[----:B------:R-:W-:Y:S07]  /*14170*/  HMMA.1688.F32.TF32 R4, R4, R74, R136 ;  /* 0x0000004a0404723c */ /* 0x000fee0000081088 */
[----:B------:R-:W-:Y:S01]  /*14180*/  IMAD.MOV.U32 R136, RZ, RZ, R52 ;  /* 0x000000ffff887224 */ /* 0x000fe200078e0034 */
[----:B------:R-:W-:Y:S01]  /*14190*/  MOV R138, R48 ;  /* 0x00000030008a7202 */ /* 0x000fe20000000f00 */
[----:B------:R-:W-:-:S02]  /*141a0*/  IMAD.MOV.U32 R137, RZ, RZ, R53 ;  /* 0x000000ffff897224 */ /* 0x000fc400078e0035 */
[----:B------:R-:W-:Y:S01]  /*141b0*/  IMAD.MOV.U32 R139, RZ, RZ, R49 ;  /* 0x000000ffff8b7224 */ /* 0x000fe200078e0031 */
[----:B-1----:R-:W-:Y:S01]  /*141c0*/  HMMA.1688.F32.TF32 R84, R12, R46, R84 ;  /* 0x0000002e0c54723c */ /* 0x002fe20000081054 */
[----:B------:R-:W-:Y:S01]  /*141d0*/  IMAD.MOV.U32 R144, RZ, RZ, R60 ;  /* 0x000000ffff907224 */ /* 0x000fe200078e003c */
[----:B------:R-:W-:-:S04]  /*141e0*/  MOV R145, R61 ;  /* 0x0000003d00917202 */ /* 0x000fc80000000f00 */
[----:B---3--:R-:W-:Y:S06]  /*141f0*/  HMMA.1688.F32.TF32 R136, R16, R46, R136 ;  /* 0x0000002e1088723c */ /* 0x008fec0000081088 */
[-C--:B------:R-:W-:Y:S06]  /*14200*/  HMMA.1688.F32.TF32 R92, R12, R54.reuse, R92 ;  /* 0x000000360c5c723c */ /* 0x080fec000008105c */
[----:B------:R-:W-:Y:S01]  /*14210*/  HMMA.1688.F32.TF32 R144, R16, R54, R144 ;  /* 0x000000361090723c */ /* 0x000fe20000081090 */
[----:B------:R-:W-:Y:S01]  /*14220*/  IMAD.MOV.U32 R142, RZ, RZ, R56 ;  /* 0x000000ffff8e7224 */ /* 0x000fe200078e0038 */
[----:B------:R-:W-:-:S04]  /*14230*/  MOV R143, R57 ;  /* 0x00000039008f7202 */ /* 0x000fc80000000f00 */
[-C--:B------:R-:W-:Y:S06]  /*14240*/  HMMA.1688.F32.TF32 R88, R12, R50.reuse, R88 ;  /* 0x000000320c58723c */ /* 0x080fec0000081058 */
[----:B------:R-:W-:Y:S06]  /*14250*/  HMMA.1688.F32.TF32 R140, R16, R50, R140 ;  /* 0x00000032108c723c */ /* 0x000fec000008108c */
[----:B--2---:R-:W-:Y:S01]  /*14260*/  HMMA.1688.F32.TF32 R80, R80, R74, R240 ;  /* 0x0000004a5050723c */ /* 0x004fe200000810f0 */
[----:B------:R-:W5:Y:S04]  /*14270*/  LDL.LU.64 R242, [R1+0x8b0] ;  /* 0x0008b00001f27983 */ /* 0x000f680000300a00 */
[----:B------:R-:W2:Y:S04]  /*14280*/  LDL.LU.64 R240, [R1+0x8a8] ;  /* 0x0008a80001f07983 */ /* 0x000ea80000300a00 */
[----:B------:R-:W3:Y:S04]  /*14290*/  LDL R45, [R1+0x888] ;  /* 0x00088800012d7983 */ /* 0x000ee80000100800 */
[----:B------:R-:W4:Y:S04]  /*142a0*/  LDL R44, [R1+0x87c] ;  /* 0x00087c00012c7983 */ /* 0x000f280000100800 */
[----:B------:R-:W2:Y:S04]  /*142b0*/  LDL.LU R52, [R1+0x270] ;  /* 0x0002700001347983 */ /* 0x000ea80000300800 */
[----:B------:R-:W2:Y:S04]  /*142c0*/  LDL.LU R47, [R1+0x274] ;  /* 0x00027400012f7983 */ /* 0x000ea80000300800 */
[----:B------:R-:W2:Y:S04]  /*142d0*/  LDL.LU R48, [R1+0x27c] ;  /* 0x00027c0001307983 */ /* 0x000ea80000300800 */
[----:B------:R-:W2:Y:S04]  /*142e0*/  LDL.LU R54, [R1+0x278] ;  /* 0x0002780001367983 */ /* 0x000ea80000300800 */
[----:B------:R-:W2:Y:S04]  /*142f0*/  LDL.LU R49, [R1+0x284] ;  /* 0x0002840001317983 */ /* 0x000ea80000300800 */
[----:B------:R-:W2:Y:S04]  /*14300*/  LDL.LU R50, [R1+0x280] ;  /* 0x0002800001327983 */ /* 0x000ea80000300800 */
[----:B------:R-:W2:Y:S04]  /*14310*/  LDL.LU R56, [R1+0x288] ;  /* 0x0002880001387983 */ /* 0x000ea80000300800 */
[----:B------:R-:W2:Y:S01]  /*14320*/  LDL.LU R53, [R1+0x28c] ;  /* 0x00028c0001357983 */ /* 0x000ea20000300800 */
[----:B------:R-:W-:Y:S01]  /*14330*/  IMAD.MOV.U32 R156, RZ, RZ, R68 ;  /* 0x000000ffff9c7224 */ /* 0x000fe200078e0044 */
[----:B------:R-:W-:Y:S01]  /*14340*/  MOV R157, R69 ;  /* 0x00000045009d7202 */ /* 0x000fe20000000f00 */
[----:B------:R-:W-:Y:S01]  /*14350*/  IMAD.MOV.U32 R154, RZ, RZ, R64 ;  /* 0x000000ffff9a7224 */ /* 0x000fe200078e0040 */
[----:B------:R-:W-:Y:S01]  /*14360*/  MOV R155, R65 ;  /* 0x00000041009b7202 */ /* 0x000fe20000000f00 */
[C---:B------:R-:W-:Y:S01]  /*14370*/  HMMA.1688.F32.TF32 R96, R12.reuse, R58, R96 ;  /* 0x0000003a0c60723c */ /* 0x040fe20000081060 */
[----:B------:R-:W-:Y:S01]  /*14380*/  UIADD3 UR5, UR5, 0x1, URZ ;  /* 0x0000000105057890 */ /* 0x000fe2000fffe03f */
[----:B------:R-:W2:Y:S04]  /*14390*/  LDL.LU R55, [R1+0x2f0] ;  /* 0x0002f00001377983 */ /* 0x000ea80000300800 */
[C---:B------:R-:W-:Y:S06]  /*143a0*/  HMMA.1688.F32.TF32 R100, R12.reuse, R62, R100 ;  /* 0x0000003e0c64723c */ /* 0x040fec0000081064 */
[C---:B------:R-:W-:Y:S06]  /*143b0*/  HMMA.1688.F32.TF32 R104, R12.reuse, R66, R104 ;  /* 0x000000420c68723c */ /* 0x040fec0000081068 */
[----:B------:R-:W-:Y:S06]  /*143c0*/  HMMA.1688.F32.TF32 R108, R12, R70, R108 ;  /* 0x000000460c6c723c */ /* 0x000fec000008106c */
[C---:B------:R-:W-:Y:S06]  /*143d0*/  HMMA.1688.F32.TF32 R148, R16.reuse, R58, R148 ;  /* 0x0000003a1094723c */ /* 0x040fec0000081094 */
[C---:B------:R-:W-:Y:S06]  /*143e0*/  HMMA.1688.F32.TF32 R152, R16.reuse, R62, R152 ;  /* 0x0000003e1098723c */ /* 0x040fec0000081098 */
[C---:B------:R-:W-:Y:S06]  /*143f0*/  HMMA.1688.F32.TF32 R156, R16.reuse, R66, R156 ;  /* 0x00000042109c723c */ /* 0x040fec000008109c */
[----:B------:R-:W-:Y:S01]  /*14400*/  HMMA.1688.F32.TF32 R160, R16, R70, R160 ;  /* 0x0000004610a0723c */ /* 0x000fe200000810a0 */
[----:B------:R-:W-:Y:S01]  /*14410*/  UISETP.GT.AND UP0, UPT, UR5, 0x1, UPT ;  /* 0x000000010500788c */ /* 0x000fe2000bf04270 */
[----:B------:R-:W2:Y:S04]  /*14420*/  LDL.LU R46, [R1+0x2f4] ;  /* 0x0002f400012e7983 */ /* 0x000ea80000300800 */
[-C--:B------:R-:W-:Y:S01]  /*14430*/  HMMA.1688.F32.TF32 R12, R12, R74.reuse, R168 ;  /* 0x0000004a0c0c723c */ /* 0x080fe200000810a8 */
[----:B------:R-:W-:Y:S01]  /*14440*/  USEL UR5, UR5, URZ, !UP0 ;  /* 0x0000003f05057287 */ /* 0x000fe2000c000000 */
[----:B------:R-:W2:Y:S04]  /*14450*/  LDL.LU R51, [R1+0x2fc] ;  /* 0x0002fc0001337983 */ /* 0x000ea80000300800 */
[----:B------:R-:W-:Y:S01]  /*14460*/  HMMA.1688.F32.TF32 R72, R16, R74, R228 ;  /* 0x0000004a1048723c */ /* 0x000fe200000810e4 */
[----:B------:R-:W-:Y:S01]  /*14470*/  ULEA UR7, UR5, UR4, 0xe ;  /* 0x0000000405077291 */ /* 0x000fe2000f8e703f */
[----:B------:R-:W-:Y:S05]  /*14480*/  BAR.SYNC.DEFER_BLOCKING 0x0 ;  /* 0x0000000000007b1d */ /* 0x000fea0000010000 */
[----:B---3--:R-:W-:-:S02]  /*14490*/  IMAD R16, R252, -0x20, R45 ;  /* 0xffffffe0fc107824 */ /* 0x008fc400078e022d */
[----:B------:R-:W1:Y:S01]  /*144a0*/  S2R R45, SR_TID.X ;  /* 0x00000000002d7919 */ /* 0x000e620000002100 */
[----:B----4-:R-:W-:Y:S02]  /*144b0*/  IADD3 R17, R44, -0x2, RZ ;  /* 0xfffffffe2c117810 */ /* 0x010fe40007ffe0ff */
[----:B------:R-:W-:Y:S02]  /*144c0*/  ISETP.GT.AND P1, PT, R16, RZ, PT ;  /* 0x000000ff1000720c */ /* 0x000fe40003f24270 */
[----:B------:R-:W-:Y:S02]  /*144d0*/  ISETP.GE.AND P0, PT, R252, R17, PT ;  /* 0x00000011fc00720c */ /* 0x000fe40003f06270 */
[----:B------:R-:W-:Y:S02]  /*144e0*/  SEL R17, RZ, 0x4, !P1 ;  /* 0x00000004ff117807 */ /* 0x000fe40004800000 */
[----:B--2---:R-:W-:Y:S02]  /*144f0*/  IADD3 R47, P2, R47, R3, RZ ;  /* 0x000000032f2f7210 */ /* 0x004fe40007f5e0ff */
[----:B------:R-:W-:-:S04]  /*14500*/  SEL R17, R17, RZ, !P0 ;  /* 0x000000ff11117207 */ /* 0x000fc80004000000 */
[----:B------:R-:W-:Y:S01]  /*14510*/  ISETP.NE.U32.AND P1, PT, R17, RZ, PT ;  /* 0x000000ff1100720c */ /* 0x000fe20003f25070 */
[----:B------:R-:W-:Y:S01]  /*14520*/  IMAD.X R52, R52, 0x1, R2, P2 ;  /* 0x0000000134347824 */ /* 0x000fe200010e0602 */
[----:B------:R-:W-:Y:S01]  /*14530*/  IADD3 R48, P2, R48, R3, RZ ;  /* 0x0000000330307210 */ /* 0x000fe20007f5e0ff */
[----:B------:R-:W-:Y:S01]  /*14540*/  STL [R1+0x274], R47 ;  /* 0x0002742f01007387 */ /* 0x000fe20000100800 */
[----:B------:R-:W-:Y:S02]  /*14550*/  IMAD.MOV.U32 R18, RZ, RZ, R47 ;  /* 0x000000ffff127224 */ /* 0x000fe400078e002f */
[----:B------:R-:W-:Y:S01]  /*14560*/  IMAD.MOV.U32 R19, RZ, RZ, R52 ;  /* 0x000000ffff137224 */ /* 0x000fe200078e0034 */
[----:B-1----:R-:W-:-:S05]  /*14570*/  LOP3.LUT R45, R45, 0x1f, RZ, 0xc0, !PT ;  /* 0x0000001f2d2d7812 */ /* 0x002fca00078ec0ff */
[----:B------:R-:W-:Y:S01]  /*14580*/  IMAD.SHL.U32 R60, R45, 0x4, RZ ;  /* 0x000000042d3c7824 */ /* 0x000fe200078e00ff */
[----:B------:R1:W-:Y:S01]  /*14590*/  STL [R1+0x270], R52 ;  /* 0x0002703401007387 */ /* 0x0003e20000100800 */
[----:B------:R-:W-:-:S03]  /*145a0*/  IADD3.X R54, R54, R2, RZ, P2, !PT ;  /* 0x0000000236367210 */ /* 0x000fc600017fe4ff */
[----:B------:R-:W-:-:S05]  /*145b0*/  IADD3 R17, R60, UR7, RZ ;  /* 0x000000073c117c10 */ /* 0x000fca000fffe0ff */
[----:B------:R-:W-:Y:S01]  /*145c0*/  @!PT LDS RZ, [RZ] ;  /* 0x00000000fffff984 */ /* 0x000fe20000000800 */
[----:B------:R-:W-:Y:S01]  /*145d0*/  @!PT LDS RZ, [RZ] ;  /* 0x00000000fffff984 */ /* 0x000fe20000000800 */
[----:B------:R-:W-:Y:S01]  /*145e0*/  @!PT LDS RZ, [RZ] ;  /* 0x00000000fffff984 */ /* 0x000fe20000000800 */
[----:B------:R2:W-:Y:S04]  /*145f0*/  LDGSTS.E [R17], desc[UR8][R18.64], P1 ;  /* 0x0000000012117fae */ /* 0x0005e80008921848 */
[----:B-1----:R-:W3:Y:S04]  /*14600*/  LDL.LU R52, [R1+0x2f8] ;  /* 0x0002f80001347983 */ /* 0x002ee80000300800 */
[----:B------:R1:W-:Y:S04]  /*14610*/  STL [R1+0x27c], R48 ;  /* 0x00027c3001007387 */ /* 0x0003e80000100800 */
[----:B------:R-:W4:Y:S01]  /*14620*/  LDL.LU R47, [R1+0x304] ;  /* 0x00030400012f7983 */ /* 0x000f220000300800 */
[----:B--2---:R-:W-:-:S03]  /*14630*/  IMAD.MOV.U32 R18, RZ, RZ, R48 ;  /* 0x000000ffff127224 */ /* 0x004fc600078e0030 */
[----:B------:R-:W-:Y:S04]  /*14640*/  STL [R1+0x278], R54 ;  /* 0x0002783601007387 */ /* 0x000fe80000100800 */
[----:B-1----:R-:W2:Y:S01]  /*14650*/  LDL.LU R48, [R1+0x300] ;  /* 0x0003000001307983 */ /* 0x002ea20000300800 */
[----:B------:R-:W-:Y:S01]  /*14660*/  IADD3 R49, P2, R49, R3, RZ ;  /* 0x0000000331317210 */ /* 0x000fe20007f5e0ff */
[----:B------:R-:W-:-:S03]  /*14670*/  IMAD.MOV.U32 R19, RZ, RZ, R54 ;  /* 0x000000ffff137224 */ /* 0x000fc600078e0036 */
[----:B------:R-:W-:Y:S01]  /*14680*/  IADD3.X R50, R50, R2, RZ, P2, !PT ;  /* 0x0000000232327210 */ /* 0x000fe200017fe4ff */
[----:B------:R-:W-:Y:S04]  /*14690*/  STL [R1+0x284], R49 ;  /* 0x0002843101007387 */ /* 0x000fe80000100800 */
[----:B------:R1:W-:Y:S04]  /*146a0*/  LDGSTS.E [R17+0x80], desc[UR8][R18.64], P1 ;  /* 0x0008000012117fae */ /* 0x0003e80008921848 */
[----:B------:R1:W-:Y:S02]  /*146b0*/  STL [R1+0x280], R50 ;  /* 0x0002803201007387 */ /* 0x0003e40000100800 */
[----:B-1----:R-:W-:-:S02]  /*146c0*/  IMAD.MOV.U32 R19, RZ, RZ, R50 ;  /* 0x000000ffff137224 */ /* 0x002fc400078e0032 */
[----:B------:R-:W-:Y:S01]  /*146d0*/  IMAD.MOV.U32 R18, RZ, RZ, R49 ;  /* 0x000000ffff127224 */ /* 0x000fe200078e0031 */
[----:B------:R-:W2:Y:S04]  /*146e0*/  LDL.LU R50, [R1+0x308] ;  /* 0x0003080001327983 */ /* 0x000ea80000300800 */
[----:B------:R-:W2:Y:S01]  /*146f0*/  LDL.LU R49, [R1+0x30c] ;  /* 0x00030c0001317983 */ /* 0x000ea20000300800 */
[----:B------:R-:W-:-:S03]  /*14700*/  IADD3 R53, P3, R53, R3, RZ ;  /* 0x0000000335357210 */ /* 0x000fc60007f7e0ff */
[----:B------:R-:W2:Y:S01]  /*14710*/  LDL.LU R54, [R1+0x374] ;  /* 0x0003740001367983 */ /* 0x000ea20000300800 */
[----:B------:R-:W-:-:S03]  /*14720*/  IADD3.X R56, R56, R2, RZ, P3, !PT ;  /* 0x0000000238387210 */ /* 0x000fc60001ffe4ff */
[----:B------:R1:W-:Y:S04]  /*14730*/  LDGSTS.E [R17+0x100], desc[UR8][R18.64], P1 ;  /* 0x0010000012117fae */ /* 0x0003e80008921848 */
[----:B------:R-:W-:Y:S04]  /*14740*/  STL [R1+0x28c], R53 ;  /* 0x00028c3501007387 */ /* 0x000fe80000100800 */
[----:B------:R1:W-:Y:S02]  /*14750*/  STL [R1+0x288], R56 ;  /* 0x0002883801007387 */ /* 0x0003e40000100800 */
[----:B-1----:R-:W-:-:S02]  /*14760*/  IMAD.MOV.U32 R19, RZ, RZ, R56 ;  /* 0x000000ffff137224 */ /* 0x002fc400078e0038 */
[----:B------:R-:W2:Y:S01]  /*14770*/  LDL.LU R56, [R1+0x370] ;  /* 0x0003700001387983 */ /* 0x000ea20000300800 */
[----:B------:R-:W-:-:S04]  /*14780*/  ISETP.GT.AND P2, PT, R16, 0x4, PT ;  /* 0x000000041000780c */ /* 0x000fc80003f44270 */
[----:B------:R-:W-:Y:S02]  /*14790*/  SEL R18, RZ, 0x4, !P2 ;  /* 0x00000004ff127807 */ /* 0x000fe40005000000 */
[-C--:B------:R-:W-:Y:S02]  /*147a0*/  IADD3 R46, P3, R46, R3.reuse, RZ ;  /* 0x000000032e2e7210 */ /* 0x080fe40007f7e0ff */
[----:B------:R-:W-:Y:S02]  /*147b0*/  SEL R18, R18, RZ, !P0 ;  /* 0x000000ff12127207 */ /* 0x000fe40004000000 */
[----:B------:R-:W-:Y:S02]  /*147c0*/  IADD3.X R55, R55, R2, RZ, P3, !PT ;  /* 0x0000000237377210 */ /* 0x000fe40001ffe4ff */
[----:B------:R-:W-:Y:S01]  /*147d0*/  ISETP.NE.U32.AND P2, PT, R18, RZ, PT ;  /* 0x000000ff1200720c */ /* 0x000fe20003f45070 */
[----:B------:R-:W-:Y:S02]  /*147e0*/  IMAD.MOV.U32 R18, RZ, RZ, R53 ;  /* 0x000000ffff127224 */ /* 0x000fe400078e0035 */
[----:B------:R-:W2:Y:S04]  /*147f0*/  LDL.LU R53, [R1+0x37c] ;  /* 0x00037c0001357983 */ /* 0x000ea80000300800 */
[----:B------:R-:W-:Y:S04]  /*14800*/  STL [R1+0x2f4], R46 ;  /* 0x0002f42e01007387 */ /* 0x000fe80000100800 */
[----:B------:R1:W-:Y:S01]  /*14810*/  LDGSTS.E [R17+0x180], desc[UR8][R18.64], P1 ;  /* 0x0018000012117fae */ /* 0x0003e20008921848 */
[----:B------:R-:W-:-:S03]  /*14820*/  IADD3 R51, P1, R51, R3, RZ ;  /* 0x0000000333337210 */ /* 0x000fc60007f3e0ff */
[----:B------:R1:W-:Y:S02]  /*14830*/  STL [R1+0x2f0], R55 ;  /* 0x0002f03701007387 */ /* 0x0003e40000100800 */
[----:B-1----:R-:W-:Y:S02]  /*14840*/  IMAD.MOV.U32 R19, RZ, RZ, R55 ;  /* 0x000000ffff137224 */ /* 0x002fe400078e0037 */
[----:B------:R-:W2:Y:S01]  /*14850*/  LDL.LU R55, [R1+0x378] ;  /* 0x0003780001377983 */ /* 0x000ea20000300800 */
[----:B------:R-:W-:-:S03]  /*14860*/  IMAD.MOV.U32 R18, RZ, RZ, R46 ;  /* 0x000000ffff127224 */ /* 0x000fc600078e002e */
[----:B------:R-:W2:Y:S04]  /*14870*/  LDL.LU R46, [R1+0x384] ;  /* 0x00038400012e7983 */ /* 0x000ea80000300800 */
[----:B------:R-:W-:Y:S04]  /*14880*/  STL [R1+0x2fc], R51 ;  /* 0x0002fc3301007387 */ /* 0x000fe80000100800 */
[----:B------:R1:W-:Y:S02]  /*14890*/  LDGSTS.E [R17+0x800], desc[UR8][R18.64], P2 ;  /* 0x0080000012117fae */ /* 0x0003e40009121848 */
[----:B-1----:R-:W-:Y:S01]  /*148a0*/  IMAD.MOV.U32 R18, RZ, RZ, R51 ;  /* 0x000000ffff127224 */ /* 0x002fe200078e0033 */
[----:B---3--:R-:W-:-:S02]  /*148b0*/  IADD3.X R52, R52, R2, RZ, P1, !PT ;  /* 0x0000000234347210 */ /* 0x008fc40000ffe4ff */
[----:B----4-:R-:W-:-:S03]  /*148c0*/  IADD3 R47, P1, R47, R3, RZ ;  /* 0x000000032f2f7210 */ /* 0x010fc60007f3e0ff */
[----:B------:R1:W-:Y:S01]  /*148d0*/  STL [R1+0x2f8], R52 ;  /* 0x0002f83401007387 */ /* 0x0003e20000100800 */
[----:B------:R-:W-:-:S05]  /*148e0*/  IMAD.MOV.U32 R19, RZ, RZ, R52 ;  /* 0x000000ffff137224 */ /* 0x000fca00078e0034 */
[----:B------:R3:W-:Y:S01]  /*148f0*/  LDGSTS.E [R17+0x880], desc[UR8][R18.64], P2 ;  /* 0x0088000012117fae */ /* 0x0007e20009121848 */
[----:B--2---:R-:W-:-:S03]  /*14900*/  IADD3.X R48, R48, R2, RZ, P1, !PT ;  /* 0x0000000230307210 */ /* 0x004fc60000ffe4ff */
[----:B-1----:R-:W2:Y:S04]  /*14910*/  LDL.LU R52, [R1+0x380] ;  /* 0x0003800001347983 */ /* 0x002ea80000300800 */
[----:B------:R1:W-:Y:S04]  /*14920*/  STL [R1+0x304], R47 ;  /* 0x0003042f01007387 */ /* 0x0003e80000100800 */
[----:B------:R4:W-:Y:S01]  /*14930*/  STL [R1+0x300], R48 ;  /* 0x0003003001007387 */ /* 0x0009e20000100800 */
[----:B---3--:R-:W-:-:S03]  /*14940*/  IMAD.MOV.U32 R18, RZ, RZ, R47 ;  /* 0x000000ffff127224 */ /* 0x008fc600078e002f */
[----:B------:R-:W3:Y:S04]  /*14950*/  LDL.LU R51, [R1+0x388] ;  /* 0x0003880001337983 */ /* 0x000ee80000300800 */
[----:B-1----:R-:W3:Y:S01]  /*14960*/  LDL.LU R47, [R1+0x38c] ;  /* 0x00038c00012f7983 */ /* 0x002ee20000300800 */
[----:B------:R-:W-:Y:S01]  /*14970*/  IMAD.MOV.U32 R19, RZ, RZ, R48 ;  /* 0x000000ffff137224 */ /* 0x000fe200078e0030 */
[----:B------:R-:W-:Y:S02]  /*14980*/  ISETP.GT.AND P1, PT, R16, 0x8, PT ;  /* 0x000000081000780c */ /* 0x000fe40003f24270 */
[----:B----4-:R-:W4:Y:S04]  /*14990*/  LDL.LU R48, [R1+0x3f4] ;  /* 0x0003f40001307983 */ /* 0x010f280000300800 */
[----:B------:R1:W-:Y:S01]  /*149a0*/  LDGSTS.E [R17+0x900], desc[UR8][R18.64], P2 ;  /* 0x0090000012117fae */ /* 0x0003e20009121848 */
[----:B------:R-:W-:-:S04]  /*149b0*/  IADD3 R49, P3, R49, R3, RZ ;  /* 0x0000000331317210 */ /* 0x000fc80007f7e0ff */
[----:B------:R-:W-:Y:S01]  /*149c0*/  IADD3.X R50, R50, R2, RZ, P3, !PT ;  /* 0x0000000232327210 */ /* 0x000fe20001ffe4ff */
[----:B------:R-:W-:Y:S01]  /*149d0*/  STL [R1+0x30c], R49 ;  /* 0x00030c3101007387 */ /* 0x000fe20000100800 */
[----:B-1----:R-:W-:-:S03]  /*149e0*/  SEL R18, RZ, 0x4, !P1 ;  /* 0x00000004ff127807 */ /* 0x002fc60004800000 */
[----:B------:R1:W-:Y:S01]  /*149f0*/  STL [R1+0x308], R50 ;  /* 0x0003083201007387 */ /* 0x0003e20000100800 */
[----:B------:R-:W-:Y:S01]  /*14a00*/  IMAD.MOV.U32 R19, RZ, RZ, R50 ;  /* 0x000000ffff137224 */ /* 0x000fe200078e0032 */
[----:B------:R-:W-:Y:S02]  /*14a10*/  SEL R18, R18, RZ, !P0 ;  /* 0x000000ff12127207 */ /* 0x000fe40004000000 */
[----:B------:R-:W-:Y:S01]  /*14a20*/  IADD3 R54, P3, R54, R3, RZ ;  /* 0x0000000336367210 */ /* 0x000fe20007f7e0ff */
[----:B-1----:R-:W4:Y:S01]  /*14a30*/  LDL.LU R50, [R1+0x3f0] ;  /* 0x0003f00001327983 */ /* 0x002f220000300800 */
[----:B------:R-:W-:Y:S01]  /*14a40*/  ISETP.NE.U32.AND P1, PT, R18, RZ, PT ;  /* 0x000000ff1200720c */ /* 0x000fe20003f25070 */
[----:B------:R-:W-:Y:S02]  /*14a50*/  IMAD.MOV.U32 R18, RZ, RZ, R49 ;  /* 0x000000ffff127224 */ /* 0x000fe400078e0031 */
[----:B------:R-:W4:Y:S01]  /*14a60*/  LDL.LU R49, [R1+0x3fc] ;  /* 0x0003fc0001317983 */ /* 0x000f220000300800 */
[----:B------:R-:W-:-:S03]  /*14a70*/  IADD3.X R56, R56, R2, RZ, P3, !PT ;  /* 0x0000000238387210 */ /* 0x000fc60001ffe4ff */
[----:B------:R-:W-:Y:S04]  /*14a80*/  STL [R1+0x374], R54 ;  /* 0x0003743601007387 */ /* 0x000fe80000100800 */
[----:B------:R1:W-:Y:S04]  /*14a90*/  LDGSTS.E [R17+0x980], desc[UR8][R18.64], P2 ;  /* 0x0098000012117fae */ /* 0x0003e80009121848 */
[----:B------:R1:W-:Y:S02]  /*14aa0*/  STL [R1+0x370], R56 ;  /* 0x0003703801007387 */ /* 0x0003e40000100800 */
[----:B-1----:R-:W-:-:S02]  /*14ab0*/  IMAD.MOV.U32 R19, RZ, RZ, R56 ;  /* 0x000000ffff137224 */ /* 0x002fc400078e0038 */
[----:B------:R-:W4:Y:S01]  /*14ac0*/  LDL.LU R56, [R1+0x3f8] ;  /* 0x0003f80001387983 */ /* 0x000f220000300800 */
[----:B------:R-:W-:Y:S01]  /*14ad0*/  IADD3 R53, P2, R53, R3, RZ ;  /* 0x0000000335357210 */ /* 0x000fe20007f5e0ff */
[----:B------:R-:W-:Y:S02]  /*14ae0*/  IMAD.MOV.U32 R18, RZ, RZ, R54 ;  /* 0x000000ffff127224 */ /* 0x000fe400078e0036 */
[----:B------:R-:W4:Y:S04]  /*14af0*/  LDL.LU R54, [R1+0x404] ;  /* 0x0004040001367983 */ /* 0x000f280000300800 */
[----:B------:R-:W-:Y:S04]  /*14b00*/  STL [R1+0x37c], R53 ;  /* 0x00037c3501007387 */ /* 0x000fe80000100800 */
[----:B------:R1:W-:Y:S01]  /*14b10*/  LDGSTS.E [R17+0x1000], desc[UR8][R18.64], P1 ;  /* 0x0100000012117fae */ /* 0x0003e20008921848 */
[----:B------:R-:W-:-:S02]  /*14b20*/  IADD3.X R55, R55, R2, RZ, P2, !PT ;  /* 0x0000000237377210 */ /* 0x000fc400017fe4ff */
[----:B------:R-:W-:-:S03]  /*14b30*/  IADD3 R46, P2, R46, R3, RZ ;  /* 0x000000032e2e7210 */ /* 0x000fc60007f5e0ff */
[----:B------:R1:W-:Y:S02]  /*14b40*/  STL [R1+0x378], R55 ;  /* 0x0003783701007387 */ /* 0x0003e40000100800 */
[----:B-1----:R-:W-:Y:S02]  /*14b50*/  IMAD.MOV.U32 R19, RZ, RZ, R55 ;  /* 0x000000ffff137224 */ /* 0x002fe400078e0037 */
[----:B------:R-:W-:-:S05]  /*14b60*/  IMAD.MOV.U32 R18, RZ, RZ, R53 ;  /* 0x000000ffff127224 */ /* 0x000fca00078e0035 */
[----:B------:R1:W-:Y:S04]  /*14b70*/  LDGSTS.E [R17+0x1080], desc[UR8][R18.64], P1 ;  /* 0x0108000012117fae */ /* 0x0003e80008921848 */
[----:B------:R-:W4:Y:S04]  /*14b80*/  LDL.LU R55, [R1+0x400] ;  /* 0x0004000001377983 */ /* 0x000f280000300800 */
[----:B------:R-:W-:Y:S01]  /*14b90*/  STL [R1+0x384], R46 ;  /* 0x0003842e01007387 */ /* 0x000fe20000100800 */
[----:B-1----:R-:W-:Y:S01]  /*14ba0*/  IMAD.MOV.U32 R18, RZ, RZ, R46 ;  /* 0x000000ffff127224 */ /* 0x002fe200078e002e */
[----:B--2---:R-:W-:-:S05]  /*14bb0*/  IADD3.X R52, R52, R2, RZ, P2, !PT ;  /* 0x0000000234347210 */ /* 0x004fca00017fe4ff */
[----:B------:R1:W-:Y:S01]  /*14bc0*/  STL [R1+0x380], R52 ;  /* 0x0003803401007387 */ /* 0x0003e20000100800 */
[----:B------:R-:W-:-:S03]  /*14bd0*/  IMAD.MOV.U32 R19, RZ, RZ, R52 ;  /* 0x000000ffff137224 */ /* 0x000fc600078e0034 */
[----:B------:R-:W2:Y:S01]  /*14be0*/  LDL.LU R53, [R1+0x408] ;  /* 0x0004080001357983 */ /* 0x000ea20000300800 */
[----:B------:R-:W-:-:S03]  /*14bf0*/  ISETP.GT.AND P2, PT, R16, 0xc, PT ;  /* 0x0000000c1000780c */ /* 0x000fc60003f44270 */
[----:B------:R1:W-:Y:S01]  /*14c00*/  LDGSTS.E [R17+0x1100], desc[UR8][R18.64], P1 ;  /* 0x0110000012117fae */ /* 0x0003e20008921848 */
[----:B---3--:R-:W-:-:S03]  /*14c10*/  IADD3 R47, P3, R47, R3, RZ ;  /* 0x000000032f2f7210 */ /* 0x008fc60007f7e0ff */
[----:B-1----:R-:W3:Y:S01]  /*14c20*/  LDL.LU R52, [R1+0x40c] ;  /* 0x00040c0001347983 */ /* 0x002ee20000300800 */
[----:B------:R-:W-:-:S03]  /*14c30*/  IADD3.X R51, R51, R2, RZ, P3, !PT ;  /* 0x0000000233337210 */ /* 0x000fc60001ffe4ff */
[----:B------:R-:W2:Y:S04]  /*14c40*/  LDL.LU R46, [R1+0x474] ;  /* 0x00047400012e7983 */ /* 0x000ea80000300800 */
[----:B------:R-:W-:Y:S01]  /*14c50*/  STL [R1+0x38c], R47 ;  /* 0x00038c2f01007387 */ /* 0x000fe20000100800 */
[----:B------:R-:W-:Y:S01]  /*14c60*/  SEL R18, RZ, 0x4, !P2 ;  /* 0x00000004ff127807 */ /* 0x000fe20005000000 */
[----:B------:R-:W-:Y:S02]  /*14c70*/  IMAD.MOV.U32 R19, RZ, RZ, R51 ;  /* 0x000000ffff137224 */ /* 0x000fe400078e0033 */
[----:B------:R1:W-:Y:S01]  /*14c80*/  STL [R1+0x388], R51 ;  /* 0x0003883301007387 */ /* 0x0003e20000100800 */
[----:B------:R-:W-:Y:S02]  /*14c90*/  SEL R18, R18, RZ, !P0 ;  /* 0x000000ff12127207 */ /* 0x000fe40004000000 */
[----:B----4-:R-:W-:Y:S01]  /*14ca0*/  IADD3 R48, P3, R48, R3, RZ ;  /* 0x0000000330307210 */ /* 0x010fe20007f7e0ff */
[----:B-1----:R-:W4:Y:S01]  /*14cb0*/  LDL.LU R51, [R1+0x470] ;  /* 0x0004700001337983 */ /* 0x002f220000300800 */
[----:B------:R-:W-:Y:S01]  /*14cc0*/  ISETP.NE.U32.AND P2, PT, R18, RZ, PT ;  /* 0x000000ff1200720c */ /* 0x000fe20003f45070 */
[----:B------:R-:W-:-:S02]  /*14cd0*/  IMAD.MOV.U32 R18, RZ, RZ, R47 ;  /* 0x000000ffff127224 */ /* 0x000fc400078e002f */
[----:B------:R-:W4:Y:S01]  /*14ce0*/  LDL.LU R47, [R1+0x47c] ;  /* 0x00047c00012f7983 */ /* 0x000f220000300800 */
[----:B------:R-:W-:-:S03]  /*14cf0*/  IADD3.X R50, R50, R2, RZ, P3, !PT ;  /* 0x0000000232327210 */ /* 0x000fc60001ffe4ff */
[----:B------:R-:W-:Y:S04]  /*14d00*/  STL [R1+0x3f4], R48 ;  /* 0x0003f43001007387 */ /* 0x000fe80000100800 */
[----:B------:R1:W-:Y:S01]  /*14d10*/  LDGSTS.E [R17+0x1180], desc[UR8][R18.64], P1 ;  /* 0x0118000012117fae */ /* 0x0003e20008921848 */
[----:B------:R-:W-:-:S03]  /*14d20*/  IADD3 R49, P1, R49, R3, RZ ;  /* 0x0000000331317210 */ /* 0x000fc60007f3e0ff */
[----:B------:R1:W-:Y:S02]  /*14d30*/  STL [R1+0x3f0], R50 ;  /* 0x0003f03201007387 */ /* 0x0003e40000100800 */
[----:B-1----:R-:W-:Y:S02]  /*14d40*/  IMAD.MOV.U32 R19, RZ, RZ, R50 ;  /* 0x000000ffff137224 */ /* 0x002fe400078e0032 */
[----:B------:R-:W4:Y:S01]  /*14d50*/  LDL.LU R50, [R1+0x478] ;  /* 0x0004780001327983 */ /* 0x000f220000300800 */
[----:B------:R-:W-:-:S03]  /*14d60*/  IMAD.MOV.U32 R18, RZ, RZ, R48 ;  /* 0x000000ffff127224 */ /* 0x000fc600078e0030 */
[----:B------:R-:W4:Y:S01]  /*14d70*/  LDL.LU R48, [R1+0x484] ;  /* 0x0004840001307983 */ /* 0x000f220000300800 */
[----:B------:R-:W-:-:S03]  /*14d80*/  IADD3.X R56, R56, R2, RZ, P1, !PT ;  /* 0x0000000238387210 */ /* 0x000fc60000ffe4ff */
[----:B------:R1:W-:Y:S04]  /*14d90*/  STL [R1+0x3fc], R49 ;  /* 0x0003fc3101007387 */ /* 0x0003e80000100800 */
[----:B------:R1:W-:Y:S04]  /*14da0*/  LDGSTS.E [R17+0x1800], desc[UR8][R18.64], P2 ;  /* 0x0180000012117fae */ /* 0x0003e80009121848 */
[----:B------:R1:W-:Y:S02]  /*14db0*/  STL [R1+0x3f8], R56 ;  /* 0x0003f83801007387 */ /* 0x0003e40000100800 */
[----:B-1----:R-:W-:-:S02]  /*14dc0*/  IMAD.MOV.U32 R18, RZ, RZ, R49 ;  /* 0x000000ffff127224 */ /* 0x002fc400078e0031 */
[----:B------:R-:W4:Y:S01]  /*14dd0*/  LDL.LU R49, [R1+0x480] ;  /* 0x0004800001317983 */ /* 0x000f220000300800 */
[----:B------:R-:W-:Y:S01]  /*14de0*/  IADD3 R54, P1, R54, R3, RZ ;  /* 0x0000000336367210 */ /* 0x000fe20007f3e0ff */
[----:B------:R-:W-:-:S04]  /*14df0*/  IMAD.MOV.U32 R19, RZ, RZ, R56 ;  /* 0x000000ffff137224 */ /* 0x000fc800078e0038 */
[----:B------:R1:W-:Y:S04]  /*14e00*/  STL [R1+0x404], R54 ;  /* 0x0004043601007387 */ /* 0x0003e80000100800 */
[----:B------:R1:W-:Y:S01]  /*14e10*/  LDGSTS.E [R17+0x1880], desc[UR8][R18.64], P2 ;  /* 0x0188000012117fae */ /* 0x0003e20009121848 */
[----:B------:R-:W-:Y:S02]  /*14e20*/  IADD3.X R55, R55, R2, RZ, P1, !PT ;  /* 0x0000000237377210 */ /* 0x000fe40000ffe4ff */
[----:B------:R-:W-:-:S03]  /*14e30*/  ISETP.GT.AND P1, PT, R16, 0x10, PT ;  /* 0x000000101000780c */ /* 0x000fc60003f24270 */
[----:B------:R2:W-:Y:S01]  /*14e40*/  STL [R1+0x400], R55 ;  /* 0x0004003701007387 */ /* 0x0005e20000100800 */
[----:B-1----:R-:W-:Y:S02]  /*14e50*/  IMAD.MOV.U32 R18, RZ, RZ, R54 ;  /* 0x000000ffff127224 */ /* 0x002fe400078e0036 */
[----:B------:R-:W-:Y:S01]  /*14e60*/  IMAD.MOV.U32 R19, RZ, RZ, R55 ;  /* 0x000000ffff137224 */ /* 0x000fe200078e0037 */
[----:B------:R-:W4:Y:S04]  /*14e70*/  LDL.LU R57, [R1+0x488] ;  /* 0x0004880001397983 */ /* 0x000f280000300800 */
[----:B------:R-:W4:Y:S04]  /*14e80*/  LDL.LU R56, [R1+0x48c] ;  /* 0x00048c0001387983 */ /* 0x000f280000300800 */
[----:B------:R1:W-:Y:S04]  /*14e90*/  LDGSTS.E [R17+0x1900], desc[UR8][R18.64], P2 ;  /* 0x0190000012117fae */ /* 0x0003e80009121848 */
[----:B------:R-:W4:Y:S01]  /*14ea0*/  LDL.LU R54, [R1+0x4f4] ;  /* 0x0004f40001367983 */ /* 0x000f220000300800 */
[----:B-1----:R-:W-:-:S04]  /*14eb0*/  SEL R18, RZ, 0x4, !P1 ;  /* 0x00000004ff127807 */ /* 0x002fc80004800000 */
[----:B------:R-:W-:-:S04]  /*14ec0*/  SEL R18, R18, RZ, !P0 ;  /* 0x000000ff12127207 */ /* 0x000fc80004000000 */
[----:B------:R-:W-:Y:S02]  /*14ed0*/  ISETP.NE.U32.AND P1, PT, R18, RZ, PT ;  /* 0x000000ff1200720c */ /* 0x000fe40003f25070 */
[----:B---3--:R-:W-:-:S04]  /*14ee0*/  IADD3 R52, P3, R52, R3, RZ ;  /* 0x0000000334347210 */ /* 0x008fc80007f7e0ff */
[----:B--2---:R-:W-:Y:S02]  /*14ef0*/  IADD3.X R53, R53, R2, RZ, P3, !PT ;  /* 0x0000000235357210 */ /* 0x004fe40001ffe4ff */
[----:B------:R-:W-:Y:S01]  /*14f00*/  IADD3 R46, P3, R46, R3, RZ ;  /* 0x000000032e2e7210 */ /* 0x000fe20007f7e0ff */
[----:B------:R1:W-:Y:S01]  /*14f10*/  STL [R1+0x40c], R52 ;  /* 0x00040c3401007387 */ /* 0x0003e20000100800 */
[----:B------:R-:W-:-:S03]  /*14f20*/  IMAD.MOV.U32 R18, RZ, RZ, R52 ;  /* 0x000000ffff127224 */ /* 0x000fc600078e0034 */
[----:B------:R2:W-:Y:S04]  /*14f30*/  STL [R1+0x408], R53 ;  /* 0x0004083501007387 */ /* 0x0005e80000100800 */
[----:B------:R-:W3:Y:S01]  /*14f40*/  LDL.LU R55, [R1+0x4f0] ;  /* 0x0004f00001377983 */ /* 0x000ee20000300800 */
[----:B------:R-:W-:-:S03]  /*14f50*/  IMAD.MOV.U32 R19, RZ, RZ, R53 ;  /* 0x000000ffff137224 */ /* 0x000fc600078e0035 */
[----:B-1----:R-:W3:Y:S01]  /*14f60*/  LDL.LU R52, [R1+0x4fc] ;  /* 0x0004fc0001347983 */ /* 0x002ee20000300800 */
[----:B----4-:R-:W-:-:S03]  /*14f70*/  IADD3.X R51, R51, R2, RZ, P3, !PT ;  /* 0x0000000233337210 */ /* 0x010fc60001ffe4ff */
[----:B------:R1:W-:Y:S04]  /*14f80*/  STL [R1+0x474], R46 ;  /* 0x0004742e01007387 */ /* 0x0003e80000100800 */
[----:B------:R-:W-:Y:S04]  /*14f90*/  STL [R1+0x470], R51 ;  /* 0x0004703301007387 */ /* 0x000fe80000100800 */
[----:B--2---:R-:W2:Y:S04]  /*14fa0*/  LDL.LU R53, [R1+0x4f8] ;  /* 0x0004f80001357983 */ /* 0x004ea80000300800 */
[----:B------:R4:W-:Y:S01]  /*14fb0*/  LDGSTS.E [R17+0x1980], desc[UR8][R18.64], P2 ;  /* 0x0198000012117fae */ /* 0x0009e20009121848 */
[----:B------:R-:W-:Y:S01]  /*14fc0*/  IADD3 R47, P2, R47, R3, RZ ;  /* 0x000000032f2f7210 */ /* 0x000fe20007f5e0ff */
[----:B----4-:R-:W-:-:S02]  /*14fd0*/  IMAD.MOV.U32 R18, RZ, RZ, R46 ;  /* 0x000000ffff127224 */ /* 0x010fc400078e002e */
[----:B------:R-:W-:Y:S01]  /*14fe0*/  IMAD.MOV.U32 R19, RZ, RZ, R51 ;  /* 0x000000ffff137224 */ /* 0x000fe200078e0033 */
[----:B------:R-:W-:Y:S01]  /*14ff0*/  IADD3.X R50, R50, R2, RZ, P2, !PT ;  /* 0x0000000232327210 */ /* 0x000fe200017fe4ff */
[----:B-1----:R-:W4:Y:S04]  /*15000*/  LDL.LU R46, [R1+0x504] ;  /* 0x00050400012e7983 */ /* 0x002f280000300800 */
[----:B------:R1:W-:Y:S04]  /*15010*/  STL [R1+0x47c], R47 ;  /* 0x00047c2f01007387 */ /* 0x0003e80000100800 */
[----:B------:R1:W-:Y:S01]  /*15020*/  LDGSTS.E [R17+0x2000], desc[UR8][R18.64], P1 ;  /* 0x0200000012117fae */ /* 0x0003e20008921848 */
[----:B------:R-:W-:-:S03]  /*15030*/  IADD3 R48, P2, R48, R3, RZ ;  /* 0x0000000330307210 */ /* 0x000fc60007f5e0ff */
[----:B------:R-:W-:Y:S01]  /*15040*/  STL [R1+0x478], R50 ;  /* 0x0004783201007387 */ /* 0x000fe20000100800 */
[----:B-1----:R-:W-:-:S03]  /*15050*/  IMAD.MOV.U32 R18, RZ, RZ, R47 ;  /* 0x000000ffff127224 */ /* 0x002fc600078e002f */
[----:B------:R-:W4:Y:S01]  /*15060*/  LDL.LU R47, [R1+0x500] ;  /* 0x00050000012f7983 */ /* 0x000f220000300800 */
[----:B------:R-:W-:Y:S01]  /*15070*/  IMAD.MOV.U32 R19, RZ, RZ, R50 ;  /* 0x000000ffff137224 */ /* 0x000fe200078e0032 */
[----:B------:R-:W-:Y:S02]  /*15080*/  IADD3.X R49, R49, R2, RZ, P2, !PT ;  /* 0x0000000231317210 */ /* 0x000fe400017fe4ff */
[----:B------:R-:W-:Y:S04]  /*15090*/  STL [R1+0x484], R48 ;  /* 0x0004843001007387 */ /* 0x000fe80000100800 */
[----:B------:R1:W-:Y:S04]  /*150a0*/  LDGSTS.E [R17+0x2080], desc[UR8][R18.64], P1 ;  /* 0x0208000012117fae */ /* 0x0003e80008921848 */
[----:B------:R1:W-:Y:S02]  /*150b0*/  STL [R1+0x480], R49 ;  /* 0x0004803101007387 */ /* 0x0003e40000100800 */
[----:B-1----:R-:W-:-:S02]  /*150c0*/  IMAD.MOV.U32 R19, RZ, RZ, R49 ;  /* 0x000000ffff137224 */ /* 0x002fc400078e0031 */
[----:B------:R-:W-:Y:S01]  /*150d0*/  IMAD.MOV.U32 R18, RZ, RZ, R48 ;  /* 0x000000ffff127224 */ /* 0x000fe200078e0030 */
[----:B------:R-:W4:Y:S04]  /*150e0*/  LDL.LU R49, [R1+0x508] ;  /* 0x0005080001317983 */ /* 0x000f280000300800 */
[----:B------:R-:W4:Y:S04]  /*150f0*/  LDL.LU R48, [R1+0x50c] ;  /* 0x00050c0001307983 */ /* 0x000f280000300800 */
[----:B------:R-:W4:Y:S04]  /*15100*/  LDL.LU R51, [R1+0x570] ;  /* 0x0005700001337983 */ /* 0x000f280000300800 */
[----:B------:R-:W4:Y:S01]  /*15110*/  LDL.LU R50, [R1+0x574] ;  /* 0x0005740001327983 */ /* 0x000f220000300800 */
[----:B------:R-:W-:-:S02]  /*15120*/  ISETP.GT.AND P2, PT, R16, 0x14, PT ;  /* 0x000000141000780c */ /* 0x000fc40003f44270 */
[----:B------:R-:W-:Y:S01]  /*15130*/  IADD3 R56, P3, R56, R3, RZ ;  /* 0x0000000338387210 */ /* 0x000fe20007f7e0ff */
[----:B------:R1:W-:Y:S03]  /*15140*/  LDGSTS.E [R17+0x2100], desc[UR8][R18.64], P1 ;  /* 0x0210000012117fae */ /* 0x0003e60008921848 */
[----:B------:R-:W-:Y:S02]  /*15150*/  IADD3.X R57, R57, R2, RZ, P3, !PT ;  /* 0x0000000239397210 */ /* 0x000fe40001ffe4ff */
[----:B-1----:R-:W-:-:S04]  /*15160*/  SEL R18, RZ, 0x4, !P2 ;  /* 0x00000004ff127807 */ /* 0x002fc80005000000 */
[----:B------:R-:W-:Y:S01]  /*15170*/  SEL R18, R18, RZ, !P0 ;  /* 0x000000ff12127207 */ /* 0x000fe20004000000 */
[----:B------:R-:W-:-:S03]  /*15180*/  IMAD.MOV.U32 R19, RZ, RZ, R57 ;  /* 0x000000ffff137224 */ /* 0x000fc600078e0039 */
[----:B------:R-:W-:Y:S01]  /*15190*/  ISETP.NE.U32.AND P2, PT, R18, RZ, PT ;  /* 0x000000ff1200720c */ /* 0x000fe20003f45070 */
[----:B------:R-:W-:Y:S01]  /*151a0*/  IMAD.MOV.U32 R18, RZ, RZ, R56 ;  /* 0x000000ffff127224 */ /* 0x000fe200078e0038 */
[----:B------:R-:W-:Y:S01]  /*151b0*/  IADD3 R54, P3, R54, R3, RZ ;  /* 0x0000000336367210 */ /* 0x000fe20007f7e0ff */
[----:B------:R1:W-:Y:S04]  /*151c0*/  STL [R1+0x48c], R56 ;  /* 0x00048c3801007387 */ /* 0x0003e80000100800 */
[----:B------:R1:W-:Y:S04]  /*151d0*/  LDGSTS.E [R17+0x2180], desc[UR8][R18.64], P1 ;  /* 0x0218000012117fae */ /* 0x0003e80008921848 */
[----:B------:R2:W-:Y:S04]  /*151e0*/  STL [R1+0x488], R57 ;  /* 0x0004883901007387 */ /* 0x0005e80000100800 */
[----:B------:R-:W-:Y:S01]  /*151f0*/  STL [R1+0x4f4], R54 ;  /* 0x0004f43601007387 */ /* 0x000fe20000100800 */
[----:B-1----:R-:W-:Y:S01]  /*15200*/  IMAD.MOV.U32 R18, RZ, RZ, R54 ;  /* 0x000000ffff127224 */ /* 0x002fe200078e0036 */
[----:B---3--:R-:W-:-:S02]  /*15210*/  IADD3.X R55, R55, R2, RZ, P3, !PT ;  /* 0x0000000237377210 */ /* 0x008fc40001ffe4ff */
[----:B------:R-:W-:-:S03]  /*15220*/  IADD3 R52, P1, R52, R3, RZ ;  /* 0x0000000334347210 */ /* 0x000fc60007f3e0ff */
[----:B------:R-:W-:Y:S04]  /*15230*/  STL [R1+0x4f0], R55 ;  /* 0x0004f03701007387 */ /* 0x000fe80000100800 */
[----:B------:R-:W3:Y:S04]  /*15240*/  LDL.LU R58, [R1+0x57c] ;  /* 0x00057c00013a7983 */ /* 0x000ee80000300800 */
[----:B------:R-:W3:Y:S01]  /*15250*/  LDL.LU R56, [R1+0x584] ;  /* 0x0005840001387983 */ /* 0x000ee20000300800 */
[----:B--2---:R-:W-:-:S03]  /*15260*/  IADD3.X R53, R53, R2, RZ, P1, !PT ;  /* 0x0000000235357210 */ /* 0x004fc60000ffe4ff */
[----:B------:R-:W-:Y:S04]  /*15270*/  STL [R1+0x4fc], R52 ;  /* 0x0004fc3401007387 */ /* 0x000fe80000100800 */
[----:B------:R1:W-:Y:S01]  /*15280*/  STL [R1+0x4f8], R53 ;  /* 0x0004f83501007387 */ /* 0x0003e20000100800 */
[----:B------:R-:W-:-:S03]  /*15290*/  IMAD.MOV.U32 R19, RZ, RZ, R55 ;  /* 0x000000ffff137224 */ /* 0x000fc600078e0037 */
[----:B------:R-:W2:Y:S04]  /*152a0*/  LDL.LU R59, [R1+0x578] ;  /* 0x00057800013b7983 */ /* 0x000ea80000300800 */
[----:B------:R-:W2:Y:S04]  /*152b0*/  LDL.LU R57, [R1+0x580] ;  /* 0x0005800001397983 */ /* 0x000ea80000300800 */
[----:B------:R1:W-:Y:S01]  /*152c0*/  LDGSTS.E [R17+0x2800], desc[UR8][R18.64], P2 ;  /* 0x0280000012117fae */ /* 0x0003e20009121848 */
[----:B----4-:R-:W-:-:S05]  /*152d0*/  IADD3 R46, P1, R46, R3, RZ ;  /* 0x000000032e2e7210 */ /* 0x010fca0007f3e0ff */
[----:B------:R4:W-:Y:S01]  /*152e0*/  STL [R1+0x504], R46 ;  /* 0x0005042e01007387 */ /* 0x0009e20000100800 */
[----:B-1----:R-:W-:Y:S02]  /*152f0*/  IMAD.MOV.U32 R18, RZ, RZ, R52 ;  /* 0x000000ffff127224 */ /* 0x002fe400078e0034 */
[----:B------:R-:W-:-:S05]  /*15300*/  IMAD.MOV.U32 R19, RZ, RZ, R53 ;  /* 0x000000ffff137224 */ /* 0x000fca00078e0035 */
[----:B------:R1:W-:Y:S01]  /*15310*/  LDGSTS.E [R17+0x2880], desc[UR8][R18.64], P2 ;  /* 0x0288000012117fae */ /* 0x0003e20009121848 */
[----:B------:R-:W-:-:S05]  /*15320*/  IADD3.X R47, R47, R2, RZ, P1, !PT ;  /* 0x000000022f2f7210 */ /* 0x000fca0000ffe4ff */
[----:B------:R4:W-:Y:S01]  /*15330*/  STL [R1+0x500], R47 ;  /* 0x0005002f01007387 */ /* 0x0009e20000100800 */
[----:B-1----:R-:W-:-:S03]  /*15340*/  IMAD.MOV.U32 R18, RZ, RZ, R46 ;  /* 0x000000ffff127224 */ /* 0x002fc600078e002e */
[----:B------:R-:W2:Y:S04]  /*15350*/  LDL.LU R53, [R1+0x588] ;  /* 0x0005880001357983 */ /* 0x000ea80000300800 */
[----:B----4-:R-:W4:Y:S01]  /*15360*/  LDL.LU R46, [R1+0x58c] ;  /* 0x00058c00012e7983 */ /* 0x010f220000300800 */
[----:B------:R-:W-:Y:S01]  /*15370*/  IMAD.MOV.U32 R19, RZ, RZ, R47 ;  /* 0x000000ffff137224 */ /* 0x000fe200078e002f */
[----:B------:R-:W-:Y:S02]  /*15380*/  ISETP.GT.AND P1, PT, R16, 0x18, PT ;  /* 0x000000181000780c */ /* 0x000fe40003f24270 */
[----:B------:R-:W4:Y:S04]  /*15390*/  LDL.LU R47, [R1+0x5f4] ;  /* 0x0005f400012f7983 */ /* 0x000f280000300800 */
[----:B------:R1:W-:Y:S01]  /*153a0*/  LDGSTS.E [R17+0x2900], desc[UR8][R18.64], P2 ;  /* 0x0290000012117fae */ /* 0x0003e20009121848 */
[----:B------:R-:W-:-:S04]  /*153b0*/  IADD3 R48, P3, R48, R3, RZ ;  /* 0x0000000330307210 */ /* 0x000fc80007f7e0ff */
[----:B------:R-:W-:Y:S02]  /*153c0*/  IADD3.X R49, R49, R2, RZ, P3, !PT ;  /* 0x0000000231317210 */ /* 0x000fe40001ffe4ff */
[----:B-1----:R-:W-:Y:S02]  /*153d0*/  SEL R18, RZ, 0x4, !P1 ;  /* 0x00000004ff127807 */ /* 0x002fe40004800000 */
[----:B------:R-:W-:Y:S01]  /*153e0*/  IADD3 R50, P4, R50, R3, RZ ;  /* 0x0000000332327210 */ /* 0x000fe20007f9e0ff */
[----:B------:R-:W-:Y:S01]  /*153f0*/  STL [R1+0x50c], R48 ;  /* 0x00050c3001007387 */ /* 0x000fe20000100800 */
[----:B------:R-:W-:-:S03]  /*15400*/  SEL R18, R18, RZ, !P0 ;  /* 0x000000ff12127207 */ /* 0x000fc60004000000 */
[----:B------:R-:W-:Y:S01]  /*15410*/  IMAD.X R51, R51, 0x1, R2, P4 ;  /* 0x0000000133337824 */ /* 0x000fe200020e0602 */
[----:B------:R1:W-:Y:S01]  /*15420*/  STL [R1+0x508], R49 ;  /* 0x0005083101007387 */ /* 0x0003e20000100800 */
[----:B------:R-:W-:-:S03]  /*15430*/  ISETP.NE.U32.AND P1, PT, R18, RZ, PT ;  /* 0x000000ff1200720c */ /* 0x000fc60003f25070 */
[----:B------:R-:W-:Y:S01]  /*15440*/  STL [R1+0x574], R50 ;  /* 0x0005743201007387 */ /* 0x000fe20000100800 */
[----:B------:R-:W-:Y:S01]  /*15450*/  MOV R19, R49 ;  /* 0x0000003100137202 */ /* 0x000fe20000000f00 */
[----:B------:R-:W-:Y:S02]  /*15460*/  IMAD.MOV.U32 R18, RZ, RZ, R48 ;  /* 0x000000ffff127224 */ /* 0x000fe400078e0030 */
[----:B------:R-:W4:Y:S04]  /*15470*/  LDL.LU R54, [R1+0x5f0] ;  /* 0x0005f00001367983 */ /* 0x000f280000300800 */
[----:B------:R1:W-:Y:S04]  /*15480*/  STL [R1+0x570], R51 ;  /* 0x0005703301007387 */ /* 0x0003e80000100800 */
[----:B-1----:R-:W4:Y:S04]  /*15490*/  LDL.LU R49, [R1+0x5f8] ;  /* 0x0005f80001317983 */ /* 0x002f280000300800 */
[----:B------:R-:W4:Y:S04]  /*154a0*/  LDL.LU R48, [R1+0x5fc] ;  /* 0x0005fc0001307983 */ /* 0x000f280000300800 */
[----:B------:R-:W4:Y:S04]  /*154b0*/  LDL.LU R55, [R1+0x600] ;  /* 0x0006000001377983 */ /* 0x000f280000300800 */
[----:B------:R1:W-:Y:S04]  /*154c0*/  LDGSTS.E [R17+0x2980], desc[UR8][R18.64], P2 ;  /* 0x0298000012117fae */ /* 0x0003e80009121848 */
[----:B------:R-:W4:Y:S01]  /*154d0*/  LDL.LU R52, [R1+0x604] ;  /* 0x0006040001347983 */ /* 0x000f220000300800 */
[----:B-1----:R-:W-:-:S02]  /*154e0*/  IMAD.MOV.U32 R19, RZ, RZ, R51 ;  /* 0x000000ffff137224 */ /* 0x002fc400078e0033 */
[----:B------:R-:W-:Y:S01]  /*154f0*/  IMAD.MOV.U32 R18, RZ, RZ, R50 ;  /* 0x000000ffff127224 */ /* 0x000fe200078e0032 */
[----:B------:R-:W4:Y:S04]  /*15500*/  LDL.LU R51, [R1+0x608] ;  /* 0x0006080001337983 */ /* 0x000f280000300800 */
[----:B------:R-:W4:Y:S04]  /*15510*/  LDL.LU R50, [R1+0x60c] ;  /* 0x00060c0001327983 */ /* 0x000f280000300800 */
[----:B------:R1:W-:Y:S01]  /*15520*/  LDGSTS.E [R17+0x3000], desc[UR8][R18.64], P1 ;  /* 0x0300000012117fae */ /* 0x0003e20008921848 */
[----:B---3--:R-:W-:-:S02]  /*15530*/  IADD3 R58, P2, R58, R3, RZ ;  /* 0x000000033a3a7210 */ /* 0x008fc40007f5e0ff */
[----:B------:R-:W-:-:S03]  /*15540*/  IADD3 R56, P3, R56, R3, RZ ;  /* 0x0000000338387210 */ /* 0x000fc60007f7e0ff */
[----:B-1----:R-:W-:Y:S01]  /*15550*/  IMAD.MOV.U32 R18, RZ, RZ, R58 ;  /* 0x000000ffff127224 */ /* 0x002fe200078e003a */
[----:B--2---:R-:W-:-:S04]  /*15560*/  IADD3.X R59, R59, R2, RZ, P2, !PT ;  /* 0x000000023b3b7210 */ /* 0x004fc800017fe4ff */
[----:B------:R-:W-:Y:S01]  /*15570*/  MOV R19, R59 ;  /* 0x0000003b00137202 */ /* 0x000fe20000000f00 */
[----:B------:R-:W-:Y:S01]  /*15580*/  IMAD.X R57, R57, 0x1, R2, P3 ;  /* 0x0000000139397824 */ /* 0x000fe200018e0602 */
[----:B------:R-:W-:-:S03]  /*15590*/  ISETP.GT.AND P2, PT, R16, 0x1c, PT ;  /* 0x0000001c1000780c */ /* 0x000fc60003f44270 */
[----:B------:R1:W-:Y:S02]  /*155a0*/  LDGSTS.E [R17+0x3080], desc[UR8][R18.64], P1 ;  /* 0x0308000012117fae */ /* 0x0003e40008921848 */
[----:B-1----:R-:W-:Y:S02]  /*155b0*/  IMAD.MOV.U32 R18, RZ, RZ, R56 ;  /* 0x000000ffff127224 */ /* 0x002fe400078e0038 */
[----:B------:R-:W-:-:S05]  /*155c0*/  IMAD.MOV.U32 R19, RZ, RZ, R57 ;  /* 0x000000ffff137224 */ /* 0x000fca00078e0039 */
[----:B------:R1:W-:Y:S02]  /*155d0*/  LDGSTS.E [R17+0x3100], desc[UR8][R18.64], P1 ;  /* 0x0310000012117fae */ /* 0x0003e40008921848 */
[----:B-1----:R-:W-:Y:S02]  /*155e0*/  SEL R18, RZ, 0x4, !P2 ;  /* 0x00000004ff127807 */ /* 0x002fe40005000000 */
[----:B----4-:R-:W-:Y:S02]  /*155f0*/  IADD3 R46, P3, R46, R3, RZ ;  /* 0x000000032e2e7210 */ /* 0x010fe40007f7e0ff */
[----:B------:R-:W-:Y:S02]  /*15600*/  SEL R18, R18, RZ, !P0 ;  /* 0x000000ff12127207 */ /* 0x000fe40004000000 */
[----:B------:R-:W-:Y:S02]  /*15610*/  IADD3.X R53, R53, R2, RZ, P3, !PT ;  /* 0x0000000235357210 */ /* 0x000fe40001ffe4ff */
[----:B------:R-:W-:Y:S01]  /*15620*/  ISETP.NE.U32.AND P2, PT, R18, RZ, PT ;  /* 0x000000ff1200720c */ /* 0x000fe20003f45070 */
[----:B------:R-:W-:-:S02]  /*15630*/  IMAD.MOV.U32 R18, RZ, RZ, R46 ;  /* 0x000000ffff127224 */ /* 0x000fc400078e002e */
[----:B------:R-:W-:Y:S01]  /*15640*/  IMAD.MOV.U32 R19, RZ, RZ, R53 ;  /* 0x000000ffff137224 */ /* 0x000fe200078e0035 */
[----:B------:R-:W-:Y:S04]  /*15650*/  STL [R1+0x57c], R58 ;  /* 0x00057c3a01007387 */ /* 0x000fe80000100800 */
[----:B------:R-:W-:Y:S04]  /*15660*/  STL [R1+0x578], R59 ;  /* 0x0005783b01007387 */ /* 0x000fe80000100800 */
[----:B------:R1:W-:Y:S01]  /*15670*/  LDGSTS.E [R17+0x3180], desc[UR8][R18.64], P1 ;  /* 0x0318000012117fae */ /* 0x0003e20008921848 */
[----:B------:R-:W-:-:S03]  /*15680*/  IADD3 R47, P1, R47, R3, RZ ;  /* 0x000000032f2f7210 */ /* 0x000fc60007f3e0ff */
[----:B------:R-:W-:Y:S04]  /*15690*/  STL [R1+0x584], R56 ;  /* 0x0005843801007387 */ /* 0x000fe80000100800 */
[----:B------:R-:W-:Y:S04]  /*156a0*/  STL [R1+0x580], R57 ;  /* 0x0005803901007387 */ /* 0x000fe80000100800 */
[----:B------:R-:W-:Y:S04]  /*156b0*/  STL [R1+0x58c], R46 ;  /* 0x00058c2e01007387 */ /* 0x000fe80000100800 */
[----:B------:R2:W-:Y:S01]  /*156c0*/  STL [R1+0x588], R53 ;  /* 0x0005883501007387 */ /* 0x0005e20000100800 */
[----:B------:R-:W-:Y:S01]  /*156d0*/  IADD3.X R54, R54, R2, RZ, P1, !PT ;  /* 0x0000000236367210 */ /* 0x000fe20000ffe4ff */
[----:B-1----:R-:W-:-:S02]  /*156e0*/  IMAD.MOV.U32 R18, RZ, RZ, R47 ;  /* 0x000000ffff127224 */ /* 0x002fc400078e002f */
[----:B--2---:R-:W2:Y:S04]  /*156f0*/  LDL.LU R53, [R1+0x290] ;  /* 0x0002900001357983 */ /* 0x004ea80000300800 */
[----:B------:R-:W3:Y:S01]  /*15700*/  LDL.LU R46, [R1+0x294] ;  /* 0x00029400012e7983 */ /* 0x000ee20000300800 */
[----:B------:R-:W-:-:S03]  /*15710*/  IADD3 R48, P3, R48, R3, RZ ;  /* 0x0000000330307210 */ /* 0x000fc60007f7e0ff */
[----:B------:R1:W-:Y:S02]  /*15720*/  STL [R1+0x5f4], R47 ;  /* 0x0005f42f01007387 */ /* 0x0003e40000100800 */
[----:B------:R-:W-:Y:S02]  /*15730*/  IMAD.X R49, R49, 0x1, R2, P3 ;  /* 0x0000000131317824 */ /* 0x000fe400018e0602 */
[----:B------:R4:W-:Y:S04]  /*15740*/  STL [R1+0x5f0], R54 ;  /* 0x0005f03601007387 */ /* 0x0009e80000100800 */
[----:B------:R-:W-:Y:S01]  /*15750*/  STL [R1+0x5fc], R48 ;  /* 0x0005fc3001007387 */ /* 0x000fe20000100800 */
[----:B------:R-:W-:-:S03]  /*15760*/  MOV R19, R54 ;  /* 0x0000003600137202 */ /* 0x000fc60000000f00 */
[----:B-1----:R-:W2:Y:S04]  /*15770*/  LDL.LU R47, [R1+0x29c] ;  /* 0x00029c00012f7983 */ /* 0x002ea80000300800 */
[----:B------:R1:W-:Y:S04]  /*15780*/  STL [R1+0x5f8], R49 ;  /* 0x0005f83101007387 */ /* 0x0003e80000100800 */
[----:B----4-:R-:W4:Y:S01]  /*15790*/  LDL.LU R54, [R1+0x298] ;  /* 0x0002980001367983 */ /* 0x010f220000300800 */
[----:B------:R-:W-:-:S03]  /*157a0*/  IADD3 R52, P1, R52, R3, RZ ;  /* 0x0000000334347210 */ /* 0x000fc60007f3e0ff */
[----:B------:R1:W-:Y:S01]  /*157b0*/  LDGSTS.E [R17+0x3800], desc[UR8][R18.64], P2 ;  /* 0x0380000012117fae */ /* 0x0003e20009121848 */
[----:B------:R-:W-:Y:S02]  /*157c0*/  IADD3 R50, P3, R50, R3, RZ ;  /* 0x0000000332327210 */ /* 0x000fe40007f7e0ff */
[----:B------:R-:W-:Y:S01]  /*157d0*/  IADD3.X R55, R55, R2, RZ, P1, !PT ;  /* 0x0000000237377210 */ /* 0x000fe20000ffe4ff */
[----:B-1----:R-:W-:Y:S02]  /*157e0*/  IMAD.MOV.U32 R19, RZ, RZ, R49 ;  /* 0x000000ffff137224 */ /* 0x002fe400078e0031 */
[----:B------:R-:W-:Y:S01]  /*157f0*/  IMAD.MOV.U32 R18, RZ, RZ, R48 ;  /* 0x000000ffff127224 */ /* 0x000fe200078e0030 */
[----:B------:R-:W4:Y:S04]  /*15800*/  LDL.LU R49, [R1+0x2a0] ;  /* 0x0002a00001317983 */ /* 0x000f280000300800 */
[----:B------:R-:W4:Y:S01]  /*15810*/  LDL.LU R48, [R1+0x2a4] ;  /* 0x0002a40001307983 */ /* 0x000f220000300800 */
[----:B------:R-:W-:-:S03]  /*15820*/  IMAD.X R51, R51, 0x1, R2, P3 ;  /* 0x0000000133337824 */ /* 0x000fc600018e0602 */
[----:B------:R1:W-:Y:S04]  /*15830*/  LDGSTS.E [R17+0x3880], desc[UR8][R18.64], P2 ;  /* 0x0388000012117fae */ /* 0x0003e80009121848 */
[----:B------:R-:W-:Y:S04]  /*15840*/  STL [R1+0x604], R52 ;  /* 0x0006043401007387 */ /* 0x000fe80000100800 */
[----:B------:R1:W-:Y:S02]  /*15850*/  STL [R1+0x600], R55 ;  /* 0x0006003701007387 */ /* 0x0003e40000100800 */
[----:B-1----:R-:W-:Y:S01]  /*15860*/  IMAD.MOV.U32 R18, RZ, RZ, R52 ;  /* 0x000000ffff127224 */ /* 0x002fe200078e0034 */
[----:B------:R-:W-:Y:S01]  /*15870*/  MOV R19, R55 ;  /* 0x0000003700137202 */ /* 0x000fe20000000f00 */
[----:B------:R-:W-:Y:S04]  /*15880*/  STL [R1+0x60c], R50 ;  /* 0x00060c3201007387 */ /* 0x000fe80000100800 */
[----:B------:R1:W-:Y:S04]  /*15890*/  LDGSTS.E [R17+0x3900], desc[UR8][R18.64], P2 ;  /* 0x0390000012117fae */ /* 0x0003e80009121848 */
[----:B------:R1:W-:Y:S04]  /*158a0*/  STL [R1+0x608], R51 ;  /* 0x0006083301007387 */ /* 0x0003e80000100800 */
[----:B------:R-:W4:Y:S01]  /*158b0*/  LDL.LU R55, [R1+0x2a8] ;  /* 0x0002a80001377983 */ /* 0x000f220000300800 */
[----:B-1----:R-:W-:-:S03]  /*158c0*/  IMAD.MOV.U32 R19, RZ, RZ, R51 ;  /* 0x000000ffff137224 */ /* 0x002fc600078e0033 */
[----:B------:R-:W4:Y:S01]  /*158d0*/  LDL.LU R51, [R1+0x2ac] ;  /* 0x0002ac0001337983 */ /* 0x000f220000300800 */
[----:B------:R-:W-:-:S03]  /*158e0*/  SHF.L.U32 R57, R45, 0x2, RZ ;  /* 0x000000022d397819 */ /* 0x000fc600000006ff */
[----:B------:R-:W4:Y:S04]  /*158f0*/  LDL.LU R52, [R1+0x310] ;  /* 0x0003100001347983 */ /* 0x000f280000300800 */
[----:B------:R-:W4:Y:S01]  /*15900*/  LDL.LU R45, [R1+0x314] ;  /* 0x00031400012d7983 */ /* 0x000f220000300800 */
[----:B------:R-:W-:Y:S01]  /*15910*/  IMAD.MOV.U32 R18, RZ, RZ, R50 ;  /* 0x000000ffff127224 */ /* 0x000fe200078e0032 */
[----:B------:R-:W-:Y:S02]  /*15920*/  ISETP.GT.AND P1, PT, R16, 0x1, PT ;  /* 0x000000011000780c */ /* 0x000fe40003f24270 */
[----:B------:R-:W-:Y:S01]  /*15930*/  LOP3.LUT R59, R57, 0x20, RZ, 0x3c, !PT ;  /* 0x00000020393b7812 */ /* 0x000fe200078e3cff */
[----:B------:R-:W4:Y:S04]  /*15940*/  LDL.LU R50, [R1+0x31c] ;  /* 0x00031c0001327983 */ /* 0x000f280000300800 */
[----:B------:R1:W-:Y:S02]  /*15950*/  LDGSTS.E [R17+0x3980], desc[UR8][R18.64], P2 ;  /* 0x0398000012117fae */ /* 0x0003e40009121848 */
[----:B-1----:R-:W-:-:S04]  /*15960*/  SEL R17, RZ, 0x4, !P1 ;  /* 0x00000004ff117807 */ /* 0x002fc80004800000 */
[----:B------:R-:W-:-:S04]  /*15970*/  SEL R17, R17, RZ, !P0 ;  /* 0x000000ff11117207 */ /* 0x000fc80004000000 */
[----:B------:R-:W-:Y:S01]  /*15980*/  ISETP.NE.U32.AND P1, PT, R17, RZ, PT ;  /* 0x000000ff1100720c */ /* 0x000fe20003f25070 */
[----:B------:R-:W-:Y:S01]  /*15990*/  VIADD R17, R59, UR7 ;  /* 0x000000073b117c36 */ /* 0x000fe20008000000 */
[----:B---3--:R-:W-:-:S05]  /*159a0*/  IADD3 R46, P2, R46, R3, RZ ;  /* 0x000000032e2e7210 */ /* 0x008fca0007f5e0ff */
[----:B--2---:R-:W-:Y:S01]  /*159b0*/  IMAD.X R53, R53, 0x1, R2, P2 ;  /* 0x0000000135357824 */ /* 0x004fe200010e0602 */
[----:B------:R-:W-:Y:S01]  /*159c0*/  STL [R1+0x294], R46 ;  /* 0x0002942e01007387 */ /* 0x000fe20000100800 */
[----:B------:R-:W-:Y:S02]  /*159d0*/  MOV R18, R46 ;  /* 0x0000002e00127202 */ /* 0x000fe40000000f00 */
[----:B------:R-:W-:Y:S01]  /*159e0*/  IMAD.MOV.U32 R19, RZ, RZ, R53 ;  /* 0x000000ffff137224 */ /* 0x000fe200078e0035 */
[----:B------:R1:W-:Y:S04]  /*159f0*/  STL [R1+0x290], R53 ;  /* 0x0002903501007387 */ /* 0x0003e80000100800 */
[----:B------:R2:W-:Y:S01]  /*15a00*/  LDGSTS.E [R17+0x200], desc[UR8][R18.64], P1 ;  /* 0x0020000012117fae */ /* 0x0005e20008921848 */
[----:B------:R-:W-:-:S03]  /*15a10*/  IADD3 R47, P2, R47, R3, RZ ;  /* 0x000000032f2f7210 */ /* 0x000fc60007f5e0ff */
[----:B-1----:R-:W3:Y:S02]  /*15a20*/  LDL.LU R53, [R1+0x318] ;  /* 0x0003180001357983 */ /* 0x002ee40000300800 */
[----:B----4-:R-:W-:Y:S02]  /*15a30*/  IMAD.X R54, R54, 0x1, R2, P2 ;  /* 0x0000000136367824 */ /* 0x010fe400010e0602 */
[----:B------:R-:W4:Y:S01]  /*15a40*/  LDL.LU R46, [R1+0x324] ;  /* 0x00032400012e7983 */ /* 0x000f220000300800 */
[----:B--2---:R-:W-:-:S03]  /*15a50*/  MOV R18, R47 ;  /* 0x0000002f00127202 */ /* 0x004fc60000000f00 */
[----:B------:R1:W-:Y:S04]  /*15a60*/  STL [R1+0x29c], R47 ;  /* 0x00029c2f01007387 */ /* 0x0003e80000100800 */
[----:B------:R2:W-:Y:S01]  /*15a70*/  STL [R1+0x298], R54 ;  /* 0x0002983601007387 */ /* 0x0005e20000100800 */
[----:B------:R-:W-:-:S03]  /*15a80*/  IMAD.MOV.U32 R19, RZ, RZ, R54 ;  /* 0x000000ffff137224 */ /* 0x000fc600078e0036 */
[----:B-1----:R-:W4:Y:S04]  /*15a90*/  LDL.LU R47, [R1+0x320] ;  /* 0x00032000012f7983 */ /* 0x002f280000300800 */
[----:B------:R1:W-:Y:S01]  /*15aa0*/  LDGSTS.E [R17+0x280], desc[UR8][R18.64], P1 ;  /* 0x0028000012117fae */ /* 0x0003e20008921848 */
[----:B------:R-:W-:-:S05]  /*15ab0*/  IADD3 R48, P2, R48, R3, RZ ;  /* 0x0000000330307210 */ /* 0x000fca0007f5e0ff */
[----:B------:R-:W-:Y:S01]  /*15ac0*/  IMAD.X R49, R49, 0x1, R2, P2 ;  /* 0x0000000131317824 */ /* 0x000fe200010e0602 */
[----:B------:R2:W-:Y:S01]  /*15ad0*/  STL [R1+0x2a4], R48 ;  /* 0x0002a43001007387 */ /* 0x0005e20000100800 */
[----:B-1----:R-:W-:Y:S02]  /*15ae0*/  MOV R18, R48 ;  /* 0x0000003000127202 */ /* 0x002fe40000000f00 */
[----:B------:R-:W-:Y:S01]  /*15af0*/  IMAD.MOV.U32 R19, RZ, RZ, R49 ;  /* 0x000000ffff137224 */ /* 0x000fe200078e0031 */
[----:B------:R1:W-:Y:S01]  /*15b00*/  STL [R1+0x2a0], R49 ;  /* 0x0002a03101007387 */ /* 0x0003e20000100800 */
[----:B------:R-:W-:-:S03]  /*15b10*/  ISETP.GT.AND P2, PT, R16, 0x5, PT ;  /* 0x000000051000780c */ /* 0x000fc60003f44270 */
[----:B--2---:R-:W2:Y:S04]  /*15b20*/  LDL.LU R54, [R1+0x328] ;  /* 0x0003280001367983 */ /* 0x004ea80000300800 */
[----:B------:R-:W2:Y:S04]  /*15b30*/  LDL.LU R48, [R1+0x32c] ;  /* 0x00032c0001307983 */ /* 0x000ea80000300800 */
[----:B------:R1:W-:Y:S04]  /*15b40*/  LDGSTS.E [R17+0x300], desc[UR8][R18.64], P1 ;  /* 0x0030000012117fae */ /* 0x0003e80008921848 */
[----:B-1----:R-:W2:Y:S01]  /*15b50*/  LDL.LU R49, [R1+0x394] ;  /* 0x0003940001317983 */ /* 0x002ea20000300800 */
[----:B------:R-:W-:-:S02]  /*15b60*/  IADD3 R51, P3, R51, R3, RZ ;  /* 0x0000000333337210 */ /* 0x000fc40007f7e0ff */
[----:B------:R-:W-:-:S03]  /*15b70*/  SEL R18, RZ, 0x4, !P2 ;  /* 0x00000004ff127807 */ /* 0x000fc60005000000 */
[--C-:B------:R-:W-:Y:S01]  /*15b80*/  IMAD.X R55, R55, 0x1, R2.reuse, P3 ;  /* 0x0000000137377824 */ /* 0x100fe200018e0602 */
[----:B------:R-:W-:Y:S01]  /*15b90*/  SEL R18, R18, RZ, !P0 ;  /* 0x000000ff12127207 */ /* 0x000fe20004000000 */
[----:B------:R-:W-:Y:S01]  /*15ba0*/  STL [R1+0x2ac], R51 ;  /* 0x0002ac3301007387 */ /* 0x000fe20000100800 */
[----:B------:R-:W-:Y:S01]  /*15bb0*/  IADD3 R45, P3, R45, R3, RZ ;  /* 0x000000032d2d7210 */ /* 0x000fe20007f7e0ff */
[----:B------:R-:W-:Y:S01]  /*15bc0*/  IMAD.MOV.U32 R19, RZ, RZ, R55 ;  /* 0x000000ffff137224 */ /* 0x000fe200078e0037 */
[----:B------:R-:W-:Y:S01]  /*15bd0*/  ISETP.NE.U32.AND P2, PT, R18, RZ, PT ;  /* 0x000000ff1200720c */ /* 0x000fe20003f45070 */
[----:B------:R1:W-:Y:S01]  /*15be0*/  STL [R1+0x2a8], R55 ;  /* 0x0002a83701007387 */ /* 0x0003e20000100800 */
[----:B------:R-:W-:Y:S01]  /*15bf0*/  MOV R18, R51 ;  /* 0x0000003300127202 */ /* 0x000fe20000000f00 */
[----:B------:R-:W-:-:S04]  /*15c00*/  IMAD.X R52, R52, 0x1, R2, P3 ;  /* 0x0000000134347824 */ /* 0x000fc800018e0602 */
[----:B------:R1:W-:Y:S04]  /*15c10*/  LDGSTS.E [R17+0x380], desc[UR8][R18.64], P1 ;  /* 0x0038000012117fae */ /* 0x0003e80008921848 */
[----:B-1----:R-:W2:Y:S04]  /*15c20*/  LDL.LU R55, [R1+0x390] ;  /* 0x0003900001377983 */ /* 0x002ea80000300800 */
[----:B------:R-:W2:Y:S04]  /*15c30*/  LDL.LU R51, [R1+0x39c] ;  /* 0x00039c0001337983 */ /* 0x000ea80000300800 */
[----:B------:R-:W-:Y:S01]  /*15c40*/  STL [R1+0x314], R45 ;  /* 0x0003142d01007387 */ /* 0x000fe20000100800 */
[----:B------:R-:W-:-:S03]  /*15c50*/  IMAD.MOV.U32 R19, RZ, RZ, R52 ;  /* 0x000000ffff137224 */ /* 0x000fc600078e0034 */
[----:B------:R1:W-:Y:S04]  /*15c60*/  STL [R1+0x310], R52 ;  /* 0x0003103401007387 */ /* 0x0003e80000100800 */
[----:B-1----:R-:W2:Y:S01]  /*15c70*/  LDL.LU R52, [R1+0x398] ;  /* 0x0003980001347983 */ /* 0x002ea20000300800 */
[----:B------:R-:W-:Y:S02]  /*15c80*/  IADD3 R50, P1, R50, R3, RZ ;  /* 0x0000000332327210 */ /* 0x000fe40007f3e0ff */
[----:B------:R-:W-:Y:S02]  /*15c90*/  MOV R18, R45 ;  /* 0x0000002d00127202 */ /* 0x000fe40000000f00 */
[----:B------:R-:W2:Y:S04]  /*15ca0*/  LDL.LU R45, [R1+0x3a4] ;  /* 0x0003a400012d7983 */ /* 0x000ea80000300800 */
[----:B------:R1:W-:Y:S04]  /*15cb0*/  STL [R1+0x31c], R50 ;  /* 0x00031c3201007387 */ /* 0x0003e80000100800 */
[----:B------:R1:W-:Y:S02]  /*15cc0*/  LDGSTS.E [R17+0xa00], desc[UR8][R18.64], P2 ;  /* 0x00a0000012117fae */ /* 0x0003e40009121848 */
[----:B-1----:R-:W-:Y:S01]  /*15cd0*/  MOV R18, R50 ;  /* 0x0000003200127202 */ /* 0x002fe20000000f00 */
[----:B---3--:R-:W-:Y:S01]  /*15ce0*/  IMAD.X R53, R53, 0x1, R2, P1 ;  /* 0x0000000135357824 */ /* 0x008fe200008e0602 */
[----:B----4-:R-:W-:-:S04]  /*15cf0*/  IADD3 R46, P1, R46, R3, RZ ;  /* 0x000000032e2e7210 */ /* 0x010fc80007f3e0ff */
[----:B------:R1:W-:Y:S01]  /*15d00*/  STL [R1+0x318], R53 ;  /* 0x0003183501007387 */ /* 0x0003e20000100800 */
[----:B------:R-:W-:-:S03]  /*15d10*/  IMAD.MOV.U32 R19, RZ, RZ, R53 ;  /* 0x000000ffff137224 */ /* 0x000fc600078e0035 */
[----:B------:R-:W3:Y:S04]  /*15d20*/  LDL.LU R50, [R1+0x3a0] ;  /* 0x0003a00001327983 */ /* 0x000ee80000300800 */
[----:B------:R4:W-:Y:S04]  /*15d30*/  STL [R1+0x324], R46 ;  /* 0x0003242e01007387 */ /* 0x0009e80000100800 */
[----:B------:R4:W-:Y:S01]  /*15d40*/  LDGSTS.E [R17+0xa80], desc[UR8][R18.64], P2 ;  /* 0x00a8000012117fae */ /* 0x0009e20009121848 */
[----:B------:R-:W-:Y:S01]  /*15d50*/  IMAD.X R47, R47, 0x1, R2, P1 ;  /* 0x000000012f2f7824 */ /* 0x000fe200008e0602 */
[----:B------:R-:W-:-:S04]  /*15d60*/  ISETP.GT.AND P1, PT, R16, 0x9, PT ;  /* 0x000000091000780c */ /* 0x000fc80003f24270 */
[----:B------:R2:W-:Y:S04]  /*15d70*/  STL [R1+0x320], R47 ;  /* 0x0003202f01007387 */ /* 0x0005e80000100800 */
[----:B-1----:R-:W3:Y:S01]  /*15d80*/  LDL.LU R53, [R1+0x3a8] ;  /* 0x0003a80001357983 */ /* 0x002ee20000300800 */
[----:B----4-:R-:W-:Y:S01]  /*15d90*/  MOV R18, R46 ;  /* 0x0000002e00127202 */ /* 0x010fe20000000f00 */
[----:B------:R-:W-:Y:S02]  /*15da0*/  IMAD.MOV.U32 R19, RZ, RZ, R47 ;  /* 0x000000ffff137224 */ /* 0x000fe400078e002f */
[----:B------:R-:W4:Y:S04]  /*15db0*/  LDL.LU R46, [R1+0x3ac] ;  /* 0x0003ac00012e7983 */ /* 0x000f280000300800 */
[----:B------:R1:W-:Y:S04]  /*15dc0*/  LDGSTS.E [R17+0xb00], desc[UR8][R18.64], P2 ;  /* 0x00b0000012117fae */ /* 0x0003e80009121848 */
[----:B--2---:R-:W2:Y:S01]  /*15dd0*/  LDL.LU R47, [R1+0x414] ;  /* 0x00041400012f7983 */ /* 0x004ea20000300800 */
[----:B------:R-:W-:-:S02]  /*15de0*/  IADD3 R48, P3, R48, R3, RZ ;  /* 0x0000000330307210 */ /* 0x000fc40007f7e0ff */
[----:B-1----:R-:W-:-:S03]  /*15df0*/  SEL R18, RZ, 0x4, !P1 ;  /* 0x00000004ff127807 */ /* 0x002fc60004800000 */
[----:B------:R-:W-:Y:S01]  /*15e00*/  IMAD.X R54, R54, 0x1, R2, P3 ;  /* 0x0000000136367824 */ /* 0x000fe200018e0602 */
[----:B------:R-:W-:Y:S02]  /*15e10*/  SEL R18, R18, RZ, !P0 ;  /* 0x000000ff12127207 */ /* 0x000fe40004000000 */
[----:B------:R-:W-:Y:S01]  /*15e20*/  IADD3 R49, P3, R49, R3, RZ ;  /* 0x0000000331317210 */ /* 0x000fe20007f7e0ff */
[----:B------:R-:W-:Y:S01]  /*15e30*/  IMAD.MOV.U32 R19, RZ, RZ, R54 ;  /* 0x000000ffff137224 */ /* 0x000fe200078e0036 */
[----:B------:R-:W-:Y:S01]  /*15e40*/  ISETP.NE.U32.AND P1, PT, R18, RZ, PT ;  /* 0x000000ff1200720c */ /* 0x000fe20003f25070 */
[----:B------:R-:W-:Y:S01]  /*15e50*/  STL [R1+0x32c], R48 ;  /* 0x00032c3001007387 */ /* 0x000fe20000100800 */
[----:B------:R-:W-:-:S03]  /*15e60*/  MOV R18, R48 ;  /* 0x0000003000127202 */ /* 0x000fc60000000f00 */
[----:B------:R1:W-:Y:S04]  /*15e70*/  STL [R1+0x328], R54 ;  /* 0x0003283601007387 */ /* 0x0003e80000100800 */
[----:B------:R1:W-:Y:S04]  /*15e80*/  LDGSTS.E [R17+0xb80], desc[UR8][R18.64], P2 ;  /* 0x00b8000012117fae */ /* 0x0003e80009121848 */
[----:B-1----:R-:W2:Y:S04]  /*15e90*/  LDL.LU R54, [R1+0x410] ;  /* 0x0004100001367983 */ /* 0x002ea80000300800 */
[----:B------:R-:W2:Y:S04]  /*15ea0*/  LDL.LU R48, [R1+0x41c] ;  /* 0x00041c0001307983 */ /* 0x000ea80000300800 */
[----:B------:R-:W-:Y:S01]  /*15eb0*/  STL [R1+0x394], R49 ;  /* 0x0003943101007387 */ /* 0x000fe20000100800 */
[----:B------:R-:W-:Y:S01]  /*15ec0*/  IMAD.X R55, R55, 0x1, R2, P3 ;  /* 0x0000000137377824 */ /* 0x000fe200018e0602 */
[----:B------:R-:W-:-:S04]  /*15ed0*/  IADD3 R51, P2, R51, R3, RZ ;  /* 0x0000000333337210 */ /* 0x000fc80007f5e0ff */
[----:B------:R1:W-:Y:S01]  /*15ee0*/  STL [R1+0x390], R55 ;  /* 0x0003903701007387 */ /* 0x0003e20000100800 */
[----:B------:R-:W-:Y:S01]  /*15ef0*/  IMAD.MOV.U32 R19, RZ, RZ, R55 ;  /* 0x000000ffff137224 */ /* 0x000fe200078e0037 */
[----:B------:R-:W-:-:S05]  /*15f00*/  MOV R18, R49 ;  /* 0x0000003100127202 */ /* 0x000fca0000000f00 */
[----:B------:R1:W-:Y:S04]  /*15f10*/  LDGSTS.E [R17+0x1200], desc[UR8][R18.64], P1 ;  /* 0x0120000012117fae */ /* 0x0003e80008921848 */
[----:B-1----:R-:W2:Y:S04]  /*15f20*/  LDL.LU R55, [R1+0x418] ;  /* 0x0004180001377983 */ /* 0x002ea80000300800 */
[----:B------:R-:W2:Y:S01]  /*15f30*/  LDL.LU R49, [R1+0x424] ;  /* 0x0004240001317983 */ /* 0x000ea20000300800 */
[----:B------:R-:W-:-:S03]  /*15f40*/  IMAD.X R52, R52, 0x1, R2, P2 ;  /* 0x0000000134347824 */ /* 0x000fc600010e0602 */
[----:B------:R1:W-:Y:S01]  /*15f50*/  STL [R1+0x39c], R51 ;  /* 0x00039c3301007387 */ /* 0x0003e20000100800 */
[----:B------:R-:W-:-:S03]  /*15f60*/  MOV R18, R51 ;  /* 0x0000003300127202 */ /* 0x000fc60000000f00 */
[----:B------:R3:W-:Y:S04]  /*15f70*/  STL [R1+0x398], R52 ;  /* 0x0003983401007387 */ /* 0x0007e80000100800 */
[----:B-1----:R-:W2:Y:S01]  /*15f80*/  LDL.LU R51, [R1+0x420] ;  /* 0x0004200001337983 */ /* 0x002ea20000300800 */
[----:B------:R-:W-:Y:S01]  /*15f90*/  IADD3 R45, P2, R45, R3, RZ ;  /* 0x000000032d2d7210 */ /* 0x000fe20007f5e0ff */
[----:B------:R-:W-:-:S04]  /*15fa0*/  IMAD.MOV.U32 R19, RZ, RZ, R52 ;  /* 0x000000ffff137224 */ /* 0x000fc800078e0034 */
[----:B------:R-:W-:Y:S04]  /*15fb0*/  STL [R1+0x3a4], R45 ;  /* 0x0003a42d01007387 */ /* 0x000fe80000100800 */
[----:B------:R1:W-:Y:S02]  /*15fc0*/  LDGSTS.E [R17+0x1280], desc[UR8][R18.64], P1 ;  /* 0x0128000012117fae */ /* 0x0003e40008921848 */
[----:B-1----:R-:W-:Y:S01]  /*15fd0*/  MOV R18, R45 ;  /* 0x0000002d00127202 */ /* 0x002fe20000000f00 */
[----:B---3--:R-:W-:Y:S01]  /*15fe0*/  IMAD.X R50, R50, 0x1, R2, P2 ;  /* 0x0000000132327824 */ /* 0x008fe200010e0602 */
[----:B------:R-:W-:-:S03]  /*15ff0*/  ISETP.GT.AND P2, PT, R16, 0xd, PT ;  /* 0x0000000d1000780c */ /* 0x000fc60003f44270 */
[----:B------:R-:W-:Y:S01]  /*16000*/  IMAD.MOV.U32 R19, RZ, RZ, R50 ;  /* 0x000000ffff137224 */ /* 0x000fe200078e0032 */
[----:B------:R1:W-:Y:S04]  /*16010*/  STL [R1+0x3a0], R50 ;  /* 0x0003a03201007387 */ /* 0x0003e80000100800 */
[----:B------:R-:W3:Y:S04]  /*16020*/  LDL.LU R52, [R1+0x428] ;  /* 0x0004280001347983 */ /* 0x000ee80000300800 */
[----:B------:R4:W-:Y:S04]  /*16030*/  LDGSTS.E [R17+0x1300], desc[UR8][R18.64], P1 ;  /* 0x0130000012117fae */ /* 0x0009e80008921848 */
[----:B-1----:R-:W3:Y:S04]  /*16040*/  LDL.LU R50, [R1+0x42c] ;  /* 0x00042c0001327983 */ /* 0x002ee80000300800 */
[----:B------:R-:W3:Y:S01]  /*16050*/  LDL.LU R45, [R1+0x494] ;  /* 0x00049400012d7983 */ /* 0x000ee20000300800 */
[----:B----4-:R-:W-:-:S02]  /*16060*/  IADD3 R46, P3, R46, R3, RZ ;  /* 0x000000032e2e7210 */ /* 0x010fc40007f7e0ff */
[----:B------:R-:W-:-:S03]  /*16070*/  SEL R18, RZ, 0x4, !P2 ;  /* 0x00000004ff127807 */ /* 0x000fc60005000000 */
[----:B------:R-:W-:Y:S01]  /*16080*/  IMAD.X R53, R53, 0x1, R2, P3 ;  /* 0x0000000135357824 */ /* 0x000fe200018e0602 */
[----:B------:R-:W-:Y:S01]  /*16090*/  SEL R18, R18, RZ, !P0 ;  /* 0x000000ff12127207 */ /* 0x000fe20004000000 */
[----:B------:R-:W-:Y:S02]  /*160a0*/  STL [R1+0x3ac], R46 ;  /* 0x0003ac2e01007387 */ /* 0x000fe40000100800 */
[----:B------:R-:W-:Y:S01]  /*160b0*/  IMAD.MOV.U32 R19, RZ, RZ, R53 ;  /* 0x000000ffff137224 */ /* 0x000fe200078e0035 */
[----:B--2---:R-:W-:Y:S01]  /*160c0*/  IADD3 R47, P3, R47, R3, RZ ;  /* 0x000000032f2f7210 */ /* 0x004fe20007f7e0ff */
[----:B------:R1:W-:Y:S01]  /*160d0*/  STL [R1+0x3a8], R53 ;  /* 0x0003a83501007387 */ /* 0x0003e20000100800 */
[----:B------:R-:W-:Y:S02]  /*160e0*/  ISETP.NE.U32.AND P2, PT, R18, RZ, PT ;  /* 0x000000ff1200720c */ /* 0x000fe40003f45070 */
[----:B------:R-:W-:-:S05]  /*160f0*/  MOV R18, R46 ;  /* 0x0000002e00127202 */ /* 0x000fca0000000f00 */
[----:B------:R2:W-:Y:S04]  /*16100*/  LDGSTS.E [R17+0x1380], desc[UR8][R18.64], P1 ;  /* 0x0138000012117fae */ /* 0x0005e80008921848 */
[----:B-1----:R-:W4:Y:S04]  /*16110*/  LDL.LU R53, [R1+0x490] ;  /* 0x0004900001357983 */ /* 0x002f280000300800 */
[----:B------:R-:W4:Y:S04]  /*16120*/  LDL.LU R46, [R1+0x49c] ;  /* 0x00049c00012e7983 */ /* 0x000f280000300800 */
[----:B------:R-:W-:Y:S01]  /*16130*/  STL [R1+0x414], R47 ;  /* 0x0004142f01007387 */ /* 0x000fe20000100800 */
[----:B--2---:R-:W-:Y:S01]  /*16140*/  MOV R18, R47 ;  /* 0x0000002f00127202 */ /* 0x004fe20000000f00 */
[----:B------:R-:W-:Y:S01]  /*16150*/  IMAD.X R54, R54, 0x1, R2, P3 ;  /* 0x0000000136367824 */ /* 0x000fe200018e0602 */
[----:B------:R-:W-:-:S04]  /*16160*/  IADD3 R48, P1, R48, R3, RZ ;  /* 0x0000000330307210 */ /* 0x000fc80007f3e0ff */
[----:B------:R1:W-:Y:S01]  /*16170*/  STL [R1+0x410], R54 ;  /* 0x0004103601007387 */ /* 0x0003e20000100800 */
[----:B------:R-:W-:-:S05]  /*16180*/  IMAD.MOV.U32 R19, RZ, RZ, R54 ;  /* 0x000000ffff137224 */ /* 0x000fca00078e0036 */
[----:B------:R2:W-:Y:S04]  /*16190*/  LDGSTS.E [R17+0x1a00], desc[UR8][R18.64], P2 ;  /* 0x01a0000012117fae */ /* 0x0005e80009121848 */
[----:B-1----:R-:W4:Y:S04]  /*161a0*/  LDL.LU R54, [R1+0x498] ;  /* 0x0004980001367983 */ /* 0x002f280000300800 */
[----:B------:R-:W4:Y:S04]  /*161b0*/  LDL.LU R47, [R1+0x4a4] ;  /* 0x0004a400012f7983 */ /* 0x000f280000300800 */
[----:B------:R1:W-:Y:S01]  /*161c0*/  STL [R1+0x41c], R48 ;  /* 0x00041c3001007387 */ /* 0x0003e20000100800 */
[----:B--2---:R-:W-:Y:S01]  /*161d0*/  MOV R18, R48 ;  /* 0x0000003000127202 */ /* 0x004fe20000000f00 */
[----:B------:R-:W-:Y:S01]  /*161e0*/  IMAD.X R55, R55, 0x1, R2, P1 ;  /* 0x0000000137377824 */ /* 0x000fe200008e0602 */
[----:B------:R-:W-:-:S04]  /*161f0*/  IADD3 R49, P1, R49, R3, RZ ;  /* 0x0000000331317210 */ /* 0x000fc80007f3e0ff */
[----:B------:R2:W-:Y:S01]  /*16200*/  STL [R1+0x418], R55 ;  /* 0x0004183701007387 */ /* 0x0005e20000100800 */
[----:B------:R-:W-:-:S03]  /*16210*/  IMAD.MOV.U32 R19, RZ, RZ, R55 ;  /* 0x000000ffff137224 */ /* 0x000fc600078e0037 */
[----:B-1----:R-:W4:Y:S04]  /*16220*/  LDL.LU R48, [R1+0x4a0] ;  /* 0x0004a00001307983 */ /* 0x002f280000300800 */
[----:B------:R-:W-:Y:S04]  /*16230*/  STL [R1+0x424], R49 ;  /* 0x0004243101007387 */ /* 0x000fe80000100800 */
[----:B------:R1:W-:Y:S01]  /*16240*/  LDGSTS.E [R17+0x1a80], desc[UR8][R18.64], P2 ;  /* 0x01a8000012117fae */ /* 0x0003e20009121848 */
[----:B------:R-:W-:-:S05]  /*16250*/  IMAD.X R51, R51, 0x1, R2, P1 ;  /* 0x0000000133337824 */ /* 0x000fca00008e0602 */
[----:B------:R1:W-:Y:S04]  /*16260*/  STL [R1+0x420], R51 ;  /* 0x0004203301007387 */ /* 0x0003e80000100800 */
[----:B--2---:R-:W2:Y:S01]  /*16270*/  LDL.LU R55, [R1+0x4a8] ;  /* 0x0004a80001377983 */ /* 0x004ea20000300800 */
[----:B-1----:R-:W-:-:S03]  /*16280*/  IMAD.MOV.U32 R19, RZ, RZ, R51 ;  /* 0x000000ffff137224 */ /* 0x002fc600078e0033 */
[----:B------:R-:W2:Y:S01]  /*16290*/  LDL.LU R51, [R1+0x4ac] ;  /* 0x0004ac0001337983 */ /* 0x000ea20000300800 */
[----:B------:R-:W-:Y:S02]  /*162a0*/  MOV R18, R49 ;  /* 0x0000003100127202 */ /* 0x000fe40000000f00 */
[----:B------:R-:W-:Y:S01]  /*162b0*/  ISETP.GT.AND P1, PT, R16, 0x11, PT ;  /* 0x000000111000780c */ /* 0x000fe20003f24270 */
[----:B------:R-:W2:Y:S04]  /*162c0*/  LDL.LU R49, [R1+0x514] ;  /* 0x0005140001317983 */ /* 0x000ea80000300800 */
[----:B------:R1:W-:Y:S02]  /*162d0*/  LDGSTS.E [R17+0x1b00], desc[UR8][R18.64], P2 ;  /* 0x01b0000012117fae */ /* 0x0003e40009121848 */
[----:B-1----:R-:W-:-:S04]  /*162e0*/  SEL R18, RZ, 0x4, !P1 ;  /* 0x00000004ff127807 */ /* 0x002fc80004800000 */
[----:B------:R-:W-:-:S04]  /*162f0*/  SEL R18, R18, RZ, !P0 ;  /* 0x000000ff12127207 */ /* 0x000fc80004000000 */
[----:B------:R-:W-:Y:S02]  /*16300*/  ISETP.NE.U32.AND P1, PT, R18, RZ, PT ;  /* 0x000000ff1200720c */ /* 0x000fe40003f25070 */
[----:B---3--:R-:W-:-:S05]  /*16310*/  IADD3 R50, P3, R50, R3, RZ ;  /* 0x0000000332327210 */ /* 0x008fca0007f7e0ff */
[----:B------:R-:W-:Y:S01]  /*16320*/  IMAD.X R52, R52, 0x1, R2, P3 ;  /* 0x0000000134347824 */ /* 0x000fe200018e0602 */
[----:B------:R-:W-:Y:S01]  /*16330*/  IADD3 R45, P3, R45, R3, RZ ;  /* 0x000000032d2d7210 */ /* 0x000fe20007f7e0ff */
[----:B------:R1:W-:Y:S01]  /*16340*/  STL [R1+0x42c], R50 ;  /* 0x00042c3201007387 */ /* 0x0003e20000100800 */
[----:B------:R-:W-:Y:S01]  /*16350*/  MOV R18, R50 ;  /* 0x0000003200127202 */ /* 0x000fe20000000f00 */
[----:B------:R-:W-:Y:S02]  /*16360*/  IMAD.MOV.U32 R19, RZ, RZ, R52 ;  /* 0x000000ffff137224 */ /* 0x000fe400078e0034 */
[----:B------:R3:W-:Y:S04]  /*16370*/  STL [R1+0x428], R52 ;  /* 0x0004283401007387 */ /* 0x0007e80000100800 */
[----:B------:R4:W-:Y:S04]  /*16380*/  LDGSTS.E [R17+0x1b80], desc[UR8][R18.64], P2 ;  /* 0x01b8000012117fae */ /* 0x0009e80009121848 */
[----:B-1----:R-:W2:Y:S04]  /*16390*/  LDL.LU R50, [R1+0x510] ;  /* 0x0005100001327983 */ /* 0x002ea80000300800 */
[----:B---3--:R-:W3:Y:S01]  /*163a0*/  LDL.LU R52, [R1+0x51c] ;  /* 0x00051c0001347983 */ /* 0x008ee20000300800 */
[----:B----4-:R-:W-:-:S03]  /*163b0*/  IMAD.X R53, R53, 0x1, R2, P3 ;  /* 0x0000000135357824 */ /* 0x010fc600018e0602 */
[----:B------:R-:W-:Y:S01]  /*163c0*/  STL [R1+0x494], R45 ;  /* 0x0004942d01007387 */ /* 0x000fe20000100800 */
[----:B------:R-:W-:-:S03]  /*163d0*/  IMAD.MOV.U32 R19, RZ, RZ, R53 ;  /* 0x000000ffff137224 */ /* 0x000fc600078e0035 */
[----:B------:R1:W-:Y:S01]  /*163e0*/  STL [R1+0x490], R53 ;  /* 0x0004903501007387 */ /* 0x0003e20000100800 */
[----:B------:R-:W-:Y:S02]  /*163f0*/  IADD3 R46, P2, R46, R3, RZ ;  /* 0x000000032e2e7210 */ /* 0x000fe40007f5e0ff */
[----:B------:R-:W-:-:S05]  /*16400*/  MOV R18, R45 ;  /* 0x0000002d00127202 */ /* 0x000fca0000000f00 */
[----:B------:R4:W-:Y:S04]  /*16410*/  LDGSTS.E [R17+0x2200], desc[UR8][R18.64], P1 ;  /* 0x0220000012117fae */ /* 0x0009e80008921848 */
[----:B-1----:R-:W3:Y:S04]  /*16420*/  LDL.LU R53, [R1+0x518] ;  /* 0x0005180001357983 */ /* 0x002ee80000300800 */
[----:B------:R-:W3:Y:S01]  /*16430*/  LDL.LU R45, [R1+0x524] ;  /* 0x00052400012d7983 */ /* 0x000ee20000300800 */
[----:B----4-:R-:W-:Y:S01]  /*16440*/  MOV R18, R46 ;  /* 0x0000002e00127202 */ /* 0x010fe20000000f00 */
[----:B------:R-:W-:Y:S01]  /*16450*/  IMAD.X R54, R54, 0x1, R2, P2 ;  /* 0x0000000136367824 */ /* 0x000fe200010e0602 */
[----:B------:R-:W-:-:S03]  /*16460*/  IADD3 R47, P2, R47, R3, RZ ;  /* 0x000000032f2f7210 */ /* 0x000fc60007f5e0ff */
[----:B------:R-:W-:Y:S01]  /*16470*/  IMAD.MOV.U32 R19, RZ, RZ, R54 ;  /* 0x000000ffff137224 */ /* 0x000fe200078e0036 */
[----:B------:R1:W-:Y:S04]  /*16480*/  STL [R1+0x49c], R46 ;  /* 0x00049c2e01007387 */ /* 0x0003e80000100800 */
[----:B------:R-:W-:Y:S04]  /*16490*/  STL [R1+0x498], R54 ;  /* 0x0004983601007387 */ /* 0x000fe80000100800 */
[----:B------:R4:W-:Y:S04]  /*164a0*/  LDGSTS.E [R17+0x2280], desc[UR8][R18.64], P1 ;  /* 0x0228000012117fae */ /* 0x0009e80008921848 */
[----:B-1----:R-:W3:Y:S01]  /*164b0*/  LDL.LU R46, [R1+0x520] ;  /* 0x00052000012e7983 */ /* 0x002ee20000300800 */
[----:B------:R-:W-:Y:S01]  /*164c0*/  IMAD.X R48, R48, 0x1, R2, P2 ;  /* 0x0000000130307824 */ /* 0x000fe200010e0602 */
[----:B------:R-:W-:-:S02]  /*164d0*/  ISETP.GT.AND P2, PT, R16, 0x15, PT ;  /* 0x000000151000780c */ /* 0x000fc40003f44270 */
[----:B----4-:R-:W-:Y:S01]  /*164e0*/  MOV R18, R47 ;  /* 0x0000002f00127202 */ /* 0x010fe20000000f00 */
[----:B------:R-:W-:Y:S01]  /*164f0*/  IMAD.MOV.U32 R19, RZ, RZ, R48 ;  /* 0x000000ffff137224 */ /* 0x000fe200078e0030 */
[----:B------:R-:W-:Y:S04]  /*16500*/  STL [R1+0x4a4], R47 ;  /* 0x0004a42f01007387 */ /* 0x000fe80000100800 */
[----:B------:R1:W-:Y:S04]  /*16510*/  LDGSTS.E [R17+0x2300], desc[UR8][R18.64], P1 ;  /* 0x0230000012117fae */ /* 0x0003e80008921848 */
[----:B------:R4:W-:Y:S01]  /*16520*/  STL [R1+0x4a0], R48 ;  /* 0x0004a03001007387 */ /* 0x0009e20000100800 */
[----:B-1----:R-:W-:-:S03]  /*16530*/  SEL R18, RZ, 0x4, !P2 ;  /* 0x00000004ff127807 */ /* 0x002fc60005000000 */
[----:B----4-:R-:W4:Y:S01]  /*16540*/  LDL.LU R48, [R1+0x528] ;  /* 0x0005280001307983 */ /* 0x010f220000300800 */
[----:B--2---:R-:W-:Y:S02]  /*16550*/  IADD3 R51, P3, R51, R3, RZ ;  /* 0x0000000333337210 */ /* 0x004fe40007f7e0ff */
[----:B------:R-:W-:Y:S01]  /*16560*/  SEL R18, R18, RZ, !P0 ;  /* 0x000000ff12127207 */ /* 0x000fe20004000000 */
[----:B------:R-:W2:Y:S02]  /*16570*/  LDL.LU R47, [R1+0x52c] ;  /* 0x00052c00012f7983 */ /* 0x000ea40000300800 */
[----:B------:R-:W-:Y:S01]  /*16580*/  IMAD.X R55, R55, 0x1, R2, P3 ;  /* 0x0000000137377824 */ /* 0x000fe200018e0602 */
[----:B------:R-:W-:Y:S01]  /*16590*/  ISETP.NE.U32.AND P2, PT, R18, RZ, PT ;  /* 0x000000ff1200720c */ /* 0x000fe20003f45070 */
[----:B------:R-:W4:Y:S01]  /*165a0*/  LDL.LU R54, [R1+0x590] ;  /* 0x0005900001367983 */ /* 0x000f220000300800 */
[----:B------:R-:W-:-:S03]  /*165b0*/  MOV R18, R51 ;  /* 0x0000003300127202 */ /* 0x000fc60000000f00 */
[----:B------:R1:W-:Y:S04]  /*165c0*/  STL [R1+0x4ac], R51 ;  /* 0x0004ac3301007387 */ /* 0x0003e80000100800 */
[----:B------:R-:W-:Y:S04]  /*165d0*/  STL [R1+0x4a8], R55 ;  /* 0x0004a83701007387 */ /* 0x000fe80000100800 */
[----:B-1----:R-:W4:Y:S01]  /*165e0*/  LDL.LU R51, [R1+0x594] ;  /* 0x0005940001337983 */ /* 0x002f220000300800 */
[----:B------:R-:W-:Y:S01]  /*165f0*/  IMAD.MOV.U32 R19, RZ, RZ, R55 ;  /* 0x000000ffff137224 */ /* 0x000fe200078e0037 */
[----:B------:R-:W-:-:S04]  /*16600*/  IADD3 R49, P3, R49, R3, RZ ;  /* 0x0000000331317210 */ /* 0x000fc80007f7e0ff */
[----:B------:R1:W-:Y:S04]  /*16610*/  LDGSTS.E [R17+0x2380], desc[UR8][R18.64], P1 ;  /* 0x0238000012117fae */ /* 0x0003e80008921848 */
[----:B------:R-:W-:Y:S01]  /*16620*/  STL [R1+0x514], R49 ;  /* 0x0005143101007387 */ /* 0x000fe20000100800 */
[----:B-1----:R-:W-:Y:S01]  /*16630*/  MOV R18, R49 ;  /* 0x0000003100127202 */ /* 0x002fe20000000f00 */
[----:B------:R-:W-:Y:S01]  /*16640*/  IMAD.X R50, R50, 0x1, R2, P3 ;  /* 0x0000000132327824 */ /* 0x000fe200018e0602 */
[----:B---3--:R-:W-:-:S04]  /*16650*/  IADD3 R52, P1, R52, R3, RZ ;  /* 0x0000000334347210 */ /* 0x008fc80007f3e0ff */
[----:B------:R1:W-:Y:S01]  /*16660*/  STL [R1+0x510], R50 ;  /* 0x0005103201007387 */ /* 0x0003e20000100800 */
[----:B------:R-:W-:-:S05]  /*16670*/  IMAD.MOV.U32 R19, RZ, RZ, R50 ;  /* 0x000000ffff137224 */ /* 0x000fca00078e0032 */
[----:B------:R3:W-:Y:S04]  /*16680*/  LDGSTS.E [R17+0x2a00], desc[UR8][R18.64], P2 ;  /* 0x02a0000012117fae */ /* 0x0007e80009121848 */
[----:B-1----:R-:W4:Y:S04]  /*16690*/  LDL.LU R50, [R1+0x598] ;  /* 0x0005980001327983 */ /* 0x002f280000300800 */
[----:B------:R-:W4:Y:S04]  /*166a0*/  LDL.LU R49, [R1+0x59c] ;  /* 0x00059c0001317983 */ /* 0x000f280000300800 */
[----:B------:R-:W-:Y:S01]  /*166b0*/  STL [R1+0x51c], R52 ;  /* 0x00051c3401007387 */ /* 0x000fe20000100800 */
[----:B------:R-:W-:-:S03]  /*166c0*/  IMAD.X R53, R53, 0x1, R2, P1 ;  /* 0x0000000135357824 */ /* 0x000fc600008e0602 */
[----:B------:R-:W4:Y:S04]  /*166d0*/  LDL.LU R56, [R1+0x5a0] ;  /* 0x0005a00001387983 */ /* 0x000f280000300800 */
[----:B------:R1:W-:Y:S04]  /*166e0*/  STL [R1+0x518], R53 ;  /* 0x0005183501007387 */ /* 0x0003e80000100800 */
[----:B------:R-:W4:Y:S01]  /*166f0*/  LDL.LU R55, [R1+0x5a4] ;  /* 0x0005a40001377983 */ /* 0x000f220000300800 */
[----:B------:R-:W-:Y:S01]  /*16700*/  IADD3 R45, P1, R45, R3, RZ ;  /* 0x000000032d2d7210 */ /* 0x000fe20007f3e0ff */
[----:B---3--:R-:W-:Y:S01]  /*16710*/  IMAD.MOV.U32 R19, RZ, RZ, R53 ;  /* 0x000000ffff137224 */ /* 0x008fe200078e0035 */
[----:B------:R-:W-:-:S03]  /*16720*/  MOV R18, R52 ;  /* 0x0000003400127202 */ /* 0x000fc60000000f00 */
[----:B------:R3:W-:Y:S04]  /*16730*/  STL [R1+0x524], R45 ;  /* 0x0005242d01007387 */ /* 0x0007e80000100800 */
[----:B------:R1:W-:Y:S01]  /*16740*/  LDGSTS.E [R17+0x2a80], desc[UR8][R18.64], P2 ;  /* 0x02a8000012117fae */ /* 0x0003e20009121848 */
[----:B------:R-:W-:Y:S01]  /*16750*/  IMAD.X R46, R46, 0x1, R2, P1 ;  /* 0x000000012e2e7824 */ /* 0x000fe200008e0602 */
[----:B-1----:R-:W-:-:S04]  /*16760*/  MOV R18, R45 ;  /* 0x0000002d00127202 */ /* 0x002fc80000000f00 */
[----:B------:R1:W-:Y:S01]  /*16770*/  STL [R1+0x520], R46 ;  /* 0x0005202e01007387 */ /* 0x0003e20000100800 */
[----:B------:R-:W-:-:S03]  /*16780*/  IMAD.MOV.U32 R19, RZ, RZ, R46 ;  /* 0x000000ffff137224 */ /* 0x000fc600078e002e */
[----:B------:R-:W4:Y:S01]  /*16790*/  LDL.LU R53, [R1+0x5a8] ;  /* 0x0005a80001357983 */ /* 0x000f220000300800 */
[----:B------:R-:W-:-:S03]  /*167a0*/  ISETP.GT.AND P1, PT, R16, 0x19, PT ;  /* 0x000000191000780c */ /* 0x000fc60003f24270 */
[----:B---3--:R-:W3:Y:S04]  /*167b0*/  LDL.LU R45, [R1+0x5ac] ;  /* 0x0005ac00012d7983 */ /* 0x008ee80000300800 */
[----:B------:R2:W-:Y:S04]  /*167c0*/  LDGSTS.E [R17+0x2b00], desc[UR8][R18.64], P2 ;  /* 0x02b0000012117fae */ /* 0x0005e80009121848 */
[----:B-1----:R-:W3:Y:S01]  /*167d0*/  LDL.LU R46, [R1+0x614] ;  /* 0x00061400012e7983 */ /* 0x002ee20000300800 */
[----:B--2---:R-:W-:Y:S02]  /*167e0*/  SEL R18, RZ, 0x4, !P1 ;  /* 0x00000004ff127807 */ /* 0x004fe40004800000 */
[----:B------:R-:W-:-:S02]  /*167f0*/  IADD3 R47, P3, R47, R3, RZ ;  /* 0x000000032f2f7210 */ /* 0x000fc40007f7e0ff */
[----:B------:R-:W-:-:S03]  /*16800*/  SEL R18, R18, RZ, !P0 ;  /* 0x000000ff12127207 */ /* 0x000fc60004000000 */
[----:B----4-:R-:W-:Y:S01]  /*16810*/  IMAD.X R48, R48, 0x1, R2, P3 ;  /* 0x0000000130307824 */ /* 0x010fe200018e0602 */
[----:B------:R1:W-:Y:S01]  /*16820*/  STL [R1+0x52c], R47 ;  /* 0x00052c2f01007387 */ /* 0x0003e20000100800 */
[----:B------:R-:W-:Y:S01]  /*16830*/  ISETP.NE.U32.AND P1, PT, R18, RZ, PT ;  /* 0x000000ff1200720c */ /* 0x000fe20003f25070 */
[----:B------:R-:W-:Y:S02]  /*16840*/  IMAD.MOV.U32 R18, RZ, RZ, R47 ;  /* 0x000000ffff127224 */ /* 0x000fe400078e002f */
[----:B------:R2:W-:Y:S01]  /*16850*/  STL [R1+0x528], R48 ;  /* 0x0005283001007387 */ /* 0x0005e20000100800 */
[----:B------:R-:W-:-:S04]  /*16860*/  IADD3 R51, P4, R51, R3, RZ ;  /* 0x0000000333337210 */ /* 0x000fc80007f9e0ff */
[----:B------:R-:W-:Y:S01]  /*16870*/  IADD3.X R54, R54, R2, RZ, P4, !PT ;  /* 0x0000000236367210 */ /* 0x000fe200027fe4ff */
[----:B------:R4:W-:Y:S01]  /*16880*/  STL [R1+0x594], R51 ;  /* 0x0005943301007387 */ /* 0x0009e20000100800 */
[----:B------:R-:W-:-:S03]  /*16890*/  IMAD.MOV.U32 R19, RZ, RZ, R48 ;  /* 0x000000ffff137224 */ /* 0x000fc600078e0030 */
[----:B-1----:R-:W3:Y:S04]  /*168a0*/  LDL.LU R47, [R1+0x610] ;  /* 0x00061000012f7983 */ /* 0x002ee80000300800 */
[----:B------:R1:W-:Y:S04]  /*168b0*/  STL [R1+0x590], R54 ;  /* 0x0005903601007387 */ /* 0x0003e80000100800 */
[----:B------:R-:W3:Y:S04]  /*168c0*/  LDL.LU R52, [R1+0x618] ;  /* 0x0006180001347983 */ /* 0x000ee80000300800 */
[----:B--2---:R-:W2:Y:S04]  /*168d0*/  LDL.LU R48, [R1+0x61c] ;  /* 0x00061c0001307983 */ /* 0x004ea80000300800 */
[----:B------:R1:W-:Y:S02]  /*168e0*/  LDGSTS.E [R17+0x2b80], desc[UR8][R18.64], P2 ;  /* 0x02b8000012117fae */ /* 0x0003e40009121848 */
[----:B-1----:R-:W-:Y:S01]  /*168f0*/  MOV R18, R51 ;  /* 0x0000003300127202 */ /* 0x002fe20000000f00 */
[----:B------:R-:W-:Y:S01]  /*16900*/  IMAD.MOV.U32 R19, RZ, RZ, R54 ;  /* 0x000000ffff137224 */ /* 0x000fe200078e0036 */
[----:B----4-:R-:W4:Y:S04]  /*16910*/  LDL.LU R51, [R1+0x624] ;  /* 0x0006240001337983 */ /* 0x010f280000300800 */
[----:B------:R1:W-:Y:S01]  /*16920*/  LDGSTS.E [R17+0x3200], desc[UR8][R18.64], P1 ;  /* 0x0320000012117fae */ /* 0x0003e20008921848 */
[----:B------:R-:W-:-:S05]  /*16930*/  IADD3 R49, P2, R49, R3, RZ ;  /* 0x0000000331317210 */ /* 0x000fca0007f5e0ff */
[----:B------:R-:W-:Y:S01]  /*16940*/  IMAD.X R50, R50, 0x1, R2, P2 ;  /* 0x0000000132327824 */ /* 0x000fe200010e0602 */
[----:B------:R-:W-:Y:S01]  /*16950*/  STL [R1+0x59c], R49 ;  /* 0x00059c3101007387 */ /* 0x000fe20000100800 */
[----:B-1----:R-:W-:Y:S02]  /*16960*/  IMAD.MOV.U32 R18, RZ, RZ, R49 ;  /* 0x000000ffff127224 */ /* 0x002fe400078e0031 */
[----:B------:R-:W-:Y:S01]  /*16970*/  IMAD.MOV.U32 R19, RZ, RZ, R50 ;  /* 0x000000ffff137224 */ /* 0x000fe200078e0032 */
[----:B------:R1:W-:Y:S01]  /*16980*/  STL [R1+0x598], R50 ;  /* 0x0005983201007387 */ /* 0x0003e20000100800 */
[----:B------:R-:W-:-:S03]  /*16990*/  IADD3 R55, P3, R55, R3, RZ ;  /* 0x0000000337377210 */ /* 0x000fc60007f7e0ff */
[----:B------:R1:W-:Y:S01]  /*169a0*/  LDGSTS.E [R17+0x3280], desc[UR8][R18.64], P1 ;  /* 0x0328000012117fae */ /* 0x0003e20008921848 */
[----:B------:R-:W-:-:S03]  /*169b0*/  IADD3.X R56, R56, R2, RZ, P3, !PT ;  /* 0x0000000238387210 */ /* 0x000fc60001ffe4ff */
[----:B------:R-:W-:Y:S04]  /*169c0*/  STL [R1+0x5a4], R55 ;  /* 0x0005a43701007387 */ /* 0x000fe80000100800 */
[----:B------:R-:W4:Y:S04]  /*169d0*/  LDL.LU R54, [R1+0x620] ;  /* 0x0006200001367983 */ /* 0x000f280000300800 */
[----:B------:R-:W-:Y:S01]  /*169e0*/  STL [R1+0x5a0], R56 ;  /* 0x0005a03801007387 */ /* 0x000fe20000100800 */
[----:B-1----:R-:W-:Y:S01]  /*169f0*/  MOV R18, R55 ;  /* 0x0000003700127202 */ /* 0x002fe20000000f00 */
[----:B------:R-:W-:-:S02]  /*16a00*/  IMAD.MOV.U32 R19, RZ, RZ, R56 ;  /* 0x000000ffff137224 */ /* 0x000fc400078e0038 */
[----:B------:R-:W4:Y:S01]  /*16a10*/  LDL.LU R50, [R1+0x628] ;  /* 0x0006280001327983 */ /* 0x000f220000300800 */
[----:B------:R-:W-:-:S03]  /*16a20*/  ISETP.GT.AND P2, PT, R16, 0x1d, PT ;  /* 0x0000001d1000780c */ /* 0x000fc60003f44270 */
[----:B------:R-:W4:Y:S04]  /*16a30*/  LDL.LU R49, [R1+0x62c] ;  /* 0x00062c0001317983 */ /* 0x000f280000300800 */
[----:B------:R1:W-:Y:S01]  /*16a40*/  LDGSTS.E [R17+0x3300], desc[UR8][R18.64], P1 ;  /* 0x0330000012117fae */ /* 0x0003e20008921848 */
[----:B---3--:R-:W-:Y:S02]  /*16a50*/  IADD3 R45, P3, R45, R3, RZ ;  /* 0x000000032d2d7210 */ /* 0x008fe40007f7e0ff */
[----:B-1----:R-:W-:-:S03]  /*16a60*/  SEL R18, RZ, 0x4, !P2 ;  /* 0x00000004ff127807 */ /* 0x002fc60005000000 */
[----:B------:R-:W-:Y:S01]  /*16a70*/  IMAD.X R53, R53, 0x1, R2, P3 ;  /* 0x0000000135357824 */ /* 0x000fe200018e0602 */
[----:B------:R-:W-:Y:S01]  /*16a80*/  SEL R18, R18, RZ, !P0 ;  /* 0x000000ff12127207 */ /* 0x000fe20004000000 */
[----:B------:R-:W-:Y:S02]  /*16a90*/  STL [R1+0x5ac], R45 ;  /* 0x0005ac2d01007387 */ /* 0x000fe40000100800 */
[----:B------:R-:W-:Y:S01]  /*16aa0*/  IMAD.MOV.U32 R19, RZ, RZ, R53 ;  /* 0x000000ffff137224 */ /* 0x000fe200078e0035 */
[----:B------:R-:W-:Y:S01]  /*16ab0*/  ISETP.NE.U32.AND P2, PT, R18, RZ, PT ;  /* 0x000000ff1200720c */ /* 0x000fe20003f45070 */
[----:B------:R1:W-:Y:S01]  /*16ac0*/  STL [R1+0x5a8], R53 ;  /* 0x0005a83501007387 */ /* 0x0003e20000100800 */
[----:B------:R-:W-:-:S05]  /*16ad0*/  MOV R18, R45 ;  /* 0x0000002d00127202 */ /* 0x000fca0000000f00 */
[----:B------:R3:W-:Y:S04]  /*16ae0*/  LDGSTS.E [R17+0x3380], desc[UR8][R18.64], P1 ;  /* 0x0338000012117fae */ /* 0x0007e80008921848 */
[----:B-1----:R-:W4:Y:S01]  /*16af0*/  LDL.LU R53, [R1+0x2b0] ;  /* 0x0002b00001357983 */ /* 0x002f220000300800 */
[----:B------:R-:W-:-:S03]  /*16b00*/  IADD3 R46, P1, R46, R3, RZ ;  /* 0x000000032e2e7210 */ /* 0x000fc60007f3e0ff */
[----:B------:R-:W4:Y:S04]  /*16b10*/  LDL.LU R45, [R1+0x2b4] ;  /* 0x0002b400012d7983 */ /* 0x000f280000300800 */
[----:B------:R-:W-:Y:S01]  /*16b20*/  STL [R1+0x614], R46 ;  /* 0x0006142e01007387 */ /* 0x000fe20000100800 */
[----:B---3--:R-:W-:Y:S02]  /*16b30*/  IMAD.MOV.U32 R18, RZ, RZ, R46 ;  /* 0x000000ffff127224 */ /* 0x008fe400078e002e */
[----:B------:R-:W-:-:S04]  /*16b40*/  IMAD.X R47, R47, 0x1, R2, P1 ;  /* 0x000000012f2f7824 */ /* 0x000fc800008e0602 */
[----:B------:R-:W-:Y:S01]  /*16b50*/  IMAD.MOV.U32 R19, RZ, RZ, R47 ;  /* 0x000000ffff137224 */ /* 0x000fe200078e002f */
[----:B------:R1:W-:Y:S04]  /*16b60*/  STL [R1+0x610], R47 ;  /* 0x0006102f01007387 */ /* 0x0003e80000100800 */
[----:B------:R3:W-:Y:S01]  /*16b70*/  LDGSTS.E [R17+0x3a00], desc[UR8][R18.64], P2 ;  /* 0x03a0000012117fae */ /* 0x0007e20009121848 */
[----:B--2---:R-:W-:-:S04]  /*16b80*/  IADD3 R48, P3, R48, R3, RZ ;  /* 0x0000000330307210 */ /* 0x004fc80007f7e0ff */
[----:B------:R-:W-:Y:S01]  /*16b90*/  IADD3.X R52, R52, R2, RZ, P3, !PT ;  /* 0x0000000234347210 */ /* 0x000fe20001ffe4ff */
[----:B------:R-:W-:Y:S04]  /*16ba0*/  STL [R1+0x61c], R48 ;  /* 0x00061c3001007387 */ /* 0x000fe80000100800 */
[----:B-1----:R-:W2:Y:S01]  /*16bb0*/  LDL.LU R47, [R1+0x2bc] ;  /* 0x0002bc00012f7983 */ /* 0x002ea20000300800 */
[----:B---3--:R-:W-:-:S03]  /*16bc0*/  IMAD.MOV.U32 R19, RZ, RZ, R52 ;  /* 0x000000ffff137224 */ /* 0x008fc600078e0034 */
[----:B------:R1:W-:Y:S04]  /*16bd0*/  STL [R1+0x618], R52 ;  /* 0x0006183401007387 */ /* 0x0003e80000100800 */
[----:B------:R-:W3:Y:S04]  /*16be0*/  LDL.LU R46, [R1+0x2c4] ;  /* 0x0002c400012e7983 */ /* 0x000ee80000300800 */
[----:B-1----:R-:W3:Y:S01]  /*16bf0*/  LDL.LU R52, [R1+0x2b8] ;  /* 0x0002b80001347983 */ /* 0x002ee20000300800 */
[----:B----4-:R-:W-:Y:S02]  /*16c00*/  IADD3 R51, P1, R51, R3, RZ ;  /* 0x0000000333337210 */ /* 0x010fe40007f3e0ff */
[----:B------:R-:W-:-:S02]  /*16c10*/  MOV R18, R48 ;  /* 0x0000003000127202 */ /* 0x000fc40000000f00 */
[----:B------:R-:W4:Y:S04]  /*16c20*/  LDL.LU R48, [R1+0x2c0] ;  /* 0x0002c00001307983 */ /* 0x000f280000300800 */
[----:B------:R1:W-:Y:S04]  /*16c30*/  LDGSTS.E [R17+0x3a80], desc[UR8][R18.64], P2 ;  /* 0x03a8000012117fae */ /* 0x0003e80009121848 */
[----:B------:R-:W-:Y:S01]  /*16c40*/  STL [R1+0x624], R51 ;  /* 0x0006243301007387 */ /* 0x000fe20000100800 */
[----:B-1----:R-:W-:Y:S01]  /*16c50*/  IMAD.MOV.U32 R18, RZ, RZ, R51 ;  /* 0x000000ffff127224 */ /* 0x002fe200078e0033 */
[----:B------:R-:W-:Y:S01]  /*16c60*/  LOP3.LUT R58, R57, 0x40, RZ, 0x3c, !PT ;  /* 0x00000040393a7812 */ /* 0x000fe200078e3cff */
[----:B------:R-:W-:-:S04]  /*16c70*/  IMAD.X R54, R54, 0x1, R2, P1 ;  /* 0x0000000136367824 */ /* 0x000fc800008e0602 */
[----:B------:R-:W-:Y:S01]  /*16c80*/  IMAD.MOV.U32 R19, RZ, RZ, R54 ;  /* 0x000000ffff137224 */ /* 0x000fe200078e0036 */
[----:B------:R-:W-:Y:S04]  /*16c90*/  STL [R1+0x620], R54 ;  /* 0x0006203601007387 */ /* 0x000fe80000100800 */
[----:B------:R1:W-:Y:S01]  /*16ca0*/  LDGSTS.E [R17+0x3b00], desc[UR8][R18.64], P2 ;  /* 0x03b0000012117fae */ /* 0x0003e20009121848 */
[----:B------:R-:W-:-:S04]  /*16cb0*/  IADD3 R49, P3, R49, R3, RZ ;  /* 0x0000000331317210 */ /* 0x000fc80007f7e0ff */
[----:B------:R-:W-:Y:S01]  /*16cc0*/  IADD3.X R50, R50, R2, RZ, P3, !PT ;  /* 0x0000000232327210 */ /* 0x000fe20001ffe4ff */
[----:B------:R-:W-:Y:S04]  /*16cd0*/  STL [R1+0x62c], R49 ;  /* 0x00062c3101007387 */ /* 0x000fe80000100800 */
[----:B------:R1:W-:Y:S02]  /*16ce0*/  STL [R1+0x628], R50 ;  /* 0x0006283201007387 */ /* 0x0003e40000100800 */
[----:B-1----:R-:W-:Y:S01]  /*16cf0*/  IMAD.MOV.U32 R19, RZ, RZ, R50 ;  /* 0x000000ffff137224 */ /* 0x002fe200078e0032 */
[----:B------:R-:W-:Y:S01]  /*16d00*/  MOV R18, R49 ;  /* 0x0000003100127202 */ /* 0x000fe20000000f00 */
[----:B------:R-:W4:Y:S01]  /*16d10*/  LDL.LU R55, [R1+0x2c8] ;  /* 0x0002c80001377983 */ /* 0x000f220000300800 */
[----:B------:R-:W-:-:S03]  /*16d20*/  ISETP.GT.AND P1, PT, R16, 0x2, PT ;  /* 0x000000021000780c */ /* 0x000fc60003f24270 */
[----:B------:R1:W-:Y:S04]  /*16d30*/  LDGSTS.E [R17+0x3b80], desc[UR8][R18.64], P2 ;  /* 0x03b8000012117fae */ /* 0x0003e80009121848 */
[----:B------:R-:W4:Y:S04]  /*16d40*/  LDL.LU R50, [R1+0x2cc] ;  /* 0x0002cc0001327983 */ /* 0x000f280000300800 */
[----:B------:R-:W4:Y:S04]  /*16d50*/  LDL.LU R51, [R1+0x330] ;  /* 0x0003300001337983 */ /* 0x000f280000300800 */
[----:B------:R-:W4:Y:S01]  /*16d60*/  LDL.LU R49, [R1+0x334] ;  /* 0x0003340001317983 */ /* 0x000f220000300800 */
[----:B-1----:R-:W-:-:S02]  /*16d70*/  SEL R17, RZ, 0x4, !P1 ;  /* 0x00000004ff117807 */ /* 0x002fc40004800000 */
[----:B------:R-:W-:Y:S02]  /*16d80*/  IADD3 R45, P2, R45, R3, RZ ;  /* 0x000000032d2d7210 */ /* 0x000fe40007f5e0ff */
[----:B------:R-:W-:-:S03]  /*16d90*/  SEL R17, R17, RZ, !P0 ;  /* 0x000000ff11117207 */ /* 0x000fc60004000000 */
[----:B------:R-:W-:Y:S01]  /*16da0*/  IMAD.X R53, R53, 0x1, R2, P2 ;  /* 0x0000000135357824 */ /* 0x000fe200010e0602 */
[----:B------:R-:W-:Y:S01]  /*16db0*/  STL [R1+0x2b4], R45 ;  /* 0x0002b42d01007387 */ /* 0x000fe20000100800 */
[----:B------:R-:W-:Y:S02]  /*16dc0*/  ISETP.NE.U32.AND P1, PT, R17, RZ, PT ;  /* 0x000000ff1100720c */ /* 0x000fe40003f25070 */
[----:B------:R-:W-:Y:S01]  /*16dd0*/  IMAD.MOV.U32 R19, RZ, RZ, R53 ;  /* 0x000000ffff137224 */ /* 0x000fe200078e0035 */
[----:B------:R1:W-:Y:S04]  /*16de0*/  STL [R1+0x2b0], R53 ;  /* 0x0002b03501007387 */ /* 0x0003e80000100800 */
[----:B------:R-:W4:Y:S04]  /*16df0*/  LDL.LU R54, [R1+0x338] ;  /* 0x0003380001367983 */ /* 0x000f280000300800 */
[----:B-1----:R-:W4:Y:S01]  /*16e00*/  LDL.LU R53, [R1+0x33c] ;  /* 0x00033c0001357983 */ /* 0x002f220000300800 */
[----:B------:R-:W-:Y:S01]  /*16e10*/  IADD3 R17, R58, UR7, RZ ;  /* 0x000000073a117c10 */ /* 0x000fe2000fffe0ff */
[----:B------:R-:W-:-:S05]  /*16e20*/  IMAD.MOV.U32 R18, RZ, RZ, R45 ;  /* 0x000000ffff127224 */ /* 0x000fca00078e002d */
[----:B------:R1:W-:Y:S01]  /*16e30*/  LDGSTS.E [R17+0x400], desc[UR8][R18.64], P1 ;  /* 0x0040000012117fae */ /* 0x0003e20008921848 */
[----:B--2---:R-:W-:-:S05]  /*16e40*/  IADD3 R47, P2, R47, R3, RZ ;  /* 0x000000032f2f7210 */ /* 0x004fca0007f5e0ff */
[----:B------:R2:W-:Y:S01]  /*16e50*/  STL [R1+0x2bc], R47 ;  /* 0x0002bc2f01007387 */ /* 0x0005e20000100800 */
[----:B-1----:R-:W-:-:S03]  /*16e60*/  IMAD.MOV.U32 R18, RZ, RZ, R47 ;  /* 0x000000ffff127224 */ /* 0x002fc600078e002f */
[----:B------:R-:W4:Y:S01]  /*16e70*/  LDL.LU R45, [R1+0x344] ;  /* 0x00034400012d7983 */ /* 0x000f220000300800 */
[----:B---3--:R-:W-:-:S05]  /*16e80*/  IADD3.X R52, R52, R2, RZ, P2, !PT ;  /* 0x0000000234347210 */ /* 0x008fca00017fe4ff */
[----:B------:R1:W-:Y:S04]  /*16e90*/  STL [R1+0x2b8], R52 ;  /* 0x0002b83401007387 */ /* 0x0003e80000100800 */
[----:B--2---:R-:W2:Y:S01]  /*16ea0*/  LDL.LU R47, [R1+0x340] ;  /* 0x00034000012f7983 */ /* 0x004ea20000300800 */
[----:B------:R-:W-:Y:S01]  /*16eb0*/  IADD3 R46, P2, R46, R3, RZ ;  /* 0x000000032e2e7210 */ /* 0x000fe20007f5e0ff */
[----:B------:R-:W-:-:S03]  /*16ec0*/  IMAD.MOV.U32 R19, RZ, RZ, R52 ;  /* 0x000000ffff137224 */ /* 0x000fc600078e0034 */
[----:B----4-:R-:W-:Y:S02]  /*16ed0*/  IADD3.X R48, R48, R2, RZ, P2, !PT ;  /* 0x0000000230307210 */ /* 0x010fe400017fe4ff */
[----:B------:R3:W-:Y:S01]  /*16ee0*/  LDGSTS.E [R17+0x480], desc[UR8][R18.64], P1 ;  /* 0x0048000012117fae */ /* 0x0007e20008921848 */
[----:B------:R-:W-:-:S03]  /*16ef0*/  ISETP.GT.AND P2, PT, R16, 0x6, PT ;  /* 0x000000061000780c */ /* 0x000fc60003f44270 */
[----:B------:R-:W-:Y:S04]  /*16f00*/  STL [R1+0x2c4], R46 ;  /* 0x0002c42e01007387 */ /* 0x000fe80000100800 */
[----:B------:R4:W-:Y:S01]  /*16f10*/  STL [R1+0x2c0], R48 ;  /* 0x0002c03001007387 */ /* 0x0009e20000100800 */
[----:B---3--:R-:W-:-:S03]  /*16f20*/  IMAD.MOV.U32 R18, RZ, RZ, R46 ;  /* 0x000000ffff127224 */ /* 0x008fc600078e002e */
[----:B-1----:R-:W3:Y:S01]  /*16f30*/  LDL.LU R52, [R1+0x348] ;  /* 0x0003480001347983 */ /* 0x002ee20000300800 */
[----:B------:R-:W-:-:S03]  /*16f40*/  IMAD.MOV.U32 R19, RZ, RZ, R48 ;  /* 0x000000ffff137224 */ /* 0x000fc600078e0030 */
[----:B----4-:R-:W4:Y:S04]  /*16f50*/  LDL.LU R48, [R1+0x34c] ;  /* 0x00034c0001307983 */ /* 0x010f280000300800 */
[----:B------:R1:W-:Y:S04]  /*16f60*/  LDGSTS.E [R17+0x500], desc[UR8][R18.64], P1 ;  /* 0x0050000012117fae */ /* 0x0003e80008921848 */
[----:B------:R-:W3:Y:S01]  /*16f70*/  LDL.LU R46, [R1+0x3b4] ;  /* 0x0003b400012e7983 */ /* 0x000ee20000300800 */
[----:B-1----:R-:W-:-:S04]  /*16f80*/  SEL R18, RZ, 0x4, !P2 ;  /* 0x00000004ff127807 */ /* 0x002fc80005000000 */
[----:B------:R-:W-:-:S04]  /*16f90*/  SEL R18, R18, RZ, !P0 ;  /* 0x000000ff12127207 */ /* 0x000fc80004000000 */
[----:B------:R-:W-:Y:S02]  /*16fa0*/  ISETP.NE.U32.AND P2, PT, R18, RZ, PT ;  /* 0x000000ff1200720c */ /* 0x000fe40003f45070 */
[----:B------:R-:W-:-:S04]  /*16fb0*/  IADD3 R50, P3, R50, R3, RZ ;  /* 0x0000000332327210 */ /* 0x000fc80007f7e0ff */
[-C--:B------:R-:W-:Y:S01]  /*16fc0*/  IADD3.X R55, R55, R2.reuse, RZ, P3, !PT ;  /* 0x0000000237377210 */ /* 0x080fe20001ffe4ff */
[----:B------:R1:W-:Y:S01]  /*16fd0*/  STL [R1+0x2cc], R50 ;  /* 0x0002cc3201007387 */ /* 0x0003e20000100800 */
[----:B------:R-:W-:Y:S01]  /*16fe0*/  IMAD.MOV.U32 R18, RZ, RZ, R50 ;  /* 0x000000ffff127224 */ /* 0x000fe200078e0032 */
[----:B------:R-:W-:Y:S02]  /*16ff0*/  IADD3 R49, P3, R49, R3, RZ ;  /* 0x0000000331317210 */ /* 0x000fe40007f7e0ff */
[----:B------:R1:W-:Y:S01]  /*17000*/  STL [R1+0x2c8], R55 ;  /* 0x0002c83701007387 */ /* 0x0003e20000100800 */
[----:B------:R-:W-:Y:S01]  /*17010*/  IMAD.MOV.U32 R19, RZ, RZ, R55 ;  /* 0x000000ffff137224 */ /* 0x000fe200078e0037 */
[----:B------:R-:W-:Y:S02]  /*17020*/  IADD3.X R51, R51, R2, RZ, P3, !PT ;  /* 0x0000000233337210 */ /* 0x000fe40001ffe4ff */
[----:B-1----:R-:W3:Y:S04]  /*17030*/  LDL.LU R50, [R1+0x3b0] ;  /* 0x0003b00001327983 */ /* 0x002ee80000300800 */
[----:B------:R-:W-:Y:S04]  /*17040*/  STL [R1+0x334], R49 ;  /* 0x0003343101007387 */ /* 0x000fe80000100800 */
[----:B------:R1:W-:Y:S04]  /*17050*/  LDGSTS.E [R17+0x580], desc[UR8][R18.64], P1 ;  /* 0x0058000012117fae */ /* 0x0003e80008921848 */
[----:B------:R1:W-:Y:S04]  /*17060*/  STL [R1+0x330], R51 ;  /* 0x0003303301007387 */ /* 0x0003e80000100800 */
[----:B------:R-:W3:Y:S01]  /*17070*/  LDL.LU R55, [R1+0x3b8] ;  /* 0x0003b80001377983 */ /* 0x000ee20000300800 */
[----:B-1----:R-:W-:-:S03]  /*17080*/  IMAD.MOV.U32 R19, RZ, RZ, R51 ;  /* 0x000000ffff137224 */ /* 0x002fc600078e0033 */
[----:B------:R-:W3:Y:S01]  /*17090*/  LDL.LU R51, [R1+0x3bc] ;  /* 0x0003bc0001337983 */ /* 0x000ee20000300800 */
[----:B------:R-:W-:Y:S01]  /*170a0*/  IADD3 R53, P1, R53, R3, RZ ;  /* 0x0000000335357210 */ /* 0x000fe20007f3e0ff */
[----:B------:R-:W-:-:S03]  /*170b0*/  IMAD.MOV.U32 R18, RZ, RZ, R49 ;  /* 0x000000ffff127224 */ /* 0x000fc600078e0031 */
[----:B------:R-:W-:Y:S01]  /*170c0*/  IADD3.X R54, R54, R2, RZ, P1, !PT ;  /* 0x0000000236367210 */ /* 0x000fe20000ffe4ff */
[----:B------:R1:W-:Y:S04]  /*170d0*/  STL [R1+0x33c], R53 ;  /* 0x00033c3501007387 */ /* 0x0003e80000100800 */
[----:B------:R-:W3:Y:S04]  /*170e0*/  LDL.LU R49, [R1+0x3c4] ;  /* 0x0003c40001317983 */ /* 0x000ee80000300800 */
[----:B------:R1:W-:Y:S04]  /*170f0*/  LDGSTS.E [R17+0xc00], desc[UR8][R18.64], P2 ;  /* 0x00c0000012117fae */ /* 0x0003e80009121848 */
[----:B------:R2:W-:Y:S01]  /*17100*/  STL [R1+0x338], R54 ;  /* 0x0003383601007387 */ /* 0x0005e20000100800 */
[----:B-1----:R-:W-:-:S03]  /*17110*/  IMAD.MOV.U32 R18, RZ, RZ, R53 ;  /* 0x000000ffff127224 */ /* 0x002fc600078e0035 */
[----:B------:R-:W3:Y:S01]  /*17120*/  LDL.LU R53, [R1+0x3c0] ;  /* 0x0003c00001357983 */ /* 0x000ee20000300800 */
[----:B------:R-:W-:Y:S01]  /*17130*/  IADD3 R45, P1, R45, R3, RZ ;  /* 0x000000032d2d7210 */ /* 0x000fe20007f3e0ff */
[----:B------:R-:W-:-:S04]  /*17140*/  IMAD.MOV.U32 R19, RZ, RZ, R54 ;  /* 0x000000ffff137224 */ /* 0x000fc800078e0036 */
[----:B------:R1:W-:Y:S04]  /*17150*/  STL [R1+0x344], R45 ;  /* 0x0003442d01007387 */ /* 0x0003e80000100800 */
[----:B------:R1:W-:Y:S01]  /*17160*/  LDGSTS.E [R17+0xc80], desc[UR8][R18.64], P2 ;  /* 0x00c8000012117fae */ /* 0x0003e20009121848 */
[----:B--2---:R-:W-:-:S05]  /*17170*/  IADD3.X R47, R47, R2, RZ, P1, !PT ;  /* 0x000000022f2f7210 */ /* 0x004fca0000ffe4ff */
[----:B------:R2:W-:Y:S01]  /*17180*/  STL [R1+0x340], R47 ;  /* 0x0003402f01007387 */ /* 0x0005e20000100800 */
[----:B-1----:R-:W-:-:S03]  /*17190*/  IMAD.MOV.U32 R18, RZ, RZ, R45 ;  /* 0x000000ffff127224 */ /* 0x002fc600078e002d */
[----:B------:R-:W3:Y:S04]  /*171a0*/  LDL.LU R54, [R1+0x3c8] ;  /* 0x0003c80001367983 */ /* 0x000ee80000300800 */
[----:B------:R-:W3:Y:S01]  /*171b0*/  LDL.LU R45, [R1+0x3cc] ;  /* 0x0003cc00012d7983 */ /* 0x000ee20000300800 */
[----:B------:R-:W-:Y:S01]  /*171c0*/  IMAD.MOV.U32 R19, RZ, RZ, R47 ;  /* 0x000000ffff137224 */ /* 0x000fe200078e002f */
[----:B------:R-:W-:Y:S02]  /*171d0*/  ISETP.GT.AND P1, PT, R16, 0xa, PT ;  /* 0x0000000a1000780c */ /* 0x000fe40003f24270 */
[----:B--2---:R-:W2:Y:S04]  /*171e0*/  LDL.LU R47, [R1+0x434] ;  /* 0x00043400012f7983 */ /* 0x004ea80000300800 */
[----:B------:R1:W-:Y:S01]  /*171f0*/  LDGSTS.E [R17+0xd00], desc[UR8][R18.64], P2 ;  /* 0x00d0000012117fae */ /* 0x0003e20009121848 */
[----:B----4-:R-:W-:-:S04]  /*17200*/  IADD3 R48, P3, R48, R3, RZ ;  /* 0x0000000330307210 */ /* 0x010fc80007f7e0ff */
[----:B---3--:R-:W-:Y:S02]  /*17210*/  IADD3.X R52, R52, R2, RZ, P3, !PT ;  /* 0x0000000234347210 */ /* 0x008fe40001ffe4ff */
[----:B-1----:R-:W-:Y:S02]  /*17220*/  SEL R18, RZ, 0x4, !P1 ;  /* 0x00000004ff127807 */ /* 0x002fe40004800000 */
[----:B------:R-:W-:Y:S02]  /*17230*/  IADD3 R46, P3, R46, R3, RZ ;  /* 0x000000032e2e7210 */ /* 0x000fe40007f7e0ff */
[----:B------:R-:W-:Y:S01]  /*17240*/  SEL R18, R18, RZ, !P0 ;  /* 0x000000ff12127207 */ /* 0x000fe20004000000 */
[----:B------:R1:W-:Y:S01]  /*17250*/  STL [R1+0x34c], R48 ;  /* 0x00034c3001007387 */ /* 0x0003e20000100800 */
[----:B------:R-:W-:Y:S02]  /*17260*/  IMAD.MOV.U32 R19, RZ, RZ, R52 ;  /* 0x000000ffff137224 */ /* 0x000fe400078e0034 */
[----:B------:R-:W-:Y:S01]  /*17270*/  ISETP.NE.U32.AND P1, PT, R18, RZ, PT ;  /* 0x000000ff1200720c */ /* 0x000fe20003f25070 */
[----:B------:R3:W-:Y:S01]  /*17280*/  STL [R1+0x348], R52 ;  /* 0x0003483401007387 */ /* 0x0007e20000100800 */
[----:B------:R-:W-:-:S03]  /*17290*/  IMAD.MOV.U32 R18, RZ, RZ, R48 ;  /* 0x000000ffff127224 */ /* 0x000fc600078e0030 */
[----:B-1----:R-:W4:Y:S04]  /*172a0*/  LDL.LU R48, [R1+0x430] ;  /* 0x0004300001307983 */ /* 0x002f280000300800 */
[----:B------:R-:W-:Y:S04]  /*172b0*/  STL [R1+0x3b4], R46 ;  /* 0x0003b42e01007387 */ /* 0x000fe80000100800 */
[----:B------:R1:W-:Y:S02]  /*172c0*/  LDGSTS.E [R17+0xd80], desc[UR8][R18.64], P2 ;  /* 0x00d8000012117fae */ /* 0x0003e40009121848 */
[----:B-1----:R-:W-:Y:S01]  /*172d0*/  IMAD.MOV.U32 R18, RZ, RZ, R46 ;  /* 0x000000ffff127224 */ /* 0x002fe200078e002e */
[----:B------:R-:W-:-:S05]  /*172e0*/  IADD3.X R50, R50, R2, RZ, P3, !PT ;  /* 0x0000000232327210 */ /* 0x000fca0001ffe4ff */
[----:B------:R1:W-:Y:S01]  /*172f0*/  STL [R1+0x3b0], R50 ;  /* 0x0003b03201007387 */ /* 0x0003e20000100800 */
[----:B------:R-:W-:-:S03]  /*17300*/  IMAD.MOV.U32 R19, RZ, RZ, R50 ;  /* 0x000000ffff137224 */ /* 0x000fc600078e0032 */
[----:B---3--:R-:W3:Y:S04]  /*17310*/  LDL.LU R52, [R1+0x438] ;  /* 0x0004380001347983 */ /* 0x008ee80000300800 */
[----:B------:R1:W-:Y:S04]  /*17320*/  LDGSTS.E [R17+0x1400], desc[UR8][R18.64], P1 ;  /* 0x0140000012117fae */ /* 0x0003e80008921848 */
[----:B-1----:R-:W3:Y:S01]  /*17330*/  LDL.LU R50, [R1+0x43c] ;  /* 0x00043c0001327983 */ /* 0x002ee20000300800 */
[----:B------:R-:W-:-:S04]  /*17340*/  IADD3 R51, P2, R51, R3, RZ ;  /* 0x0000000333337210 */ /* 0x000fc80007f5e0ff */
[----:B------:R-:W-:Y:S01]  /*17350*/  IADD3.X R55, R55, R2, RZ, P2, !PT ;  /* 0x0000000237377210 */ /* 0x000fe200017fe4ff */
[----:B------:R1:W-:Y:S01]  /*17360*/  STL [R1+0x3bc], R51 ;  /* 0x0003bc3301007387 */ /* 0x0003e20000100800 */
[----:B------:R-:W-:-:S03]  /*17370*/  IMAD.MOV.U32 R18, RZ, RZ, R51 ;  /* 0x000000ffff127224 */ /* 0x000fc600078e0033 */
[----:B------:R-:W3:Y:S01]  /*17380*/  LDL.LU R46, [R1+0x444] ;  /* 0x00044400012e7983 */ /* 0x000ee20000300800 */
[----:B------:R-:W-:Y:S01]  /*17390*/  IADD3 R49, P2, R49, R3, RZ ;  /* 0x0000000331317210 */ /* 0x000fe20007f5e0ff */
[----:B------:R-:W-:Y:S02]  /*173a0*/  IMAD.MOV.U32 R19, RZ, RZ, R55 ;  /* 0x000000ffff137224 */ /* 0x000fe400078e0037 */
[----:B------:R-:W-:Y:S04]  /*173b0*/  STL [R1+0x3b8], R55 ;  /* 0x0003b83701007387 */ /* 0x000fe80000100800 */
[----:B-1----:R-:W3:Y:S04]  /*173c0*/  LDL.LU R51, [R1+0x440] ;  /* 0x0004400001337983 */ /* 0x002ee80000300800 */
[----:B------:R1:W-:Y:S01]  /*173d0*/  LDGSTS.E [R17+0x1480], desc[UR8][R18.64], P1 ;  /* 0x0148000012117fae */ /* 0x0003e20008921848 */
[----:B------:R-:W-:-:S02]  /*173e0*/  IADD3.X R53, R53, R2, RZ, P2, !PT ;  /* 0x0000000235357210 */ /* 0x000fc400017fe4ff */
[----:B------:R-:W-:Y:S01]  /*173f0*/  ISETP.GT.AND P2, PT, R16, 0xe, PT ;  /* 0x0000000e1000780c */ /* 0x000fe20003f44270 */
[----:B-1----:R-:W-:Y:S02]  /*17400*/  IMAD.MOV.U32 R18, RZ, RZ, R49 ;  /* 0x000000ffff127224 */ /* 0x002fe400078e0031 */
[----:B------:R-:W-:Y:S01]  /*17410*/  IMAD.MOV.U32 R19, RZ, RZ, R53 ;  /* 0x000000ffff137224 */ /* 0x000fe200078e0035 */
[----:B------:R-:W-:Y:S04]  /*17420*/  STL [R1+0x3c4], R49 ;  /* 0x0003c43101007387 */ /* 0x000fe80000100800 */
[----:B------:R1:W-:Y:S04]  /*17430*/  LDGSTS.E [R17+0x1500], desc[UR8][R18.64], P1 ;  /* 0x0150000012117fae */ /* 0x0003e80008921848 */
[----:B------:R1:W-:Y:S02]  /*17440*/  STL [R1+0x3c0], R53 ;  /* 0x0003c03501007387 */ /* 0x0003e40000100800 */
[----:B-1----:R-:W-:-:S02]  /*17450*/  SEL R18, RZ, 0x4, !P2 ;  /* 0x00000004ff127807 */ /* 0x002fc40005000000 */
[----:B------:R-:W3:Y:S01]  /*17460*/  LDL.LU R53, [R1+0x448] ;  /* 0x0004480001357983 */ /* 0x000ee20000300800 */
[----:B------:R-:W-:-:S03]  /*17470*/  IADD3 R45, P3, R45, R3, RZ ;  /* 0x000000032d2d7210 */ /* 0x000fc60007f7e0ff */
[----:B------:R-:W3:Y:S01]  /*17480*/  LDL.LU R49, [R1+0x44c] ;  /* 0x00044c0001317983 */ /* 0x000ee20000300800 */
[----:B------:R-:W-:Y:S02]  /*17490*/  SEL R18, R18, RZ, !P0 ;  /* 0x000000ff12127207 */ /* 0x000fe40004000000 */
[----:B------:R-:W-:Y:S01]  /*174a0*/  IADD3.X R54, R54, R2, RZ, P3, !PT ;  /* 0x0000000236367210 */ /* 0x000fe20001ffe4ff */
[----:B------:R-:W-:Y:S01]  /*174b0*/  STL [R1+0x3cc], R45 ;  /* 0x0003cc2d01007387 */ /* 0x000fe20000100800 */
[----:B------:R-:W-:Y:S01]  /*174c0*/  ISETP.NE.U32.AND P2, PT, R18, RZ, PT ;  /* 0x000000ff1200720c */ /* 0x000fe20003f45070 */
[----:B------:R-:W-:Y:S02]  /*174d0*/  IMAD.MOV.U32 R18, RZ, RZ, R45 ;  /* 0x000000ffff127224 */ /* 0x000fe400078e002d */
[----:B------:R1:W-:Y:S01]  /*174e0*/  STL [R1+0x3c8], R54 ;  /* 0x0003c83601007387 */ /* 0x0003e20000100800 */
[----:B------:R-:W-:Y:S01]  /*174f0*/  IMAD.MOV.U32 R19, RZ, RZ, R54 ;  /* 0x000000ffff137224 */ /* 0x000fe200078e0036 */
[----:B--2---:R-:W-:-:S04]  /*17500*/  IADD3 R47, P3, R47, R3, RZ ;  /* 0x000000032f2f7210 */ /* 0x004fc80007f7e0ff */
[----:B------:R2:W-:Y:S04]  /*17510*/  LDGSTS.E [R17+0x1580], desc[UR8][R18.64], P1 ;  /* 0x0158000012117fae */ /* 0x0005e80008921848 */
[----:B-1----:R-:W3:Y:S04]  /*17520*/  LDL.LU R54, [R1+0x4b0] ;  /* 0x0004b00001367983 */ /* 0x002ee80000300800 */
[----:B------:R-:W3:Y:S04]  /*17530*/  LDL.LU R45, [R1+0x4b4] ;  /* 0x0004b400012d7983 */ /* 0x000ee80000300800 */
[----:B------:R1:W-:Y:S01]  /*17540*/  STL [R1+0x434], R47 ;  /* 0x0004342f01007387 */ /* 0x0003e20000100800 */
[----:B--2---:R-:W-:Y:S01]  /*17550*/  IMAD.MOV.U32 R18, RZ, RZ, R47 ;  /* 0x000000ffff127224 */ /* 0x004fe200078e002f */
[----:B----4-:R-:W-:-:S05]  /*17560*/  IADD3.X R48, R48, R2, RZ, P3, !PT ;  /* 0x0000000230307210 */ /* 0x010fca0001ffe4ff */
[----:B------:R2:W-:Y:S04]  /*17570*/  STL [R1+0x430], R48 ;  /* 0x0004303001007387 */ /* 0x0005e80000100800 */
[----:B------:R-:W4:Y:S01]  /*17580*/  LDL.LU R55, [R1+0x4b8] ;  /* 0x0004b80001377983 */ /* 0x000f220000300800 */
[----:B------:R-:W-:-:S03]  /*17590*/  IMAD.MOV.U32 R19, RZ, RZ, R48 ;  /* 0x000000ffff137224 */ /* 0x000fc600078e0030 */
[----:B-1----:R-:W4:Y:S04]  /*175a0*/  LDL.LU R47, [R1+0x4bc] ;  /* 0x0004bc00012f7983 */ /* 0x002f280000300800 */
[----:B------:R1:W-:Y:S01]  /*175b0*/  LDGSTS.E [R17+0x1c00], desc[UR8][R18.64], P2 ;  /* 0x01c0000012117fae */ /* 0x0003e20009121848 */
[----:B---3--:R-:W-:-:S04]  /*175c0*/  IADD3 R50, P1, R50, R3, RZ ;  /* 0x0000000332327210 */ /* 0x008fc80007f3e0ff */
[----:B------:R-:W-:Y:S01]  /*175d0*/  IADD3.X R52, R52, R2, RZ, P1, !PT ;  /* 0x0000000234347210 */ /* 0x000fe20000ffe4ff */
[----:B------:R3:W-:Y:S01]  /*175e0*/  STL [R1+0x43c], R50 ;  /* 0x00043c3201007387 */ /* 0x0007e20000100800 */
[----:B-1----:R-:W-:-:S03]  /*175f0*/  IMAD.MOV.U32 R18, RZ, RZ, R50 ;  /* 0x000000ffff127224 */ /* 0x002fc600078e0032 */
[----:B--2---:R-:W2:Y:S04]  /*17600*/  LDL.LU R48, [R1+0x4c4] ;  /* 0x0004c40001307983 */ /* 0x004ea80000300800 */
[----:B------:R1:W-:Y:S01]  /*17610*/  STL [R1+0x438], R52 ;  /* 0x0004383401007387 */ /* 0x0003e20000100800 */
[----:B------:R-:W-:-:S03]  /*17620*/  IADD3 R46, P1, R46, R3, RZ ;  /* 0x000000032e2e7210 */ /* 0x000fc60007f3e0ff */
[----:B---3--:R-:W3:Y:S01]  /*17630*/  LDL.LU R50, [R1+0x4c0] ;  /* 0x0004c00001327983 */ /* 0x008ee20000300800 */
[----:B------:R-:W-:Y:S01]  /*17640*/  IMAD.MOV.U32 R19, RZ, RZ, R52 ;  /* 0x000000ffff137224 */ /* 0x000fe200078e0034 */
[----:B------:R-:W-:Y:S02]  /*17650*/  IADD3.X R51, R51, R2, RZ, P1, !PT ;  /* 0x0000000233337210 */ /* 0x000fe40000ffe4ff */
[----:B------:R-:W-:Y:S04]  /*17660*/  STL [R1+0x444], R46 ;  /* 0x0004442e01007387 */ /* 0x000fe80000100800 */
[----:B------:R1:W-:Y:S04]  /*17670*/  LDGSTS.E [R17+0x1c80], desc[UR8][R18.64], P2 ;  /* 0x01c8000012117fae */ /* 0x0003e80009121848 */
[----:B------:R1:W-:Y:S04]  /*17680*/  STL [R1+0x440], R51 ;  /* 0x0004403301007387 */ /* 0x0003e80000100800 */
[----:B-1----:R-:W3:Y:S01]  /*17690*/  LDL.LU R52, [R1+0x4c8] ;  /* 0x0004c80001347983 */ /* 0x002ee20000300800 */
[----:B------:R-:W-:-:S03]  /*176a0*/  IMAD.MOV.U32 R19, RZ, RZ, R51 ;  /* 0x000000ffff137224 */ /* 0x000fc600078e0033 */
[----:B------:R-:W3:Y:S01]  /*176b0*/  LDL.LU R51, [R1+0x4cc] ;  /* 0x0004cc0001337983 */ /* 0x000ee20000300800 */
[----:B------:R-:W-:Y:S01]  /*176c0*/  IMAD.MOV.U32 R18, RZ, RZ, R46 ;  /* 0x000000ffff127224 */ /* 0x000fe200078e002e */
[----:B------:R-:W-:Y:S02]  /*176d0*/  ISETP.GT.AND P1, PT, R16, 0x12, PT ;  /* 0x000000121000780c */ /* 0x000fe40003f24270 */
[----:B------:R-:W3:Y:S04]  /*176e0*/  LDL.LU R46, [R1+0x534] ;  /* 0x00053400012e7983 */ /* 0x000ee80000300800 */
[----:B------:R1:W-:Y:S02]  /*176f0*/  LDGSTS.E [R17+0x1d00], desc[UR8][R18.64], P2 ;  /* 0x01d0000012117fae */ /* 0x0003e40009121848 */
[----:B-1----:R-:W-:-:S02]  /*17700*/  SEL R18, RZ, 0x4, !P1 ;  /* 0x00000004ff127807 */ /* 0x002fc40004800000 */
[-C--:B------:R-:W-:Y:S02]  /*17710*/  IADD3 R49, P3, R49, R3.reuse, RZ ;  /* 0x0000000331317210 */ /* 0x080fe40007f7e0ff */
[----:B------:R-:W-:Y:S02]  /*17720*/  SEL R18, R18, RZ, !P0 ;  /* 0x000000ff12127207 */ /* 0x000fe40004000000 */
[----:B------:R-:W-:Y:S01]  /*17730*/  IADD3.X R53, R53, R2, RZ, P3, !PT ;  /* 0x0000000235357210 */ /* 0x000fe20001ffe4ff */
[----:B------:R1:W-:Y:S01]  /*17740*/  STL [R1+0x44c], R49 ;  /* 0x00044c3101007387 */ /* 0x0003e20000100800 */
[----:B------:R-:W-:Y:S01]  /*17750*/  ISETP.NE.U32.AND P1, PT, R18, RZ, PT ;  /* 0x000000ff1200720c */ /* 0x000fe20003f25070 */
[----:B------:R-:W-:Y:S02]  /*17760*/  IMAD.MOV.U32 R18, RZ, RZ, R49 ;  /* 0x000000ffff127224 */ /* 0x000fe400078e0031 */
[----:B------:R-:W-:Y:S01]  /*17770*/  IMAD.MOV.U32 R19, RZ, RZ, R53 ;  /* 0x000000ffff137224 */ /* 0x000fe200078e0035 */
[----:B------:R1:W-:Y:S04]  /*17780*/  STL [R1+0x448], R53 ;  /* 0x0004483501007387 */ /* 0x0003e80000100800 */
[----:B------:R1:W-:Y:S04]  /*17790*/  LDGSTS.E [R17+0x1d80], desc[UR8][R18.64], P2 ;  /* 0x01d8000012117fae */ /* 0x0003e80009121848 */
[----:B-1----:R-:W3:Y:S01]  /*177a0*/  LDL.LU R49, [R1+0x530] ;  /* 0x0005300001317983 */ /* 0x002ee20000300800 */
[----:B------:R-:W-:-:S03]  /*177b0*/  IADD3 R45, P3, R45, R3, RZ ;  /* 0x000000032d2d7210 */ /* 0x000fc60007f7e0ff */
[----:B------:R-:W3:Y:S01]  /*177c0*/  LDL.LU R53, [R1+0x53c] ;  /* 0x00053c0001357983 */ /* 0x000ee20000300800 */
[----:B------:R-:W-:-:S03]  /*177d0*/  IADD3.X R54, R54, R2, RZ, P3, !PT ;  /* 0x0000000236367210 */ /* 0x000fc60001ffe4ff */
[----:B------:R-:W-:Y:S04]  /*177e0*/  STL [R1+0x4b4], R45 ;  /* 0x0004b42d01007387 */ /* 0x000fe80000100800 */
[----:B------:R1:W-:Y:S01]  /*177f0*/  STL [R1+0x4b0], R54 ;  /* 0x0004b03601007387 */ /* 0x0003e20000100800 */
[----:B------:R-:W-:-:S03]  /*17800*/  IMAD.MOV.U32 R19, RZ, RZ, R54 ;  /* 0x000000ffff137224 */ /* 0x000fc600078e0036 */
[----:B-1----:R-:W3:Y:S01]  /*17810*/  LDL.LU R54, [R1+0x538] ;  /* 0x0005380001367983 */ /* 0x002ee20000300800 */
[----:B------:R-:W-:-:S03]  /*17820*/  IMAD.MOV.U32 R18, RZ, RZ, R45 ;  /* 0x000000ffff127224 */ /* 0x000fc600078e002d */
[----:B------:R-:W3:Y:S01]  /*17830*/  LDL.LU R45, [R1+0x544] ;  /* 0x00054400012d7983 */ /* 0x000ee20000300800 */
[----:B----4-:R-:W-:-:S03]  /*17840*/  IADD3 R47, P2, R47, R3, RZ ;  /* 0x000000032f2f7210 */ /* 0x010fc60007f5e0ff */
[----:B------:R1:W-:Y:S01]  /*17850*/  LDGSTS.E [R17+0x2400], desc[UR8][R18.64], P1 ;  /* 0x0240000012117fae */ /* 0x0003e20008921848 */
[----:B------:R-:W-:-:S03]  /*17860*/  IADD3.X R55, R55, R2, RZ, P2, !PT ;  /* 0x0000000237377210 */ /* 0x000fc600017fe4ff */
[----:B------:R4:W-:Y:S01]  /*17870*/  STL [R1+0x4bc], R47 ;  /* 0x0004bc2f01007387 */ /* 0x0009e20000100800 */
[----:B-1----:R-:W-:Y:S02]  /*17880*/  IMAD.MOV.U32 R18, RZ, RZ, R47 ;  /* 0x000000ffff127224 */ /* 0x002fe400078e002f */
[----:B------:R-:W-:Y:S01]  /*17890*/  IMAD.MOV.U32 R19, RZ, RZ, R55 ;  /* 0x000000ffff137224 */ /* 0x000fe200078e0037 */
[----:B------:R-:W-:Y:S04]  /*178a0*/  STL [R1+0x4b8], R55 ;  /* 0x0004b83701007387 */ /* 0x000fe80000100800 */
[----:B------:R1:W-:Y:S04]  /*178b0*/  LDGSTS.E [R17+0x2480], desc[UR8][R18.64], P1 ;  /* 0x0248000012117fae */ /* 0x0003e80008921848 */
[----:B----4-:R-:W4:Y:S01]  /*178c0*/  LDL.LU R47, [R1+0x540] ;  /* 0x00054000012f7983 */ /* 0x010f220000300800 */
[----:B--2---:R-:W-:-:S04]  /*178d0*/  IADD3 R48, P2, R48, R3, RZ ;  /* 0x0000000330307210 */ /* 0x004fc80007f5e0ff */
[----:B---3--:R-:W-:Y:S01]  /*178e0*/  IADD3.X R50, R50, R2, RZ, P2, !PT ;  /* 0x0000000232327210 */ /* 0x008fe200017fe4ff */
[----:B-1----:R-:W-:Y:S01]  /*178f0*/  IMAD.MOV.U32 R18, RZ, RZ, R48 ;  /* 0x000000ffff127224 */ /* 0x002fe200078e0030 */
[----:B------:R-:W-:-:S03]  /*17900*/  ISETP.GT.AND P2, PT, R16, 0x16, PT ;  /* 0x000000161000780c */ /* 0x000fc60003f44270 */
[----:B------:R-:W-:Y:S01]  /*17910*/  IMAD.MOV.U32 R19, RZ, RZ, R50 ;  /* 0x000000ffff137224 */ /* 0x000fe200078e0032 */
[----:B------:R-:W-:Y:S04]  /*17920*/  STL [R1+0x4c4], R48 ;  /* 0x0004c43001007387 */ /* 0x000fe80000100800 */
[----:B------:R1:W-:Y:S04]  /*17930*/  LDGSTS.E [R17+0x2500], desc[UR8][R18.64], P1 ;  /* 0x0250000012117fae */ /* 0x0003e80008921848 */
[----:B------:R2:W-:Y:S01]  /*17940*/  STL [R1+0x4c0], R50 ;  /* 0x0004c03201007387 */ /* 0x0005e20000100800 */
[----:B-1----:R-:W-:-:S02]  /*17950*/  SEL R18, RZ, 0x4, !P2 ;  /* 0x00000004ff127807 */ /* 0x002fc40005000000 */
[----:B------:R-:W-:Y:S01]  /*17960*/  IADD3 R51, P3, R51, R3, RZ ;  /* 0x0000000333337210 */ /* 0x000fe20007f7e0ff */
[----:B--2---:R-:W2:Y:S01]  /*17970*/  LDL.LU R50, [R1+0x548] ;  /* 0x0005480001327983 */ /* 0x004ea20000300800 */
[----:B------:R-:W-:Y:S02]  /*17980*/  SEL R18, R18, RZ, !P0 ;  /* 0x000000ff12127207 */ /* 0x000fe40004000000 */
[----:B------:R-:W-:Y:S01]  /*17990*/  IADD3.X R52, R52, R2, RZ, P3, !PT ;  /* 0x0000000234347210 */ /* 0x000fe20001ffe4ff */
[----:B------:R-:W3:Y:S01]  /*179a0*/  LDL.LU R48, [R1+0x54c] ;  /* 0x00054c0001307983 */ /* 0x000ee20000300800 */
[----:B------:R-:W-:Y:S01]  /*179b0*/  ISETP.NE.U32.AND P2, PT, R18, RZ, PT ;  /* 0x000000ff1200720c */ /* 0x000fe20003f45070 */
[----:B------:R-:W-:Y:S02]  /*179c0*/  IMAD.MOV.U32 R18, RZ, RZ, R51 ;  /* 0x000000ffff127224 */ /* 0x000fe400078e0033 */
[----:B------:R-:W-:Y:S01]  /*179d0*/  STL [R1+0x4cc], R51 ;  /* 0x0004cc3301007387 */ /* 0x000fe20000100800 */
[----:B------:R-:W-:-:S03]  /*179e0*/  IMAD.MOV.U32 R19, RZ, RZ, R52 ;  /* 0x000000ffff137224 */ /* 0x000fc600078e0034 */
[----:B------:R1:W-:Y:S01]  /*179f0*/  STL [R1+0x4c8], R52 ;  /* 0x0004c83401007387 */ /* 0x0003e20000100800 */
[----:B------:R-:W-:-:S03]  /*17a00*/  IADD3 R46, P3, R46, R3, RZ ;  /* 0x000000032e2e7210 */ /* 0x000fc60007f7e0ff */
[----:B------:R1:W-:Y:S04]  /*17a10*/  LDGSTS.E [R17+0x2580], desc[UR8][R18.64], P1 ;  /* 0x0258000012117fae */ /* 0x0003e80008921848 */
[----:B-1----:R-:W2:Y:S04]  /*17a20*/  LDL.LU R52, [R1+0x5b0] ;  /* 0x0005b00001347983 */ /* 0x002ea80000300800 */
[----:B------:R-:W2:Y:S01]  /*17a30*/  LDL.LU R51, [R1+0x5b4] ;  /* 0x0005b40001337983 */ /* 0x000ea20000300800 */
[----:B------:R-:W-:-:S03]  /*17a40*/  IMAD.MOV.U32 R18, RZ, RZ, R46 ;  /* 0x000000ffff127224 */ /* 0x000fc600078e002e */
[----:B------:R-:W-:Y:S01]  /*17a50*/  STL [R1+0x534], R46 ;  /* 0x0005342e01007387 */ /* 0x000fe20000100800 */
[----:B------:R-:W-:Y:S02]  /*17a60*/  IADD3.X R49, R49, R2, RZ, P3, !PT ;  /* 0x0000000231317210 */ /* 0x000fe40001ffe4ff */
[----:B------:R-:W-:-:S03]  /*17a70*/  IADD3 R53, P1, R53, R3, RZ ;  /* 0x0000000335357210 */ /* 0x000fc60007f3e0ff */
[----:B------:R1:W-:Y:S01]  /*17a80*/  STL [R1+0x530], R49 ;  /* 0x0005303101007387 */ /* 0x0003e20000100800 */
[----:B------:R-:W-:-:S05]  /*17a90*/  IMAD.MOV.U32 R19, RZ, RZ, R49 ;  /* 0x000000ffff137224 */ /* 0x000fca00078e0031 */
[----:B------:R1:W-:Y:S04]  /*17aa0*/  LDGSTS.E [R17+0x2c00], desc[UR8][R18.64], P2 ;  /* 0x02c0000012117fae */ /* 0x0003e80009121848 */
[----:B-1----:R-:W2:Y:S04]  /*17ab0*/  LDL.LU R49, [R1+0x5b8] ;  /* 0x0005b80001317983 */ /* 0x002ea80000300800 */
[----:B------:R-:W2:Y:S01]  /*17ac0*/  LDL.LU R46, [R1+0x5bc] ;  /* 0x0005bc00012e7983 */ /* 0x000ea20000300800 */
[----:B------:R-:W-:-:S03]  /*17ad0*/  IADD3.X R54, R54, R2, RZ, P1, !PT ;  /* 0x0000000236367210 */ /* 0x000fc60000ffe4ff */
[----:B------:R-:W-:Y:S04]  /*17ae0*/  STL [R1+0x53c], R53 ;  /* 0x00053c3501007387 */ /* 0x000fe80000100800 */
[----:B------:R-:W-:Y:S04]  /*17af0*/  STL [R1+0x538], R54 ;  /* 0x0005383601007387 */ /* 0x000fe80000100800 */
[----:B------:R-:W2:Y:S04]  /*17b00*/  LDL.LU R56, [R1+0x5c0] ;  /* 0x0005c00001387983 */ /* 0x000ea80000300800 */
[----:B------:R-:W2:Y:S01]  /*17b10*/  LDL.LU R55, [R1+0x5c4] ;  /* 0x0005c40001377983 */ /* 0x000ea20000300800 */
[----:B------:R-:W-:Y:S01]  /*17b20*/  IADD3 R45, P1, R45, R3, RZ ;  /* 0x000000032d2d7210 */ /* 0x000fe20007f3e0ff */
[----:B------:R-:W-:-:S02]  /*17b30*/  IMAD.MOV.U32 R18, RZ, RZ, R53 ;  /* 0x000000ffff127224 */ /* 0x000fc400078e0035 */
[----:B------:R-:W-:Y:S02]  /*17b40*/  IMAD.MOV.U32 R19, RZ, RZ, R54 ;  /* 0x000000ffff137224 */ /* 0x000fe400078e0036 */
[----:B------:R-:W-:Y:S04]  /*17b50*/  STL [R1+0x544], R45 ;  /* 0x0005442d01007387 */ /* 0x000fe80000100800 */
[----:B------:R1:W-:Y:S01]  /*17b60*/  LDGSTS.E [R17+0x2c80], desc[UR8][R18.64], P2 ;  /* 0x02c8000012117fae */ /* 0x0003e20009121848 */
[----:B----4-:R-:W-:Y:S01]  /*17b70*/  IADD3.X R47, R47, R2, RZ, P1, !PT ;  /* 0x000000022f2f7210 */ /* 0x010fe20000ffe4ff */
[----:B-1----:R-:W-:-:S04]  /*17b80*/  IMAD.MOV.U32 R18, RZ, RZ, R45 ;  /* 0x000000ffff127224 */ /* 0x002fc800078e002d */
[----:B------:R1:W-:Y:S01]  /*17b90*/  STL [R1+0x540], R47 ;  /* 0x0005402f01007387 */ /* 0x0003e20000100800 */
[----:B------:R-:W-:Y:S01]  /*17ba0*/  IMAD.MOV.U32 R19, RZ, RZ, R47 ;  /* 0x000000ffff137224 */ /* 0x000fe200078e002f */
[----:B------:R-:W-:-:S04]  /*17bb0*/  ISETP.GT.AND P1, PT, R16, 0x1a, PT ;  /* 0x0000001a1000780c */ /* 0x000fc80003f24270 */
[----:B------:R4:W-:Y:S04]  /*17bc0*/  LDGSTS.E [R17+0x2d00], desc[UR8][R18.64], P2 ;  /* 0x02d0000012117fae */ /* 0x0009e80009121848 */
[----:B-1----:R-:W2:Y:S04]  /*17bd0*/  LDL.LU R47, [R1+0x5c8] ;  /* 0x0005c800012f7983 */ /* 0x002ea80000300800 */
[----:B------:R-:W2:Y:S01]  /*17be0*/  LDL.LU R45, [R1+0x5cc] ;  /* 0x0005cc00012d7983 */ /* 0x000ea20000300800 */
[----:B----4-:R-:W-:-:S03]  /*17bf0*/  SEL R18, RZ, 0x4, !P1 ;  /* 0x00000004ff127807 */ /* 0x010fc60004800000 */
[----:B------:R-:W4:Y:S01]  /*17c00*/  LDL.LU R53, [R1+0x634] ;  /* 0x0006340001357983 */ /* 0x000f220000300800 */
[----:B------:R-:W-:-:S04]  /*17c10*/  SEL R18, R18, RZ, !P0 ;  /* 0x000000ff12127207 */ /* 0x000fc80004000000 */
[----:B------:R-:W-:Y:S02]  /*17c20*/  ISETP.NE.U32.AND P1, PT, R18, RZ, PT ;  /* 0x000000ff1200720c */ /* 0x000fe40003f25070 */
[----:B---3--:R-:W-:-:S04]  /*17c30*/  IADD3 R48, P3, R48, R3, RZ ;  /* 0x0000000330307210 */ /* 0x008fc80007f7e0ff */
[----:B--2---:R-:W-:Y:S01]  /*17c40*/  IADD3.X R50, R50, R2, RZ, P3, !PT ;  /* 0x0000000232327210 */ /* 0x004fe20001ffe4ff */
[----:B------:R-:W-:Y:S04]  /*17c50*/  STL [R1+0x54c], R48 ;  /* 0x00054c3001007387 */ /* 0x000fe80000100800 */
[----:B------:R1:W-:Y:S01]  /*17c60*/  STL [R1+0x548], R50 ;  /* 0x0005483201007387 */ /* 0x0003e20000100800 */
[----:B------:R-:W-:Y:S01]  /*17c70*/  MOV R19, R50 ;  /* 0x0000003200137202 */ /* 0x000fe20000000f00 */
[----:B------:R-:W-:-:S05]  /*17c80*/  IMAD.MOV.U32 R18, RZ, RZ, R48 ;  /* 0x000000ffff127224 */ /* 0x000fca00078e0030 */
[----:B------:R2:W-:Y:S01]  /*17c90*/  LDGSTS.E [R17+0x2d80], desc[UR8][R18.64], P2 ;  /* 0x02d8000012117fae */ /* 0x0005e20009121848 */
[----:B------:R-:W-:-:S05]  /*17ca0*/  IADD3 R51, P4, R51, R3, RZ ;  /* 0x0000000333337210 */ /* 0x000fca0007f9e0ff */
[----:B------:R-:W-:Y:S01]  /*17cb0*/  IMAD.X R52, R52, 0x1, R2, P4 ;  /* 0x0000000134347824 */ /* 0x000fe200020e0602 */
[----:B------:R3:W-:Y:S04]  /*17cc0*/  STL [R1+0x5b4], R51 ;  /* 0x0005b43301007387 */ /* 0x0007e80000100800 */
[----:B------:R-:W4:Y:S04]  /*17cd0*/  LDL.LU R54, [R1+0x630] ;  /* 0x0006300001367983 */ /* 0x000f280000300800 */
[----:B------:R3:W-:Y:S04]  /*17ce0*/  STL [R1+0x5b0], R52 ;  /* 0x0005b03401007387 */ /* 0x0007e80000100800 */
[----:B-1----:R-:W4:Y:S04]  /*17cf0*/  LDL.LU R50, [R1+0x638] ;  /* 0x0006380001327983 */ /* 0x002f280000300800 */
[----:B------:R-:W4:Y:S01]  /*17d00*/  LDL.LU R48, [R1+0x63c] ;  /* 0x00063c0001307983 */ /* 0x000f220000300800 */
[----:B--2---:R-:W-:-:S02]  /*17d10*/  IMAD.MOV.U32 R18, RZ, RZ, R51 ;  /* 0x000000ffff127224 */ /* 0x004fc400078e0033 */
[----:B------:R-:W-:Y:S01]  /*17d20*/  IMAD.MOV.U32 R19, RZ, RZ, R52 ;  /* 0x000000ffff137224 */ /* 0x000fe200078e0034 */
[----:B---3--:R-:W2:Y:S04]  /*17d30*/  LDL.LU R51, [R1+0x644] ;  /* 0x0006440001337983 */ /* 0x008ea80000300800 */
[----:B------:R1:W-:Y:S01]  /*17d40*/  LDGSTS.E [R17+0x3400], desc[UR8][R18.64], P1 ;  /* 0x0340000012117fae */ /* 0x0003e20008921848 */
[----:B------:R-:W-:-:S04]  /*17d50*/  IADD3 R46, P2, R46, R3, RZ ;  /* 0x000000032e2e7210 */ /* 0x000fc80007f5e0ff */
[----:B------:R-:W-:Y:S01]  /*17d60*/  IADD3.X R49, R49, R2, RZ, P2, !PT ;  /* 0x0000000231317210 */ /* 0x000fe200017fe4ff */
[----:B------:R-:W-:Y:S04]  /*17d70*/  STL [R1+0x5bc], R46 ;  /* 0x0005bc2e01007387 */ /* 0x000fe80000100800 */
[----:B------:R3:W-:Y:S01]  /*17d80*/  STL [R1+0x5b8], R49 ;  /* 0x0005b83101007387 */ /* 0x0007e20000100800 */
[----:B------:R-:W-:-:S05]  /*17d90*/  IADD3 R55, P3, R55, R3, RZ ;  /* 0x0000000337377210 */ /* 0x000fca0007f7e0ff */
[----:B------:R-:W-:Y:S01]  /*17da0*/  IMAD.X R56, R56, 0x1, R2, P3 ;  /* 0x0000000138387824 */ /* 0x000fe200018e0602 */
[----:B------:R-:W-:Y:S01]  /*17db0*/  STL [R1+0x5c4], R55 ;  /* 0x0005c43701007387 */ /* 0x000fe20000100800 */
[----:B-1----:R-:W-:Y:S01]  /*17dc0*/  MOV R19, R49 ;  /* 0x0000003100137202 */ /* 0x002fe20000000f00 */
[----:B------:R-:W-:Y:S02]  /*17dd0*/  IMAD.MOV.U32 R18, RZ, RZ, R46 ;  /* 0x000000ffff127224 */ /* 0x000fe400078e002e */
[----:B------:R-:W2:Y:S04]  /*17de0*/  LDL.LU R52, [R1+0x640] ;  /* 0x0006400001347983 */ /* 0x000ea80000300800 */
[----:B------:R-:W-:Y:S04]  /*17df0*/  STL [R1+0x5c0], R56 ;  /* 0x0005c03801007387 */ /* 0x000fe80000100800 */
[----:B---3--:R-:W3:Y:S04]  /*17e00*/  LDL.LU R49, [R1+0x648] ;  /* 0x0006480001317983 */ /* 0x008ee80000300800 */
[----:B------:R-:W3:Y:S01]  /*17e10*/  LDL.LU R46, [R1+0x64c] ;  /* 0x00064c00012e7983 */ /* 0x000ee20000300800 */
[----:B------:R-:W-:-:S03]  /*17e20*/  ISETP.GT.AND P2, PT, R16, 0x1e, PT ;  /* 0x0000001e1000780c */ /* 0x000fc60003f44270 */
[----:B------:R1:W-:Y:S02]  /*17e30*/  LDGSTS.E [R17+0x3480], desc[UR8][R18.64], P1 ;  /* 0x0348000012117fae */ /* 0x0003e40008921848 */
[----:B-1----:R-:W-:Y:S02]  /*17e40*/  IMAD.MOV.U32 R18, RZ, RZ, R55 ;  /* 0x000000ffff127224 */ /* 0x002fe400078e0037 */
[----:B------:R-:W-:Y:S01]  /*17e50*/  IMAD.MOV.U32 R19, RZ, RZ, R56 ;  /* 0x000000ffff137224 */ /* 0x000fe200078e0038 */
[----:B------:R-:W-:-:S04]  /*17e60*/  IADD3 R45, P3, R45, R3, RZ ;  /* 0x000000032d2d7210 */ /* 0x000fc80007f7e0ff */
[----:B------:R1:W-:Y:S01]  /*17e70*/  LDGSTS.E [R17+0x3500], desc[UR8][R18.64], P1 ;  /* 0x0350000012117fae */ /* 0x0003e20008921848 */
[----:B------:R-:W-:Y:S02]  /*17e80*/  IADD3.X R47, R47, R2, RZ, P3, !PT ;  /* 0x000000022f2f7210 */ /* 0x000fe40001ffe4ff */
[----:B-1----:R-:W-:-:S04]  /*17e90*/  SEL R18, RZ, 0x4, !P2 ;  /* 0x00000004ff127807 */ /* 0x002fc80005000000 */
[----:B------:R-:W-:Y:S01]  /*17ea0*/  SEL R18, R18, RZ, !P0 ;  /* 0x000000ff12127207 */ /* 0x000fe20004000000 */
[----:B------:R-:W-:-:S03]  /*17eb0*/  IMAD.MOV.U32 R19, RZ, RZ, R47 ;  /* 0x000000ffff137224 */ /* 0x000fc600078e002f */
[----:B------:R-:W-:Y:S01]  /*17ec0*/  ISETP.NE.U32.AND P2, PT, R18, RZ, PT ;  /* 0x000000ff1200720c */ /* 0x000fe20003f45070 */
[----:B------:R-:W-:Y:S01]  /*17ed0*/  IMAD.MOV.U32 R18, RZ, RZ, R45 ;  /* 0x000000ffff127224 */ /* 0x000fe200078e002d */
[----:B------:R-:W-:Y:S04]  /*17ee0*/  STL [R1+0x5cc], R45 ;  /* 0x0005cc2d01007387 */ /* 0x000fe80000100800 */
[----:B------:R1:W-:Y:S04]  /*17ef0*/  STL [R1+0x5c8], R47 ;  /* 0x0005c82f01007387 */ /* 0x0003e80000100800 */
[----:B------:R1:W-:Y:S01]  /*17f00*/  LDGSTS.E [R17+0x3580], desc[UR8][R18.64], P1 ;  /* 0x0358000012117fae */ /* 0x0003e20008921848 */
[----:B----4-:R-:W-:-:S03]  /*17f10*/  IADD3 R53, P1, R53, R3, RZ ;  /* 0x0000000335357210 */ /* 0x010fc60007f3e0ff */
[----:B-1----:R-:W4:Y:S04]  /*17f20*/  LDL.LU R47, [R1+0x2d0] ;  /* 0x0002d000012f7983 */ /* 0x002f280000300800 */
[----:B------:R-:W4:Y:S01]  /*17f30*/  LDL.LU R45, [R1+0x2d4] ;  /* 0x0002d400012d7983 */ /* 0x000f220000300800 */
[----:B------:R-:W-:-:S03]  /*17f40*/  IMAD.MOV.U32 R18, RZ, RZ, R53 ;  /* 0x000000ffff127224 */ /* 0x000fc600078e0035 */
[----:B------:R1:W-:Y:S01]  /*17f50*/  STL [R1+0x634], R53 ;  /* 0x0006343501007387 */ /* 0x0003e20000100800 */
[----:B------:R-:W-:-:S05]  /*17f60*/  IADD3.X R54, R54, R2, RZ, P1, !PT ;  /* 0x0000000236367210 */ /* 0x000fca0000ffe4ff */
[----:B------:R-:W-:Y:S01]  /*17f70*/  STL [R1+0x630], R54 ;  /* 0x0006303601007387 */ /* 0x000fe20000100800 */
[----:B------:R-:W-:Y:S02]  /*17f80*/  IADD3 R48, P3, R48, R3, RZ ;  /* 0x0000000330307210 */ /* 0x000fe40007f7e0ff */
[----:B------:R-:W-:-:S03]  /*17f90*/  MOV R19, R54 ;  /* 0x0000003600137202 */ /* 0x000fc60000000f00 */
[----:B------:R-:W-:Y:S01]  /*17fa0*/  IMAD.X R50, R50, 0x1, R2, P3 ;  /* 0x0000000132327824 */ /* 0x000fe200018e0602 */
[----:B------:R-:W-:Y:S04]  /*17fb0*/  STL [R1+0x63c], R48 ;  /* 0x00063c3001007387 */ /* 0x000fe80000100800 */
[----:B-1----:R-:W4:Y:S04]  /*17fc0*/  LDL.LU R53, [R1+0x2dc] ;  /* 0x0002dc0001357983 */ /* 0x002f280000300800 */
[----:B------:R1:W-:Y:S04]  /*17fd0*/  STL [R1+0x638], R50 ;  /* 0x0006383201007387 */ /* 0x0003e80000100800 */
[----:B------:R-:W4:Y:S04]  /*17fe0*/  LDL.LU R55, [R1+0x2d8] ;  /* 0x0002d80001377983 */ /* 0x000f280000300800 */
[----:B------:R1:W-:Y:S01]  /*17ff0*/  LDGSTS.E [R17+0x3c00], desc[UR8][R18.64], P2 ;  /* 0x03c0000012117fae */ /* 0x0003e20009121848 */
[----:B--2---:R-:W-:Y:S01]  /*18000*/  IADD3 R51, P1, R51, R3, RZ ;  /* 0x0000000333337210 */ /* 0x004fe20007f3e0ff */
[----:B-1----:R-:W-:-:S02]  /*18010*/  IMAD.MOV.U32 R19, RZ, RZ, R50 ;  /* 0x000000ffff137224 */ /* 0x002fc400078e0032 */
[----:B------:R-:W-:Y:S01]  /*18020*/  IMAD.MOV.U32 R18, RZ, RZ, R48 ;  /* 0x000000ffff127224 */ /* 0x000fe200078e0030 */
[----:B------:R-:W2:Y:S04]  /*18030*/  LDL.LU R50, [R1+0x2e0] ;  /* 0x0002e00001327983 */ /* 0x000ea80000300800 */
[----:B------:R-:W2:Y:S01]  /*18040*/  LDL.LU R48, [R1+0x2e4] ;  /* 0x0002e40001307983 */ /* 0x000ea20000300800 */
[----:B------:R-:W-:-:S03]  /*18050*/  IADD3.X R52, R52, R2, RZ, P1, !PT ;  /* 0x0000000234347210 */ /* 0x000fc60000ffe4ff */
[----:B------:R1:W-:Y:S01]  /*18060*/  LDGSTS.E [R17+0x3c80], desc[UR8][R18.64], P2 ;  /* 0x03c8000012117fae */ /* 0x0003e20009121848 */
[----:B---3--:R-:W-:-:S03]  /*18070*/  IADD3 R46, P3, R46, R3, RZ ;  /* 0x000000032e2e7210 */ /* 0x008fc60007f7e0ff */
[----:B------:R-:W-:Y:S02]  /*18080*/  STL [R1+0x644], R51 ;  /* 0x0006443301007387 */ /* 0x000fe40000100800 */
[----:B------:R-:W-:Y:S01]  /*18090*/  IMAD.X R49, R49, 0x1, R2, P3 ;  /* 0x0000000131317824 */ /* 0x000fe200018e0602 */
[----:B-1----:R-:W-:Y:S01]  /*180a0*/  MOV R19, R52 ;  /* 0x0000003400137202 */ /* 0x002fe20000000f00 */
[----:B------:R-:W-:Y:S01]  /*180b0*/  IMAD.MOV.U32 R18, RZ, RZ, R51 ;  /* 0x000000ffff127224 */ /* 0x000fe200078e0033 */
[----:B------:R1:W-:Y:S04]  /*180c0*/  STL [R1+0x640], R52 ;  /* 0x0006403401007387 */ /* 0x0003e80000100800 */
[----:B------:R-:W-:Y:S04]  /*180d0*/  STL [R1+0x64c], R46 ;  /* 0x00064c2e01007387 */ /* 0x000fe80000100800 */
[----:B------:R3:W-:Y:S04]  /*180e0*/  LDGSTS.E [R17+0x3d00], desc[UR8][R18.64], P2 ;  /* 0x03d0000012117fae */ /* 0x0007e80009121848 */
[----:B------:R3:W-:Y:S04]  /*180f0*/  STL [R1+0x648], R49 ;  /* 0x0006483101007387 */ /* 0x0007e80000100800 */
[----:B-1----:R-:W2:Y:S01]  /*18100*/  LDL.LU R52, [R1+0x2e8] ;  /* 0x0002e80001347983 */ /* 0x002ea20000300800 */
[----:B---3--:R-:W-:-:S03]  /*18110*/  IMAD.MOV.U32 R19, RZ, RZ, R49 ;  /* 0x000000ffff137224 */ /* 0x008fc600078e0031 */
[----:B------:R-:W3:Y:S01]  /*18120*/  LDL.LU R49, [R1+0x2ec] ;  /* 0x0002ec0001317983 */ /* 0x000ee20000300800 */
[----:B------:R-:W-:Y:S01]  /*18130*/  IMAD.MOV.U32 R18, RZ, RZ, R46 ;  /* 0x000000ffff127224 */ /* 0x000fe200078e002e */
[----:B------:R-:W-:Y:S02]  /*18140*/  ISETP.GT.AND P1, PT, R16, 0x3, PT ;  /* 0x000000031000780c */ /* 0x000fe40003f24270 */
[----:B------:R-:W3:Y:S04]  /*18150*/  LDL.LU R46, [R1+0x354] ;  /* 0x00035400012e7983 */ /* 0x000ee80000300800 */
[----:B------:R1:W-:Y:S04]  /*18160*/  LDGSTS.E [R17+0x3d80], desc[UR8][R18.64], P2 ;  /* 0x03d8000012117fae */ /* 0x0003e80009121848 */
[----:B------:R-:W3:Y:S01]  /*18170*/  LDL.LU R51, [R1+0x350] ;  /* 0x0003500001337983 */ /* 0x000ee20000300800 */
[----:B-1----:R-:W-:-:S04]  /*18180*/  SEL R17, RZ, 0x4, !P1 ;  /* 0x00000004ff117807 */ /* 0x002fc80004800000 */
[----:B------:R-:W-:Y:S02]  /*18190*/  SEL R17, R17, RZ, !P0 ;  /* 0x000000ff11117207 */ /* 0x000fe40004000000 */
[----:B----4-:R-:W-:-:S04]  /*181a0*/  IADD3 R45, P2, R45, R3, RZ ;  /* 0x000000032d2d7210 */ /* 0x010fc80007f5e0ff */
[----:B------:R-:W-:Y:S01]  /*181b0*/  IADD3.X R47, R47, R2, RZ, P2, !PT ;  /* 0x000000022f2f7210 */ /* 0x000fe200017fe4ff */
[----:B------:R-:W-:Y:S01]  /*181c0*/  STL [R1+0x2d4], R45 ;  /* 0x0002d42d01007387 */ /* 0x000fe20000100800 */
[----:B------:R-:W-:Y:S02]  /*181d0*/  ISETP.NE.U32.AND P1, PT, R17, RZ, PT ;  /* 0x000000ff1100720c */ /* 0x000fe40003f25070 */
[----:B------:R-:W-:Y:S01]  /*181e0*/  LOP3.LUT R57, R57, 0x60, RZ, 0x3c, !PT ;  /* 0x0000006039397812 */ /* 0x000fe200078e3cff */
[----:B------:R1:W-:Y:S01]  /*181f0*/  STL [R1+0x2d0], R47 ;  /* 0x0002d02f01007387 */ /* 0x0003e20000100800 */
[----:B------:R-:W-:-:S03]  /*18200*/  MOV R19, R47 ;  /* 0x0000002f00137202 */ /* 0x000fc60000000f00 */
[----:B------:R-:W4:Y:S01]  /*18210*/  LDL.LU R54, [R1+0x358] ;  /* 0x0003580001367983 */ /* 0x000f220000300800 */
[----:B------:R-:W-:-:S03]  /*18220*/  VIADD R17, R57, UR7 ;  /* 0x0000000739117c36 */ /* 0x000fc60008000000 */
[----:B-1----:R-:W4:Y:S01]  /*18230*/  LDL.LU R47, [R1+0x35c] ;  /* 0x00035c00012f7983 */ /* 0x002f220000300800 */
[----:B------:R-:W-:-:S05]  /*18240*/  IMAD.MOV.U32 R18, RZ, RZ, R45 ;  /* 0x000000ffff127224 */ /* 0x000fca00078e002d */
[----:B------:R1:W-:Y:S01]  /*18250*/  LDGSTS.E [R17+0x600], desc[UR8][R18.64], P1 ;  /* 0x0060000012117fae */ /* 0x0003e20008921848 */
[----:B------:R-:W-:-:S05]  /*18260*/  IADD3 R53, P2, R53, R3, RZ ;  /* 0x0000000335357210 */ /* 0x000fca0007f5e0ff */
[----:B------:R1:W-:Y:S01]  /*18270*/  STL [R1+0x2dc], R53 ;  /* 0x0002dc3501007387 */ /* 0x0003e20000100800 */
[----:B------:R-:W-:-:S03]  /*18280*/  IMAD.X R55, R55, 0x1, R2, P2 ;  /* 0x0000000137377824 */ /* 0x000fc600010e0602 */
[----:B------:R-:W4:Y:S01]  /*18290*/  LDL.LU R45, [R1+0x364] ;  /* 0x00036400012d7983 */ /* 0x000f220000300800 */
[----:B-1----:R-:W-:-:S03]  /*182a0*/  IMAD.MOV.U32 R18, RZ, RZ, R53 ;  /* 0x000000ffff127224 */ /* 0x002fc600078e0035 */
[----:B------:R1:W-:Y:S01]  /*182b0*/  STL [R1+0x2d8], R55 ;  /* 0x0002d83701007387 */ /* 0x0003e20000100800 */
[----:B------:R-:W-:-:S03]  /*182c0*/  MOV R19, R55 ;  /* 0x0000003700137202 */ /* 0x000fc60000000f00 */
[----:B------:R-:W4:Y:S04]  /*182d0*/  LDL.LU R53, [R1+0x360] ;  /* 0x0003600001357983 */ /* 0x000f280000300800 */
[----:B------:R1:W-:Y:S01]  /*182e0*/  LDGSTS.E [R17+0x680], desc[UR8][R18.64], P1 ;  /* 0x0068000012117fae */ /* 0x0003e20008921848 */
[----:B--2---:R-:W-:-:S05]  /*182f0*/  IADD3 R48, P2, R48, R3, RZ ;  /* 0x0000000330307210 */ /* 0x004fca0007f5e0ff */
[----:B------:R-:W-:Y:S01]  /*18300*/  IMAD.X R50, R50, 0x1, R2, P2 ;  /* 0x0000000132327824 */ /* 0x000fe200010e0602 */
[----:B------:R-:W-:Y:S01]  /*18310*/  STL [R1+0x2e4], R48 ;  /* 0x0002e43001007387 */ /* 0x000fe20000100800 */
[----:B-1----:R-:W-:-:S03]  /*18320*/  IMAD.MOV.U32 R18, RZ, RZ, R48 ;  /* 0x000000ffff127224 */ /* 0x002fc600078e0030 */
[----:B------:R1:W-:Y:S01]  /*18330*/  STL [R1+0x2e0], R50 ;  /* 0x0002e03201007387 */ /* 0x0003e20000100800 */
[----:B------:R-:W-:-:S03]  /*18340*/  MOV R19, R50 ;  /* 0x0000003200137202 */ /* 0x000fc60000000f00 */
[----:B------:R-:W2:Y:S01]  /*18350*/  LDL.LU R55, [R1+0x368] ;  /* 0x0003680001377983 */ /* 0x000ea20000300800 */
[----:B------:R-:W-:-:S03]  /*18360*/  ISETP.GT.AND P2, PT, R16, 0x7, PT ;  /* 0x000000071000780c */ /* 0x000fc60003f44270 */
[----:B------:R1:W-:Y:S04]  /*18370*/  LDGSTS.E [R17+0x700], desc[UR8][R18.64], P1 ;  /* 0x0070000012117fae */ /* 0x0003e80008921848 */
[----:B-1----:R-:W2:Y:S04]  /*18380*/  LDL.LU R50, [R1+0x36c] ;  /* 0x00036c0001327983 */ /* 0x002ea80000300800 */
[----:B------:R-:W2:Y:S01]  /*18390*/  LDL.LU R48, [R1+0x3d4] ;  /* 0x0003d40001307983 */ /* 0x000ea20000300800 */
[----:B------:R-:W-:-:S04]  /*183a0*/  SEL R18, RZ, 0x4, !P2 ;  /* 0x00000004ff127807 */ /* 0x000fc80005000000 */
[----:B------:R-:W-:Y:S02]  /*183b0*/  SEL R18, R18, RZ, !P0 ;  /* 0x000000ff12127207 */ /* 0x000fe40004000000 */
[----:B---3--:R-:W-:-:S05]  /*183c0*/  IADD3 R49, P3, R49, R3, RZ ;  /* 0x0000000331317210 */ /* 0x008fca0007f7e0ff */
[----:B------:R-:W-:Y:S01]  /*183d0*/  IMAD.X R52, R52, 0x1, R2, P3 ;  /* 0x0000000134347824 */ /* 0x000fe200018e0602 */
[----:B------:R-:W-:Y:S01]  /*183e0*/  ISETP.NE.U32.AND P2, PT, R18, RZ, PT ;  /* 0x000000ff1200720c */ /* 0x000fe20003f45070 */
[----:B------:R1:W-:Y:S01]  /*183f0*/  STL [R1+0x2ec], R49 ;  /* 0x0002ec3101007387 */ /* 0x0003e20000100800 */
[----:B------:R-:W-:-:S03]  /*18400*/  IMAD.MOV.U32 R18, RZ, RZ, R49 ;  /* 0x000000ffff127224 */ /* 0x000fc600078e0031 */
[----:B------:R3:W-:Y:S04]  /*18410*/  STL [R1+0x2e8], R52 ;  /* 0x0002e83401007387 */ /* 0x0007e80000100800 */
[----:B-1----:R-:W2:Y:S01]  /*18420*/  LDL.LU R49, [R1+0x3d0] ;  /* 0x0003d00001317983 */ /* 0x002ea20000300800 */
[----:B------:R-:W-:Y:S02]  /*18430*/  IADD3 R46, P3, R46, R3, RZ ;  /* 0x000000032e2e7210 */ /* 0x000fe40007f7e0ff */
[----:B------:R-:W-:-:S03]  /*18440*/  MOV R19, R52 ;  /* 0x0000003400137202 */ /* 0x000fc60000000f00 */
[----:B------:R-:W-:Y:S01]  /*18450*/  IMAD.X R51, R51, 0x1, R2, P3 ;  /* 0x0000000133337824 */ /* 0x000fe200018e0602 */
[----:B------:R-:W-:Y:S04]  /*18460*/  STL [R1+0x354], R46 ;  /* 0x0003542e01007387 */ /* 0x000fe80000100800 */
[----:B------:R1:W-:Y:S04]  /*18470*/  LDGSTS.E [R17+0x780], desc[UR8][R18.64], P1 ;  /* 0x0078000012117fae */ /* 0x0003e80008921848 */
[----:B------:R1:W-:Y:S04]  /*18480*/  STL [R1+0x350], R51 ;  /* 0x0003503301007387 */ /* 0x0003e80000100800 */
[----:B---3--:R-:W3:Y:S01]  /*18490*/  LDL.LU R52, [R1+0x3d8] ;  /* 0x0003d80001347983 */ /* 0x008ee20000300800 */
[----:B-1----:R-:W-:-:S03]  /*184a0*/  MOV R19, R51 ;  /* 0x0000003300137202 */ /* 0x002fc60000000f00 */
[----:B------:R-:W3:Y:S01]  /*184b0*/  LDL.LU R51, [R1+0x3dc] ;  /* 0x0003dc0001337983 */ /* 0x000ee20000300800 */
[----:B------:R-:W-:-:S05]  /*184c0*/  IMAD.MOV.U32 R18, RZ, RZ, R46 ;  /* 0x000000ffff127224 */ /* 0x000fca00078e002e */
[----:B------:R1:W-:Y:S01]  /*184d0*/  LDGSTS.E [R17+0xe00], desc[UR8][R18.64], P2 ;  /* 0x00e0000012117fae */ /* 0x0003e20009121848 */
[----:B----4-:R-:W-:-:S05]  /*184e0*/  IADD3 R47, P1, R47, R3, RZ ;  /* 0x000000032f2f7210 */ /* 0x010fca0007f3e0ff */
[----:B------:R-:W-:Y:S01]  /*184f0*/  IMAD.X R54, R54, 0x1, R2, P1 ;  /* 0x0000000136367824 */ /* 0x000fe200008e0602 */
[----:B------:R4:W-:Y:S04]  /*18500*/  STL [R1+0x35c], R47 ;  /* 0x00035c2f01007387 */ /* 0x0009e80000100800 */
[----:B------:R-:W3:Y:S01]  /*18510*/  LDL.LU R46, [R1+0x3e4] ;  /* 0x0003e400012e7983 */ /* 0x000ee20000300800 */
[----:B-1----:R-:W-:Y:S01]  /*18520*/  IMAD.MOV.U32 R18, RZ, RZ, R47 ;  /* 0x000000ffff127224 */ /* 0x002fe200078e002f */
[----:B------:R-:W-:Y:S02]  /*18530*/  MOV R19, R54 ;  /* 0x0000003600137202 */ /* 0x000fe40000000f00 */
[----:B------:R1:W-:Y:S04]  /*18540*/  STL [R1+0x358], R54 ;  /* 0x0003583601007387 */ /* 0x0003e80000100800 */
[----:B----4-:R-:W4:Y:S04]  /*18550*/  LDL.LU R47, [R1+0x3e0] ;  /* 0x0003e000012f7983 */ /* 0x010f280000300800 */
[----:B------:R1:W-:Y:S01]  /*18560*/  LDGSTS.E [R17+0xe80], desc[UR8][R18.64], P2 ;  /* 0x00e8000012117fae */ /* 0x0003e20009121848 */
[----:B------:R-:W-:-:S05]  /*18570*/  IADD3 R45, P1, R45, R3, RZ ;  /* 0x000000032d2d7210 */ /* 0x000fca0007f3e0ff */
[----:B------:R-:W-:Y:S02]  /*18580*/  IMAD.X R53, R53, 0x1, R2, P1 ;  /* 0x0000000135357824 */ /* 0x000fe400008e0602 */
[----:B-1----:R-:W-:Y:S01]  /*18590*/  IMAD.MOV.U32 R18, RZ, RZ, R45 ;  /* 0x000000ffff127224 */ /* 0x002fe200078e002d */
[----:B------:R-:W-:Y:S02]  /*185a0*/  STL [R1+0x364], R45 ;  /* 0x0003642d01007387 */ /* 0x000fe40000100800 */
[----:B------:R-:W-:Y:S02]  /*185b0*/  MOV R19, R53 ;  /* 0x0000003500137202 */ /* 0x000fe40000000f00 */
[----:B------:R-:W-:Y:S01]  /*185c0*/  ISETP.GT.AND P1, PT, R16, 0xb, PT ;  /* 0x0000000b1000780c */ /* 0x000fe20003f24270 */
[----:B------:R1:W-:Y:S04]  /*185d0*/  STL [R1+0x360], R53 ;  /* 0x0003603501007387 */ /* 0x0003e80000100800 */
[----:B------:R-:W4:Y:S04]  /*185e0*/  LDL.LU R54, [R1+0x3e8] ;  /* 0x0003e80001367983 */ /* 0x000f280000300800 */
[----:B------:R2:W-:Y:S04]  /*185f0*/  LDGSTS.E [R17+0xf00], desc[UR8][R18.64], P2 ;  /* 0x00f0000012117fae */ /* 0x0005e80009121848 */
[----:B-1----:R-:W4:Y:S04]  /*18600*/  LDL.LU R53, [R1+0x3ec] ;  /* 0x0003ec0001357983 */ /* 0x002f280000300800 */
[----:B------:R-:W4:Y:S01]  /*18610*/  LDL.LU R45, [R1+0x454] ;  /* 0x00045400012d7983 */ /* 0x000f220000300800 */
[----:B--2---:R-:W-:-:S02]  /*18620*/  SEL R18, RZ, 0x4, !P1 ;  /* 0x00000004ff127807 */ /* 0x004fc40004800000 */
[----:B------:R-:W-:Y:S02]  /*18630*/  IADD3 R50, P3, R50, R3, RZ ;  /* 0x0000000332327210 */ /* 0x000fe40007f7e0ff */
[----:B------:R-:W-:-:S03]  /*18640*/  SEL R18, R18, RZ, !P0 ;  /* 0x000000ff12127207 */ /* 0x000fc60004000000 */
[----:B------:R-:W-:Y:S01]  /*18650*/  IMAD.X R55, R55, 0x1, R2, P3 ;  /* 0x0000000137377824 */ /* 0x000fe200018e0602 */
[----:B------:R-:W-:Y:S01]  /*18660*/  ISETP.NE.U32.AND P1, PT, R18, RZ, PT ;  /* 0x000000ff1200720c */ /* 0x000fe20003f25070 */
[----:B------:R1:W-:Y:S01]  /*18670*/  STL [R1+0x36c], R50 ;  /* 0x00036c3201007387 */ /* 0x0003e20000100800 */
[----:B------:R-:W-:Y:S01]  /*18680*/  IADD3 R48, P3, R48, R3, RZ ;  /* 0x0000000330307210 */ /* 0x000fe20007f7e0ff */
[----:B------:R-:W-:Y:S02]  /*18690*/  IMAD.MOV.U32 R18, RZ, RZ, R50 ;  /* 0x000000ffff127224 */ /* 0x000fe400078e0032 */
[----:B------:R2:W-:Y:S01]  /*186a0*/  STL [R1+0x368], R55 ;  /* 0x0003683701007387 */ /* 0x0005e20000100800 */
[----:B------:R-:W-:-:S03]  /*186b0*/  MOV R19, R55 ;  /* 0x0000003700137202 */ /* 0x000fc60000000f00 */
[----:B-1----:R-:W4:Y:S04]  /*186c0*/  LDL.LU R50, [R1+0x450] ;  /* 0x0004500001327983 */ /* 0x002f280000300800 */
[----:B------:R1:W-:Y:S04]  /*186d0*/  STL [R1+0x3d4], R48 ;  /* 0x0003d43001007387 */ /* 0x0003e80000100800 */
[----:B------:R1:W-:Y:S01]  /*186e0*/  LDGSTS.E [R17+0xf80], desc[UR8][R18.64], P2 ;  /* 0x00f8000012117fae */ /* 0x0003e20009121848 */
[----:B------:R-:W-:Y:S02]  /*186f0*/  IMAD.X R49, R49, 0x1, R2, P3 ;  /* 0x0000000131317824 */ /* 0x000fe400018e0602 */
[----:B-1----:R-:W-:-:S03]  /*18700*/  IMAD.MOV.U32 R18, RZ, RZ, R48 ;  /* 0x000000ffff127224 */ /* 0x002fc600078e0030 */
[----:B------:R1:W-:Y:S04]  /*18710*/  STL [R1+0x3d0], R49 ;  /* 0x0003d03101007387 */ /* 0x0003e80000100800 */
[----:B--2---:R-:W2:Y:S04]  /*18720*/  LDL.LU R55, [R1+0x458] ;  /* 0x0004580001377983 */ /* 0x004ea80000300800 */
[----:B------:R-:W2:Y:S01]  /*18730*/  LDL.LU R48, [R1+0x45c] ;  /* 0x00045c0001307983 */ /* 0x000ea20000300800 */
[----:B------:R-:W-:-:S05]  /*18740*/  MOV R19, R49 ;  /* 0x0000003100137202 */ /* 0x000fca0000000f00 */
[----:B------:R1:W-:Y:S01]  /*18750*/  LDGSTS.E [R17+0x1600], desc[UR8][R18.64], P1 ;  /* 0x0160000012117fae */ /* 0x0003e20008921848 */
[----:B---3--:R-:W-:-:S05]  /*18760*/  IADD3 R51, P2, R51, R3, RZ ;  /* 0x0000000333337210 */ /* 0x008fca0007f5e0ff */
[----:B------:R3:W-:Y:S01]  /*18770*/  STL [R1+0x3dc], R51 ;  /* 0x0003dc3301007387 */ /* 0x0007e20000100800 */
[----:B------:R-:W-:-:S03]  /*18780*/  IMAD.X R52, R52, 0x1, R2, P2 ;  /* 0x0000000134347824 */ /* 0x000fc600010e0602 */
[----:B-1----:R-:W2:Y:S01]  /*18790*/  LDL.LU R49, [R1+0x464] ;  /* 0x0004640001317983 */ /* 0x002ea20000300800 */
[----:B------:R-:W-:Y:S01]  /*187a0*/  IMAD.MOV.U32 R18, RZ, RZ, R51 ;  /* 0x000000ffff127224 */ /* 0x000fe200078e0033 */
[----:B------:R-:W-:Y:S02]  /*187b0*/  MOV R19, R52 ;  /* 0x0000003400137202 */ /* 0x000fe40000000f00 */
[----:B------:R-:W-:Y:S04]  /*187c0*/  STL [R1+0x3d8], R52 ;  /* 0x0003d83401007387 */ /* 0x000fe80000100800 */
[----:B---3--:R-:W3:Y:S01]  /*187d0*/  LDL.LU R51, [R1+0x460] ;  /* 0x0004600001337983 */ /* 0x008ee20000300800 */
[----:B------:R-:W-:-:S03]  /*187e0*/  IADD3 R46, P2, R46, R3, RZ ;  /* 0x000000032e2e7210 */ /* 0x000fc60007f5e0ff */
[----:B------:R1:W-:Y:S02]  /*187f0*/  LDGSTS.E [R17+0x1680], desc[UR8][R18.64], P1 ;  /* 0x0168000012117fae */ /* 0x0003e40008921848 */
[----:B----4-:R-:W-:Y:S02]  /*18800*/  IMAD.X R47, R47, 0x1, R2, P2 ;  /* 0x000000012f2f7824 */ /* 0x010fe400010e0602 */
[----:B------:R-:W-:Y:S01]  /*18810*/  STL [R1+0x3e4], R46 ;  /* 0x0003e42e01007387 */ /* 0x000fe20000100800 */
[----:B------:R-:W-:-:S03]  /*18820*/  ISETP.GT.AND P2, PT, R16, 0xf, PT ;  /* 0x0000000f1000780c */ /* 0x000fc60003f44270 */
[----:B------:R4:W-:Y:S01]  /*18830*/  STL [R1+0x3e0], R47 ;  /* 0x0003e02f01007387 */ /* 0x0009e20000100800 */
[----:B-1----:R-:W-:Y:S01]  /*18840*/  IMAD.MOV.U32 R18, RZ, RZ, R46 ;  /* 0x000000ffff127224 */ /* 0x002fe200078e002e */
[----:B------:R-:W-:-:S05]  /*18850*/  MOV R19, R47 ;  /* 0x0000002f00137202 */ /* 0x000fca0000000f00 */
[----:B------:R1:W-:Y:S04]  /*18860*/  LDGSTS.E [R17+0x1700], desc[UR8][R18.64], P1 ;  /* 0x0170000012117fae */ /* 0x0003e80008921848 */
[----:B----4-:R-:W4:Y:S04]  /*18870*/  LDL.LU R47, [R1+0x468] ;  /* 0x00046800012f7983 */ /* 0x010f280000300800 */
[----:B------:R-:W4:Y:S01]  /*18880*/  LDL.LU R46, [R1+0x46c] ;  /* 0x00046c00012e7983 */ /* 0x000f220000300800 */
[----:B-1----:R-:W-:-:S03]  /*18890*/  SEL R18, RZ, 0x4, !P2 ;  /* 0x00000004ff127807 */ /* 0x002fc60005000000 */
[----:B------:R-:W4:Y:S01]  /*188a0*/  LDL.LU R52, [R1+0x4d4] ;  /* 0x0004d40001347983 */ /* 0x000f220000300800 */
[----:B------:R-:W-:-:S04]  /*188b0*/  SEL R18, R18, RZ, !P0 ;  /* 0x000000ff12127207 */ /* 0x000fc80004000000 */
[----:B------:R-:W-:Y:S02]  /*188c0*/  ISETP.NE.U32.AND P2, PT, R18, RZ, PT ;  /* 0x000000ff1200720c */ /* 0x000fe40003f45070 */
[----:B------:R-:W-:-:S05]  /*188d0*/  IADD3 R53, P3, R53, R3, RZ ;  /* 0x0000000335357210 */ /* 0x000fca0007f7e0ff */
[--C-:B------:R-:W-:Y:S01]  /*188e0*/  IMAD.X R54, R54, 0x1, R2.reuse, P3 ;  /* 0x0000000136367824 */ /* 0x100fe200018e0602 */
[----:B------:R-:W-:Y:S01]  /*188f0*/  IADD3 R45, P3, R45, R3, RZ ;  /* 0x000000032d2d7210 */ /* 0x000fe20007f7e0ff */
[----:B------:R-:W-:Y:S01]  /*18900*/  STL [R1+0x3ec], R53 ;  /* 0x0003ec3501007387 */ /* 0x000fe20000100800 */
[----:B------:R-:W-:Y:S02]  /*18910*/  IMAD.MOV.U32 R18, RZ, RZ, R53 ;  /* 0x000000ffff127224 */ /* 0x000fe400078e0035 */
[----:B------:R-:W-:Y:S01]  /*18920*/  MOV R19, R54 ;  /* 0x0000003600137202 */ /* 0x000fe20000000f00 */
[----:B------:R1:W-:Y:S04]  /*18930*/  STL [R1+0x3e8], R54 ;  /* 0x0003e83601007387 */ /* 0x0003e80000100800 */
[----:B------:R1:W-:Y:S04]  /*18940*/  LDGSTS.E [R17+0x1780], desc[UR8][R18.64], P1 ;  /* 0x0178000012117fae */ /* 0x0003e80008921848 */
[----:B-1----:R-:W4:Y:S04]  /*18950*/  LDL.LU R54, [R1+0x4d0] ;  /* 0x0004d00001367983 */ /* 0x002f280000300800 */
[----:B------:R-:W-:Y:S01]  /*18960*/  STL [R1+0x454], R45 ;  /* 0x0004542d01007387 */ /* 0x000fe20000100800 */
[----:B------:R-:W-:-:S05]  /*18970*/  IMAD.X R50, R50, 0x1, R2, P3 ;  /* 0x0000000132327824 */ /* 0x000fca00018e0602 */
[----:B------:R1:W-:Y:S01]  /*18980*/  STL [R1+0x450], R50 ;  /* 0x0004503201007387 */ /* 0x0003e20000100800 */
[----:B------:R-:W-:-:S03]  /*18990*/  MOV R19, R50 ;  /* 0x0000003200137202 */ /* 0x000fc60000000f00 */
[----:B------:R-:W4:Y:S04]  /*189a0*/  LDL.LU R53, [R1+0x4d8] ;  /* 0x0004d80001357983 */ /* 0x000f280000300800 */
[----:B-1----:R-:W4:Y:S01]  /*189b0*/  LDL.LU R50, [R1+0x4dc] ;  /* 0x0004dc0001327983 */ /* 0x002f220000300800 */
[----:B------:R-:W-:-:S05]  /*189c0*/  IMAD.MOV.U32 R18, RZ, RZ, R45 ;  /* 0x000000ffff127224 */ /* 0x000fca00078e002d */
[----:B------:R1:W-:Y:S01]  /*189d0*/  LDGSTS.E [R17+0x1e00], desc[UR8][R18.64], P2 ;  /* 0x01e0000012117fae */ /* 0x0003e20009121848 */
[----:B--2---:R-:W-:-:S05]  /*189e0*/  IADD3 R48, P1, R48, R3, RZ ;  /* 0x0000000330307210 */ /* 0x004fca0007f3e0ff */
[----:B------:R2:W-:Y:S01]  /*189f0*/  STL [R1+0x45c], R48 ;  /* 0x00045c3001007387 */ /* 0x0005e20000100800 */
[----:B------:R-:W-:-:S03]  /*18a00*/  IMAD.X R55, R55, 0x1, R2, P1 ;  /* 0x0000000137377824 */ /* 0x000fc600008e0602 */
[----:B------:R-:W4:Y:S01]  /*18a10*/  LDL.LU R45, [R1+0x4e4] ;  /* 0x0004e400012d7983 */ /* 0x000f220000300800 */
[----:B-1----:R-:W-:-:S03]  /*18a20*/  IMAD.MOV.U32 R18, RZ, RZ, R48 ;  /* 0x000000ffff127224 */ /* 0x002fc600078e0030 */
[----:B------:R-:W-:Y:S04]  /*18a30*/  STL [R1+0x458], R55 ;  /* 0x0004583701007387 */ /* 0x000fe80000100800 */
[----:B--2---:R-:W2:Y:S01]  /*18a40*/  LDL.LU R48, [R1+0x4e0] ;  /* 0x0004e00001307983 */ /* 0x004ea20000300800 */
[----:B------:R-:W-:Y:S02]  /*18a50*/  IADD3 R49, P1, R49, R3, RZ ;  /* 0x0000000331317210 */ /* 0x000fe40007f3e0ff */
[----:B------:R-:W-:-:S05]  /*18a60*/  MOV R19, R55 ;  /* 0x0000003700137202 */ /* 0x000fca0000000f00 */
[----:B------:R1:W-:Y:S01]  /*18a70*/  LDGSTS.E [R17+0x1e80], desc[UR8][R18.64], P2 ;  /* 0x01e8000012117fae */ /* 0x0003e20009121848 */
[----:B---3--:R-:W-:Y:S01]  /*18a80*/  IMAD.X R51, R51, 0x1, R2, P1 ;  /* 0x0000000133337824 */ /* 0x008fe200008e0602 */
[----:B------:R-:W-:Y:S02]  /*18a90*/  ISETP.GT.AND P1, PT, R16, 0x13, PT ;  /* 0x000000131000780c */ /* 0x000fe40003f24270 */
[----:B------:R-:W-:Y:S01]  /*18aa0*/  STL [R1+0x464], R49 ;  /* 0x0004643101007387 */ /* 0x000fe20000100800 */
[----:B-1----:R-:W-:Y:S01]  /*18ab0*/  IMAD.MOV.U32 R18, RZ, RZ, R49 ;  /* 0x000000ffff127224 */ /* 0x002fe200078e0031 */
[----:B------:R-:W-:Y:S02]  /*18ac0*/  MOV R19, R51 ;  /* 0x0000003300137202 */ /* 0x000fe40000000f00 */
[----:B------:R1:W-:Y:S04]  /*18ad0*/  STL [R1+0x460], R51 ;  /* 0x0004603301007387 */ /* 0x0003e80000100800 */
[----:B------:R3:W-:Y:S04]  /*18ae0*/  LDGSTS.E [R17+0x1f00], desc[UR8][R18.64], P2 ;  /* 0x01f0000012117fae */ /* 0x0007e80009121848 */
[----:B-1----:R-:W2:Y:S04]  /*18af0*/  LDL.LU R51, [R1+0x4e8] ;  /* 0x0004e80001337983 */ /* 0x002ea80000300800 */
[----:B------:R-:W2:Y:S01]  /*18b00*/  LDL.LU R49, [R1+0x4ec] ;  /* 0x0004ec0001317983 */ /* 0x000ea20000300800 */
[----:B---3--:R-:W-:-:S02]  /*18b10*/  SEL R18, RZ, 0x4, !P1 ;  /* 0x00000004ff127807 */ /* 0x008fc40004800000 */
[----:B----4-:R-:W-:Y:S02]  /*18b20*/  IADD3 R46, P3, R46, R3, RZ ;  /* 0x000000032e2e7210 */ /* 0x010fe40007f7e0ff */
[----:B------:R-:W-:-:S03]  /*18b30*/  SEL R18, R18, RZ, !P0 ;  /* 0x000000ff12127207 */ /* 0x000fc60004000000 */
[----:B------:R-:W-:Y:S01]  /*18b40*/  IMAD.X R47, R47, 0x1, R2, P3 ;  /* 0x000000012f2f7824 */ /* 0x000fe200018e0602 */
[----:B------:R-:W-:Y:S01]  /*18b50*/  IADD3 R52, P3, R52, R3, RZ ;  /* 0x0000000334347210 */ /* 0x000fe20007f7e0ff */
[----:B------:R-:W-:Y:S01]  /*18b60*/  STL [R1+0x46c], R46 ;  /* 0x00046c2e01007387 */ /* 0x000fe20000100800 */
[----:B------:R-:W-:Y:S01]  /*18b70*/  ISETP.NE.U32.AND P1, PT, R18, RZ, PT ;  /* 0x000000ff1200720c */ /* 0x000fe20003f25070 */
[----:B------:R-:W-:Y:S01]  /*18b80*/  IMAD.MOV.U32 R18, RZ, RZ, R46 ;  /* 0x000000ffff127224 */ /* 0x000fe200078e002e */
[----:B------:R-:W-:Y:S01]  /*18b90*/  MOV R19, R47 ;  /* 0x0000002f00137202 */ /* 0x000fe20000000f00 */
[----:B------:R1:W-:Y:S04]  /*18ba0*/  STL [R1+0x468], R47 ;  /* 0x0004682f01007387 */ /* 0x0003e80000100800 */
[----:B------:R3:W-:Y:S04]  /*18bb0*/  LDGSTS.E [R17+0x1f80], desc[UR8][R18.64], P2 ;  /* 0x01f8000012117fae */ /* 0x0007e80009121848 */
[----:B-1----:R-:W4:Y:S04]  /*18bc0*/  LDL.LU R47, [R1+0x550] ;  /* 0x00055000012f7983 */ /* 0x002f280000300800 */
[----:B------:R-:W4:Y:S04]  /*18bd0*/  LDL.LU R46, [R1+0x554] ;  /* 0x00055400012e7983 */ /* 0x000f280000300800 */
[----:B------:R1:W-:Y:S01]  /*18be0*/  STL [R1+0x4d4], R52 ;  /* 0x0004d43401007387 */ /* 0x0003e20000100800 */
[----:B---3--:R-:W-:-:S02]  /*18bf0*/  IMAD.MOV.U32 R18, RZ, RZ, R52 ;  /* 0x000000ffff127224 */ /* 0x008fc400078e0034 */
[----:B------:R-:W-:-:S05]  /*18c00*/  IMAD.X R54, R54, 0x1, R2, P3 ;  /* 0x0000000136367824 */ /* 0x000fca00018e0602 */
[----:B------:R3:W-:Y:S04]  /*18c10*/  STL [R1+0x4d0], R54 ;  /* 0x0004d03601007387 */ /* 0x0007e80000100800 */
[----:B------:R-:W4:Y:S04]  /*18c20*/  LDL.LU R56, [R1+0x558] ;  /* 0x0005580001387983 */ /* 0x000f280000300800 */
[----:B------:R-:W4:Y:S01]  /*18c30*/  LDL.LU R55, [R1+0x55c] ;  /* 0x00055c0001377983 */ /* 0x000f220000300800 */
[----:B------:R-:W-:-:S05]  /*18c40*/  MOV R19, R54 ;  /* 0x0000003600137202 */ /* 0x000fca0000000f00 */
[----:B------:R3:W-:Y:S01]  /*18c50*/  LDGSTS.E [R17+0x2600], desc[UR8][R18.64], P1 ;  /* 0x0260000012117fae */ /* 0x0007e20008921848 */
[----:B------:R-:W-:-:S05]  /*18c60*/  IADD3 R50, P2, R50, R3, RZ ;  /* 0x0000000332327210 */ /* 0x000fca0007f5e0ff */
[----:B------:R-:W-:Y:S01]  /*18c70*/  STL [R1+0x4dc], R50 ;  /* 0x0004dc3201007387 */ /* 0x000fe20000100800 */
[----:B------:R-:W-:-:S03]  /*18c80*/  IMAD.X R53, R53, 0x1, R2, P2 ;  /* 0x0000000135357824 */ /* 0x000fc600010e0602 */
[----:B-1----:R-:W4:Y:S04]  /*18c90*/  LDL.LU R52, [R1+0x564] ;  /* 0x0005640001347983 */ /* 0x002f280000300800 */
[----:B------:R1:W-:Y:S04]  /*18ca0*/  STL [R1+0x4d8], R53 ;  /* 0x0004d83501007387 */ /* 0x0003e80000100800 */
[----:B---3--:R-:W3:Y:S01]  /*18cb0*/  LDL.LU R54, [R1+0x560] ;  /* 0x0005600001367983 */ /* 0x008ee20000300800 */
[----:B------:R-:W-:Y:S01]  /*18cc0*/  IMAD.MOV.U32 R18, RZ, RZ, R50 ;  /* 0x000000ffff127224 */ /* 0x000fe200078e0032 */
[----:B------:R-:W-:-:S05]  /*18cd0*/  MOV R19, R53 ;  /* 0x0000003500137202 */ /* 0x000fca0000000f00 */
[----:B------:R1:W-:Y:S01]  /*18ce0*/  LDGSTS.E [R17+0x2680], desc[UR8][R18.64], P1 ;  /* 0x0268000012117fae */ /* 0x0003e20008921848 */
[----:B------:R-:W-:-:S05]  /*18cf0*/  IADD3 R45, P2, R45, R3, RZ ;  /* 0x000000032d2d7210 */ /* 0x000fca0007f5e0ff */
[----:B--2---:R-:W-:Y:S01]  /*18d00*/  IMAD.X R48, R48, 0x1, R2, P2 ;  /* 0x0000000130307824 */ /* 0x004fe200010e0602 */
[----:B------:R-:W-:Y:S04]  /*18d10*/  STL [R1+0x4e4], R45 ;  /* 0x0004e42d01007387 */ /* 0x000fe80000100800 */
[----:B------:R2:W-:Y:S01]  /*18d20*/  STL [R1+0x4e0], R48 ;  /* 0x0004e03001007387 */ /* 0x0005e20000100800 */
[----:B-1----:R-:W-:-:S03]  /*18d30*/  MOV R19, R48 ;  /* 0x0000003000137202 */ /* 0x002fc60000000f00 */
[----:B------:R-:W3:Y:S01]  /*18d40*/  LDL.LU R53, [R1+0x568] ;  /* 0x0005680001357983 */ /* 0x000ee20000300800 */
[----:B------:R-:W-:-:S03]  /*18d50*/  IMAD.MOV.U32 R18, RZ, RZ, R45 ;  /* 0x000000ffff127224 */ /* 0x000fc600078e002d */
[----:B--2---:R-:W2:Y:S04]  /*18d60*/  LDL.LU R48, [R1+0x56c] ;  /* 0x00056c0001307983 */ /* 0x004ea80000300800 */
[----:B------:R-:W2:Y:S04]  /*18d70*/  LDL.LU R50, [R1+0x5d0] ;  /* 0x0005d00001327983 */ /* 0x000ea80000300800 */
[----:B------:R-:W2:Y:S01]  /*18d80*/  LDL.LU R45, [R1+0x5d4] ;  /* 0x0005d400012d7983 */ /* 0x000ea20000300800 */
[----:B------:R-:W-:-:S03]  /*18d90*/  ISETP.GT.AND P2, PT, R16, 0x17, PT ;  /* 0x000000171000780c */ /* 0x000fc60003f44270 */
[----:B------:R1:W-:Y:S01]  /*18da0*/  LDGSTS.E [R17+0x2700], desc[UR8][R18.64], P1 ;  /* 0x0270000012117fae */ /* 0x0003e20008921848 */
[----:B------:R-:W-:Y:S02]  /*18db0*/  IADD3 R49, P3, R49, R3, RZ ;  /* 0x0000000331317210 */ /* 0x000fe40007f7e0ff */
[----:B-1----:R-:W-:-:S03]  /*18dc0*/  SEL R18, RZ, 0x4, !P2 ;  /* 0x00000004ff127807 */ /* 0x002fc60005000000 */
[----:B------:R-:W-:Y:S01]  /*18dd0*/  IMAD.X R51, R51, 0x1, R2, P3 ;  /* 0x0000000133337824 */ /* 0x000fe200018e0602 */
[----:B------:R-:W-:-:S04]  /*18de0*/  SEL R18, R18, RZ, !P0 ;  /* 0x000000ff12127207 */ /* 0x000fc80004000000 */
[----:B------:R-:W-:Y:S01]  /*18df0*/  ISETP.NE.U32.AND P2, PT, R18, RZ, PT ;  /* 0x000000ff1200720c */ /* 0x000fe20003f45070 */
[----:B------:R-:W-:Y:S01]  /*18e00*/  IMAD.MOV.U32 R18, RZ, RZ, R49 ;  /* 0x000000ffff127224 */ /* 0x000fe200078e0031 */
[----:B------:R-:W-:Y:S01]  /*18e10*/  MOV R19, R51 ;  /* 0x0000003300137202 */ /* 0x000fe20000000f00 */
[----:B------:R1:W-:Y:S04]  /*18e20*/  STL [R1+0x4ec], R49 ;  /* 0x0004ec3101007387 */ /* 0x0003e80000100800 */
[----:B------:R4:W-:Y:S04]  /*18e30*/  STL [R1+0x4e8], R51 ;  /* 0x0004e83301007387 */ /* 0x0009e80000100800 */
[----:B------:R4:W-:Y:S04]  /*18e40*/  LDGSTS.E [R17+0x2780], desc[UR8][R18.64], P1 ;  /* 0x0278000012117fae */ /* 0x0009e80008921848 */
[----:B-1----:R-:W2:Y:S01]  /*18e50*/  LDL.LU R49, [R1+0x5dc] ;  /* 0x0005dc0001317983 */ /* 0x002ea20000300800 */
[----:B----4-:R-:W-:-:S05]  /*18e60*/  IADD3 R46, P3, R46, R3, RZ ;  /* 0x000000032e2e7210 */ /* 0x010fca0007f7e0ff */
[----:B------:R-:W-:Y:S01]  /*18e70*/  IMAD.X R47, R47, 0x1, R2, P3 ;  /* 0x000000012f2f7824 */ /* 0x000fe200018e0602 */
[----:B------:R-:W-:Y:S01]  /*18e80*/  STL [R1+0x554], R46 ;  /* 0x0005542e01007387 */ /* 0x000fe20000100800 */
[----:B------:R-:W-:-:S03]  /*18e90*/  IMAD.MOV.U32 R18, RZ, RZ, R46 ;  /* 0x000000ffff127224 */ /* 0x000fc600078e002e */
[----:B------:R1:W-:Y:S01]  /*18ea0*/  STL [R1+0x550], R47 ;  /* 0x0005502f01007387 */ /* 0x0003e20000100800 */
[----:B------:R-:W-:-:S03]  /*18eb0*/  MOV R19, R47 ;  /* 0x0000002f00137202 */ /* 0x000fc60000000f00 */
[----:B------:R-:W4:Y:S04]  /*18ec0*/  LDL.LU R51, [R1+0x5d8] ;  /* 0x0005d80001337983 */ /* 0x000f280000300800 */
[----:B------:R1:W-:Y:S04]  /*18ed0*/  LDGSTS.E [R17+0x2e00], desc[UR8][R18.64], P2 ;  /* 0x02e0000012117fae */ /* 0x0003e80009121848 */
[----:B-1----:R-:W4:Y:S01]  /*18ee0*/  LDL.LU R47, [R1+0x5e0] ;  /* 0x0005e000012f7983 */ /* 0x002f220000300800 */
[----:B------:R-:W-:-:S05]  /*18ef0*/  IADD3 R55, P1, R55, R3, RZ ;  /* 0x0000000337377210 */ /* 0x000fca0007f3e0ff */
[----:B------:R-:W-:Y:S01]  /*18f00*/  STL [R1+0x55c], R55 ;  /* 0x00055c3701007387 */ /* 0x000fe20000100800 */
[----:B------:R-:W-:-:S03]  /*18f10*/  IMAD.X R56, R56, 0x1, R2, P1 ;  /* 0x0000000138387824 */ /* 0x000fc600008e0602 */
[----:B------:R-:W4:Y:S01]  /*18f20*/  LDL.LU R46, [R1+0x5e4] ;  /* 0x0005e400012e7983 */ /* 0x000f220000300800 */
[----:B------:R-:W-:Y:S01]  /*18f30*/  IMAD.MOV.U32 R18, RZ, RZ, R55 ;  /* 0x000000ffff127224 */ /* 0x000fe200078e0037 */
[----:B------:R-:W-:Y:S02]  /*18f40*/  MOV R19, R56 ;  /* 0x0000003800137202 */ /* 0x000fe40000000f00 */
[----:B------:R-:W-:-:S03]  /*18f50*/  IADD3 R52, P1, R52, R3, RZ ;  /* 0x0000000334347210 */ /* 0x000fc60007f3e0ff */
[----:B------:R1:W-:Y:S02]  /*18f60*/  LDGSTS.E [R17+0x2e80], desc[UR8][R18.64], P2 ;  /* 0x02e8000012117fae */ /* 0x0003e40009121848 */
[----:B---3--:R-:W-:Y:S02]  /*18f70*/  IMAD.X R54, R54, 0x1, R2, P1 ;  /* 0x0000000136367824 */ /* 0x008fe400008e0602 */
[----:B------:R-:W-:Y:S01]  /*18f80*/  STL [R1+0x558], R56 ;  /* 0x0005583801007387 */ /* 0x000fe20000100800 */
[----:B------:R-:W-:Y:S01]  /*18f90*/  ISETP.GT.AND P1, PT, R16, 0x1b, PT ;  /* 0x0000001b1000780c */ /* 0x000fe20003f24270 */
[----:B-1----:R-:W-:Y:S01]  /*18fa0*/  IMAD.MOV.U32 R18, RZ, RZ, R52 ;  /* 0x000000ffff127224 */ /* 0x002fe200078e0034 */
[----:B------:R-:W-:Y:S01]  /*18fb0*/  MOV R19, R54 ;  /* 0x0000003600137202 */ /* 0x000fe20000000f00 */
[----:B------:R-:W-:Y:S04]  /*18fc0*/  STL [R1+0x564], R52 ;  /* 0x0005643401007387 */ /* 0x000fe80000100800 */
[----:B------:R1:W-:Y:S04]  /*18fd0*/  STL [R1+0x560], R54 ;  /* 0x0005603601007387 */ /* 0x0003e80000100800 */
[----:B------:R3:W-:Y:S04]  /*18fe0*/  LDGSTS.E [R17+0x2f00], desc[UR8][R18.64], P2 ;  /* 0x02f0000012117fae */ /* 0x0007e80009121848 */
[----:B-1----:R-:W4:Y:S04]  /*18ff0*/  LDL.LU R54, [R1+0x5e8] ;  /* 0x0005e80001367983 */ /* 0x002f280000300800 */
[----:B------:R-:W4:Y:S01]  /*19000*/  LDL.LU R52, [R1+0x5ec] ;  /* 0x0005ec0001347983 */ /* 0x000f220000300800 */
[----:B---3--:R-:W-:-:S02]  /*19010*/  SEL R18, RZ, 0x4, !P1 ;  /* 0x00000004ff127807 */ /* 0x008fc40004800000 */
[----:B--2---:R-:W-:Y:S02]  /*19020*/  IADD3 R48, P3, R48, R3, RZ ;  /* 0x0000000330307210 */ /* 0x004fe40007f7e0ff */
[----:B------:R-:W-:-:S03]  /*19030*/  SEL R18, R18, RZ, !P0 ;  /* 0x000000ff12127207 */ /* 0x000fc60004000000 */
[----:B------:R-:W-:Y:S01]  /*19040*/  IMAD.X R53, R53, 0x1, R2, P3 ;  /* 0x0000000135357824 */ /* 0x000fe200018e0602 */
[----:B------:R-:W-:-:S03]  /*19050*/  IADD3 R45, P4, R45, R3, RZ ;  /* 0x000000032d2d7210 */ /* 0x000fc60007f9e0ff */
[----:B------:R-:W-:Y:S01]  /*19060*/  IMAD.MOV.U32 R19, RZ, RZ, R53 ;  /* 0x000000ffff137224 */ /* 0x000fe200078e0035 */
[----:B------:R-:W-:Y:S01]  /*19070*/  ISETP.NE.U32.AND P1, PT, R18, RZ, PT ;  /* 0x000000ff1200720c */ /* 0x000fe20003f25070 */
[----:B------:R-:W-:Y:S01]  /*19080*/  STL [R1+0x56c], R48 ;  /* 0x00056c3001007387 */ /* 0x000fe20000100800 */
[----:B------:R-:W-:Y:S01]  /*19090*/  MOV R18, R48 ;  /* 0x0000003000127202 */ /* 0x000fe20000000f00 */
[----:B------:R-:W-:Y:S02]  /*190a0*/  IMAD.X R50, R50, 0x1, R2, P4 ;  /* 0x0000000132327824 */ /* 0x000fe400020e0602 */
[----:B------:R1:W-:Y:S04]  /*190b0*/  STL [R1+0x568], R53 ;  /* 0x0005683501007387 */ /* 0x0003e80000100800 */
[----:B------:R-:W-:Y:S04]  /*190c0*/  STL [R1+0x5d4], R45 ;  /* 0x0005d42d01007387 */ /* 0x000fe80000100800 */
[----:B------:R2:W-:Y:S04]  /*190d0*/  LDGSTS.E [R17+0x2f80], desc[UR8][R18.64], P2 ;  /* 0x02f8000012117fae */ /* 0x0005e80009121848 */
[----:B-1----:R-:W3:Y:S04]  /*190e0*/  LDL.LU R53, [R1+0x650] ;  /* 0x0006500001357983 */ /* 0x002ee80000300800 */
[----:B------:R1:W-:Y:S04]  /*190f0*/  STL [R1+0x5d0], R50 ;  /* 0x0005d03201007387 */ /* 0x0003e80000100800 */
[----:B------:R-:W3:Y:S01]  /*19100*/  LDL.LU R48, [R1+0x654] ;  /* 0x0006540001307983 */ /* 0x000ee20000300800 */
[----:B--2---:R-:W-:Y:S01]  /*19110*/  MOV R19, R50 ;  /* 0x0000003200137202 */ /* 0x004fe20000000f00 */
[----:B------:R-:W-:-:S02]  /*19120*/  IMAD.MOV.U32 R18, RZ, RZ, R45 ;  /* 0x000000ffff127224 */ /* 0x000fc400078e002d */
[----:B-1----:R-:W2:Y:S04]  /*19130*/  LDL.LU R50, [R1+0x658] ;  /* 0x0006580001327983 */ /* 0x002ea80000300800 */
[----:B------:R-:W2:Y:S01]  /*19140*/  LDL.LU R45, [R1+0x65c] ;  /* 0x00065c00012d7983 */ /* 0x000ea20000300800 */
[----:B------:R-:W-:-:S03]  /*19150*/  IADD3 R49, P2, R49, R3, RZ ;  /* 0x0000000331317210 */ /* 0x000fc60007f5e0ff */
[----:B------:R1:W-:Y:S01]  /*19160*/  LDGSTS.E [R17+0x3600], desc[UR8][R18.64], P1 ;  /* 0x0360000012117fae */ /* 0x0003e20008921848 */
[----:B------:R-:W2:Y:S01]  /*19170*/  S2R R56, SR_TID.X ;  /* 0x0000000000387919 */ /* 0x000ea20000002100 */
[----:B-1----:R-:W-:Y:S01]  /*19180*/  MOV R18, R49 ;  /* 0x0000003100127202 */ /* 0x002fe20000000f00 */
[----:B----4-:R-:W-:-:S04]  /*19190*/  IMAD.X R51, R51, 0x1, R2, P2 ;  /* 0x0000000133337824 */ /* 0x010fc800010e0602 */
[----:B------:R-:W-:Y:S01]  /*191a0*/  IMAD.MOV.U32 R19, RZ, RZ, R51 ;  /* 0x000000ffff137224 */ /* 0x000fe200078e0033 */
[----:B------:R-:W-:-:S04]  /*191b0*/  ISETP.GT.AND P2, PT, R16, 0x1f, PT ;  /* 0x0000001f1000780c */ /* 0x000fc80003f44270 */
[----:B------:R1:W-:Y:S04]  /*191c0*/  LDGSTS.E [R17+0x3680], desc[UR8][R18.64], P1 ;  /* 0x0368000012117fae */ /* 0x0003e80008921848 */
[----:B------:R-:W-:Y:S04]  /*191d0*/  STL [R1+0x5dc], R49 ;  /* 0x0005dc3101007387 */ /* 0x000fe80000100800 */
[----:B------:R4:W-:Y:S01]  /*191e0*/  STL [R1+0x5d8], R51 ;  /* 0x0005d83301007387 */ /* 0x0009e20000100800 */
[----:B------:R-:W-:-:S05]  /*191f0*/  IADD3 R46, P3, R46, R3, RZ ;  /* 0x000000032e2e7210 */ /* 0x000fca0007f7e0ff */
[----:B------:R-:W-:Y:S02]  /*19200*/  IMAD.X R47, R47, 0x1, R2, P3 ;  /* 0x000000012f2f7824 */ /* 0x000fe400018e0602 */
[----:B-1----:R-:W-:-:S03]  /*19210*/  IMAD.MOV.U32 R18, RZ, RZ, R46 ;  /* 0x000000ffff127224 */ /* 0x002fc600078e002e */
[----:B------:R-:W-:-:S05]  /*19220*/  MOV R19, R47 ;  /* 0x0000002f00137202 */ /* 0x000fca0000000f00 */
[----:B------:R1:W-:Y:S04]  /*19230*/  LDGSTS.E [R17+0x3700], desc[UR8][R18.64], P1 ;  /* 0x0370000012117fae */ /* 0x0003e80008921848 */
[----:B------:R-:W-:Y:S01]  /*19240*/  STL [R1+0x5e4], R46 ;  /* 0x0005e42e01007387 */ /* 0x000fe20000100800 */
[----:B-1----:R-:W-:-:S03]  /*19250*/  SEL R18, RZ, 0x4, !P2 ;  /* 0x00000004ff127807 */ /* 0x002fc60005000000 */
[----:B------:R1:W-:Y:S01]  /*19260*/  STL [R1+0x5e0], R47 ;  /* 0x0005e02f01007387 */ /* 0x0003e20000100800 */
[----:B------:R-:W-:-:S03]  /*19270*/  SEL R18, R18, RZ, !P0 ;  /* 0x000000ff12127207 */ /* 0x000fc60004000000 */
[----:B----4-:R-:W4:Y:S01]  /*19280*/  LDL.LU R51, [R1+0x660] ;  /* 0x0006600001337983 */ /* 0x010f220000300800 */
[----:B------:R-:W-:-:S03]  /*19290*/  ISETP.NE.U32.AND P2, PT, R18, RZ, PT ;  /* 0x000000ff1200720c */ /* 0x000fc60003f45070 */
[----:B------:R-:W4:Y:S04]  /*192a0*/  LDL.LU R49, [R1+0x664] ;  /* 0x0006640001317983 */ /* 0x000f280000300800 */
[----:B-1----:R-:W4:Y:S04]  /*192b0*/  LDL.LU R47, [R1+0x668] ;  /* 0x00066800012f7983 */ /* 0x002f280000300800 */
[----:B------:R-:W4:Y:S01]  /*192c0*/  LDL.LU R46, [R1+0x66c] ;  /* 0x00066c00012e7983 */ /* 0x000f220000300800 */
[----:B------:R-:W-:-:S05]  /*192d0*/  IADD3 R52, P3, R52, R3, RZ ;  /* 0x0000000334347210 */ /* 0x000fca0007f7e0ff */
[----:B------:R-:W-:Y:S02]  /*192e0*/  IMAD.X R54, R54, 0x1, R2, P3 ;  /* 0x0000000136367824 */ /* 0x000fe400018e0602 */
[----:B------:R-:W-:-:S03]  /*192f0*/  IMAD.MOV.U32 R18, RZ, RZ, R52 ;  /* 0x000000ffff127224 */ /* 0x000fc600078e0034 */
[----:B------:R-:W-:-:S05]  /*19300*/  MOV R19, R54 ;  /* 0x0000003600137202 */ /* 0x000fca0000000f00 */
[----:B------:R1:W-:Y:S04]  /*19310*/  LDGSTS.E [R17+0x3780], desc[UR8][R18.64], P1 ;  /* 0x0378000012117fae */ /* 0x0003e80008921848 */
[----:B------:R1:W-:Y:S04]  /*19320*/  STL [R1+0x5ec], R52 ;  /* 0x0005ec3401007387 */ /* 0x0003e80000100800 */
[----:B------:R2:W-:Y:S04]  /*19330*/  STL [R1+0x5e8], R54 ;  /* 0x0005e83601007387 */ /* 0x0005e80000100800 */
[----:B-1----:R-:W4:Y:S01]  /*19340*/  LDL.LU R52, [R1+0x674] ;  /* 0x0006740001347983 */ /* 0x002f220000300800 */
[----:B---3--:R-:W-:-:S05]  /*19350*/  IADD3 R48, P1, R48, R3, RZ ;  /* 0x0000000330307210 */ /* 0x008fca0007f3e0ff */
[--C-:B------:R-:W-:Y:S01]  /*19360*/  IMAD.X R53, R53, 0x1, R2.reuse, P1 ;  /* 0x0000000135357824 */ /* 0x100fe200008e0602 */
[----:B--2---:R-:W-:Y:S01]  /*19370*/  IADD3 R45, P3, R45, R3, RZ ;  /* 0x000000032d2d7210 */ /* 0x004fe20007f7e0ff */
[----:B------:R1:W-:Y:S04]  /*19380*/  STL [R1+0x654], R48 ;  /* 0x0006543001007387 */ /* 0x0003e80000100800 */
[----:B------:R-:W-:Y:S01]  /*19390*/  IMAD.X R50, R50, 0x1, R2, P3 ;  /* 0x0000000132327824 */ /* 0x000fe200018e0602 */
[----:B------:R-:W-:Y:S01]  /*193a0*/  STL [R1+0x650], R53 ;  /* 0x0006503501007387 */ /* 0x000fe20000100800 */
[----:B------:R-:W-:-:S03]  /*193b0*/  LOP3.LUT R54, R56, 0x1f, RZ, 0xc0, !PT ;  /* 0x0000001f38367812 */ /* 0x000fc600078ec0ff */
[----:B------:R-:W-:Y:S01]  /*193c0*/  STL [R1+0x65c], R45 ;  /* 0x00065c2d01007387 */ /* 0x000fe20000100800 */
[----:B------:R-:W-:-:S03]  /*193d0*/  MOV R18, R48 ;  /* 0x0000003000127202 */ /* 0x000fc60000000f00 */
[----:B------:R2:W-:Y:S04]  /*193e0*/  STL [R1+0x658], R50 ;  /* 0x0006583201007387 */ /* 0x0005e80000100800 */
[----:B------:R-:W3:Y:S01]  /*193f0*/  LDL.LU R61, [R1+0x670] ;  /* 0x00067000013d7983 */ /* 0x000ee20000300800 */
[----:B------:R-:W-:-:S03]  /*19400*/  ISETP.GE.AND P1, PT, R54, R16, PT ;  /* 0x000000103600720c */ /* 0x000fc60003f26270 */
[----:B------:R-:W3:Y:S04]  /*19410*/  LDL.LU R56, [R1+0x6b0] ;  /* 0x0006b00001387983 */ /* 0x000ee80000300800 */
[----:B-1----:R-:W3:Y:S04]  /*19420*/  LDL.LU R48, [R1+0x6b4] ;  /* 0x0006b40001307983 */ /* 0x002ee80000300800 */
[----:B------:R-:W3:Y:S04]  /*19430*/  LDL.LU R55, [R1+0x6f0] ;  /* 0x0006f00001377983 */ /* 0x000ee80000300800 */
[----:B------:R-:W3:Y:S01]  /*19440*/  LDL.LU R54, [R1+0x6f4] ;  /* 0x0006f40001367983 */ /* 0x000ee20000300800 */
[----:B------:R-:W-:Y:S01]  /*19450*/  IMAD.MOV.U32 R19, RZ, RZ, R53 ;  /* 0x000000ffff137224 */ /* 0x000fe200078e0035 */
[----:B------:R-:W-:-:S04]  /*19460*/  SEL R16, RZ, 0x4, P1 ;  /* 0x00000004ff107807 */ /* 0x000fc80000800000 */
[----:B------:R1:W-:Y:S02]  /*19470*/  LDGSTS.E [R17+0x3e00], desc[UR8][R18.64], P2 ;  /* 0x03e0000012117fae */ /* 0x0003e40009121848 */
[----:B-1----:R-:W-:Y:S01]  /*19480*/  IMAD.MOV.U32 R18, RZ, RZ, R45 ;  /* 0x000000ffff127224 */ /* 0x002fe200078e002d */
[----:B------:R-:W-:Y:S02]  /*19490*/  MOV R19, R50 ;  /* 0x0000003200137202 */ /* 0x000fe40000000f00 */
[----:B--2---:R-:W2:Y:S04]  /*194a0*/  LDL.LU R50, [R1+0x730] ;  /* 0x0007300001327983 */ /* 0x004ea80000300800 */
[----:B------:R1:W-:Y:S04]  /*194b0*/  LDGSTS.E [R17+0x3e80], desc[UR8][R18.64], P2 ;  /* 0x03e8000012117fae */ /* 0x0003e80009121848 */
[----:B------:R-:W2:Y:S01]  /*194c0*/  LDL.LU R45, [R1+0x734] ;  /* 0x00073400012d7983 */ /* 0x000ea20000300800 */
[----:B----4-:R-:W-:-:S05]  /*194d0*/  IADD3 R49, P1, R49, R3, RZ ;  /* 0x0000000331317210 */ /* 0x010fca0007f3e0ff */
[----:B------:R-:W-:Y:S01]  /*194e0*/  IMAD.X R51, R51, 0x1, R2, P1 ;  /* 0x0000000133337824 */ /* 0x000fe200008e0602 */
[----:B------:R-:W-:-:S03]  /*194f0*/  IADD3 R46, P3, R46, R3, RZ ;  /* 0x000000032e2e7210 */ /* 0x000fc60007f7e0ff */
[----:B-1----:R-:W-:Y:S01]  /*19500*/  IMAD.MOV.U32 R19, RZ, RZ, R51 ;  /* 0x000000ffff137224 */ /* 0x002fe200078e0033 */
[----:B------:R-:W-:Y:S01]  /*19510*/  MOV R18, R49 ;  /* 0x0000003100127202 */ /* 0x000fe20000000f00 */
[----:B------:R-:W-:-:S04]  /*19520*/  IMAD.X R47, R47, 0x1, R2, P3 ;  /* 0x000000012f2f7824 */ /* 0x000fc800018e0602 */
[----:B------:R1:W-:Y:S04]  /*19530*/  LDGSTS.E [R17+0x3f00], desc[UR8][R18.64], P2 ;  /* 0x03f0000012117fae */ /* 0x0003e80009121848 */
[----:B------:R4:W-:Y:S04]  /*19540*/  STL [R1+0x664], R49 ;  /* 0x0006643101007387 */ /* 0x0009e80000100800 */
[----:B------:R-:W-:Y:S01]  /*19550*/  STL [R1+0x66c], R46 ;  /* 0x00066c2e01007387 */ /* 0x000fe20000100800 */
[----:B-1----:R-:W-:Y:S01]  /*19560*/  IMAD.MOV.U32 R18, RZ, RZ, R46 ;  /* 0x000000ffff127224 */ /* 0x002fe200078e002e */
[----:B------:R-:W-:-:S02]  /*19570*/  MOV R19, R47 ;  /* 0x0000002f00137202 */ /* 0x000fc40000000f00 */
[----:B------:R1:W-:Y:S04]  /*19580*/  STL [R1+0x660], R51 ;  /* 0x0006603301007387 */ /* 0x0003e80000100800 */
[----:B------:R-:W2:Y:S04]  /*19590*/  LDL.LU R53, [R1+0x770] ;  /* 0x0007700001357983 */ /* 0x000ea80000300800 */
[----:B------:R1:W-:Y:S01]  /*195a0*/  LDGSTS.E [R17+0x3f80], desc[UR8][R18.64], P2 ;  /* 0x03f8000012117fae */ /* 0x0003e20009121848 */
[----:B------:R-:W-:-:S03]  /*195b0*/  IADD3 R52, P1, R52, R241, RZ ;  /* 0x000000f134347210 */ /* 0x000fc60007f3e0ff */
[----:B----4-:R-:W4:Y:S04]  /*195c0*/  LDL.LU R49, [R1+0x774] ;  /* 0x0007740001317983 */ /* 0x010f280000300800 */
[----:B------:R1:W-:Y:S04]  /*195d0*/  STL [R1+0x668], R47 ;  /* 0x0006682f01007387 */ /* 0x0003e80000100800 */
[----:B-1----:R-:W4:Y:S04]  /*195e0*/  LDL.LU R51, [R1+0x7b0] ;  /* 0x0007b00001337983 */ /* 0x002f280000300800 */
[----:B------:R-:W4:Y:S04]  /*195f0*/  LDL.LU R46, [R1+0x7b4] ;  /* 0x0007b400012e7983 */ /* 0x000f280000300800 */
[----:B------:R1:W-:Y:S04]  /*19600*/  STL [R1+0x674], R52 ;  /* 0x0006743401007387 */ /* 0x0003e80000100800 */
[----:B------:R-:W4:Y:S01]  /*19610*/  LDL.LU R47, [R1+0x7f4] ;  /* 0x0007f400012f7983 */ /* 0x000f220000300800 */
[----:B------:R-:W-:Y:S01]  /*19620*/  IMAD.MOV.U32 R18, RZ, RZ, R52 ;  /* 0x000000ffff127224 */ /* 0x000fe200078e0034 */
[----:B------:R-:W-:Y:S01]  /*19630*/  SEL R16, R16, RZ, !P0 ;  /* 0x000000ff10107207 */ /* 0x000fe20004000000 */
[----:B------:R-:W-:Y:S01]  /*19640*/  ULEA UR7, UR5, UR4, 0xd ;  /* 0x0000000405077291 */ /* 0x000fe2000f8e683f */
[----:B------:R-:W0:Y:S01]  /*19650*/  LDGDEPBAR ;  /* 0x00000000000079af */ /* 0x000e220000000000 */
[----:B---3--:R-:W-:Y:S01]  /*19660*/  IMAD.X R61, R61, 0x1, R240, P1 ;  /* 0x000000013d3d7824 */ /* 0x008fe200008e06f0 */
[----:B------:R-:W-:-:S04]  /*19670*/  IADD3 R48, P2, R48, R241, RZ ;  /* 0x000000f130307210 */ /* 0x000fc80007f5e0ff */
[----:B------:R-:W-:Y:S01]  /*19680*/  IADD3.X R56, R56, R240, RZ, P2, !PT ;  /* 0x000000f038387210 */ /* 0x000fe200017fe4ff */
[----:B------:R3:W-:Y:S01]  /*19690*/  STL [R1+0x6b4], R48 ;  /* 0x0006b43001007387 */ /* 0x0007e20000100800 */
[----:B------:R-:W-:-:S03]  /*196a0*/  IADD3 R54, P1, R54, R241, RZ ;  /* 0x000000f136367210 */ /* 0x000fc60007f3e0ff */
[----:B------:R-:W-:Y:S04]  /*196b0*/  STL [R1+0x670], R61 ;  /* 0x0006703d01007387 */ /* 0x000fe80000100800 */
[----:B------:R-:W-:Y:S04]  /*196c0*/  STL [R1+0x6f4], R54 ;  /* 0x0006f43601007387 */ /* 0x000fe80000100800 */
[----:B------:R-:W-:Y:S04]  /*196d0*/  STL [R1+0x6b0], R56 ;  /* 0x0006b03801007387 */ /* 0x000fe80000100800 */
[----:B-1----:R-:W4:Y:S04]  /*196e0*/  LDL.LU R52, [R1+0x7f0] ;  /* 0x0007f00001347983 */ /* 0x002f280000300800 */
[----:B------:R-:W4:Y:S01]  /*196f0*/  LDL.LU R17, [R1+0x834] ;  /* 0x0008340001117983 */ /* 0x000f220000300800 */
[----:B------:R-:W-:Y:S01]  /*19700*/  ISETP.NE.U32.AND P0, PT, R16, RZ, PT ;  /* 0x000000ff1000720c */ /* 0x000fe20003f05070 */
[----:B------:R-:W-:-:S02]  /*19710*/  VIADD R16, R60, UR7 ;  /* 0x000000073c107c36 */ /* 0x000fc40008000000 */
[----:B------:R-:W-:Y:S01]  /*19720*/  IMAD.MOV.U32 R19, RZ, RZ, R61 ;  /* 0x000000ffff137224 */ /* 0x000fe200078e003d */
[----:B------:R-:W-:-:S09]  /*19730*/  IADD3.X R55, R55, R240, RZ, P1, !PT ;  /* 0x000000f037377210 */ /* 0x000fd20000ffe4ff */
[----:B------:R1:W-:Y:S01]  /*19740*/  LDGSTS.E [R16+0x8000], desc[UR8][R18.64], P0 ;  /* 0x0800000012107fae */ /* 0x0003e20008121848 */
[----:B--2---:R-:W-:-:S04]  /*19750*/  IADD3 R45, P2, R45, R241, RZ ;  /* 0x000000f12d2d7210 */ /* 0x004fc80007f5e0ff */
[----:B------:R-:W-:Y:S01]  /*19760*/  IADD3.X R50, R50, R240, RZ, P2, !PT ;  /* 0x000000f032327210 */ /* 0x000fe200017fe4ff */
[----:B-1----:R-:W-:Y:S02]  /*19770*/  IMAD.MOV.U32 R18, RZ, RZ, R48 ;  /* 0x000000ffff127224 */ /* 0x002fe400078e0030 */
[----:B------:R-:W-:Y:S01]  /*19780*/  IMAD.MOV.U32 R19, RZ, RZ, R56 ;  /* 0x000000ffff137224 */ /* 0x000fe200078e0038 */
[----:B---3--:R-:W2:Y:S04]  /*19790*/  LDL.LU R48, [R1+0x830] ;  /* 0x0008300001307983 */ /* 0x008ea80000300800 */
[----:B------:R1:W-:Y:S04]  /*197a0*/  LDGSTS.E [R16+0x8400], desc[UR8][R18.64], P0 ;  /* 0x0840000012107fae */ /* 0x0003e80008121848 */
[----:B------:R-:W-:Y:S04]  /*197b0*/  STL [R1+0x734], R45 ;  /* 0x0007342d01007387 */ /* 0x000fe80000100800 */
[----:B------:R-:W-:Y:S01]  /*197c0*/  STL [R1+0x6f0], R55 ;  /* 0x0006f03701007387 */ /* 0x000fe20000100800 */
[----:B-1----:R-:W-:-:S02]  /*197d0*/  IMAD.MOV.U32 R18, RZ, RZ, R54 ;  /* 0x000000ffff127224 */ /* 0x002fc400078e0036 */
[----:B------:R-:W-:-:S05]  /*197e0*/  IMAD.MOV.U32 R19, RZ, RZ, R55 ;  /* 0x000000ffff137224 */ /* 0x000fca00078e0037 */
[----:B------:R1:W-:Y:S02]  /*197f0*/  LDGSTS.E [R16+0x8800], desc[UR8][R18.64], P0 ;  /* 0x0880000012107fae */ /* 0x0003e40008121848 */
[----:B-1----:R-:W-:Y:S02]  /*19800*/  IMAD.MOV.U32 R19, RZ, RZ, R50 ;  /* 0x000000ffff137224 */ /* 0x002fe400078e0032 */
[----:B------:R-:W-:-:S05]  /*19810*/  IMAD.MOV.U32 R18, RZ, RZ, R45 ;  /* 0x000000ffff127224 */ /* 0x000fca00078e002d */
[----:B------:R1:W-:Y:S01]  /*19820*/  LDGSTS.E [R16+0x8c00], desc[UR8][R18.64], P0 ;  /* 0x08c0000012107fae */ /* 0x0003e20008121848 */
[----:B----4-:R-:W-:-:S04]  /*19830*/  IADD3 R49, P1, R49, R241, RZ ;  /* 0x000000f131317210 */ /* 0x010fc80007f3e0ff */
[----:B------:R-:W-:Y:S01]  /*19840*/  IADD3.X R53, R53, R240, RZ, P1, !PT ;  /* 0x000000f035357210 */ /* 0x000fe20000ffe4ff */
[----:B------:R-:W-:Y:S01]  /*19850*/  STL [R1+0x774], R49 ;  /* 0x0007743101007387 */ /* 0x000fe20000100800 */
[----:B------:R-:W-:-:S03]  /*19860*/  IADD3 R46, P2, R46, R241, RZ ;  /* 0x000000f12e2e7210 */ /* 0x000fc60007f5e0ff */
[----:B------:R3:W-:Y:S01]  /*19870*/  STL [R1+0x730], R50 ;  /* 0x0007303201007387 */ /* 0x0007e20000100800 */
[----:B------:R-:W-:-:S03]  /*19880*/  IADD3.X R51, R51, R240, RZ, P2, !PT ;  /* 0x000000f033337210 */ /* 0x000fc600017fe4ff */
[----:B------:R-:W-:Y:S01]  /*19890*/  STL [R1+0x7b4], R46 ;  /* 0x0007b42e01007387 */ /* 0x000fe20000100800 */
[----:B------:R-:W-:-:S03]  /*198a0*/  IADD3 R47, P3, R47, R241, RZ ;  /* 0x000000f12f2f7210 */ /* 0x000fc60007f7e0ff */
[----:B---3--:R-:W3:Y:S04]  /*198b0*/  LDL.LU R50, [R1+0x678] ;  /* 0x0006780001327983 */ /* 0x008ee80000300800 */
[----:B------:R-:W-:Y:S04]  /*198c0*/  STL [R1+0x770], R53 ;  /* 0x0007703501007387 */ /* 0x000fe80000100800 */
[----:B------:R-:W-:Y:S04]  /*198d0*/  STL [R1+0x7f4], R47 ;  /* 0x0007f42f01007387 */ /* 0x000fe80000100800 */
[----:B------:R-:W4:Y:S01]  /*198e0*/  LDL.LU R45, [R1+0x67c] ;  /* 0x00067c00012d7983 */ /* 0x000f220000300800 */
[----:B-1----:R-:W-:-:S02]  /*198f0*/  IMAD.MOV.U32 R18, RZ, RZ, R49 ;  /* 0x000000ffff127224 */ /* 0x002fc400078e0031 */
[----:B------:R-:W-:Y:S01]  /*19900*/  IMAD.X R52, R52, 0x1, R240, P3 ;  /* 0x0000000134347824 */ /* 0x000fe200018e06f0 */
[----:B------:R-:W-:-:S05]  /*19910*/  IADD3 R17, P1, R17, R241, RZ ;  /* 0x000000f111117210 */ /* 0x000fca0007f3e0ff */
[----:B------:R-:W-:Y:S04]  /*19920*/  STL [R1+0x834], R17 ;  /* 0x0008341101007387 */ /* 0x000fe80000100800 */
[----:B------:R1:W-:Y:S04]  /*19930*/  STL [R1+0x7b0], R51 ;  /* 0x0007b03301007387 */ /* 0x0003e80000100800 */
[----:B------:R-:W3:Y:S04]  /*19940*/  LDL.LU R56, [R1+0x6b8] ;  /* 0x0006b80001387983 */ /* 0x000ee80000300800 */
[----:B------:R1:W-:Y:S04]  /*19950*/  STL [R1+0x7f0], R52 ;  /* 0x0007f03401007387 */ /* 0x0003e80000100800 */
[----:B------:R-:W3:Y:S04]  /*19960*/  LDL.LU R49, [R1+0x6bc] ;  /* 0x0006bc0001317983 */ /* 0x000ee80000300800 */
[----:B------:R-:W3:Y:S04]  /*19970*/  LDL.LU R55, [R1+0x6f8] ;  /* 0x0006f80001377983 */ /* 0x000ee80000300800 */
[----:B------:R-:W3:Y:S01]  /*19980*/  LDL.LU R54, [R1+0x6fc] ;  /* 0x0006fc0001367983 */ /* 0x000ee20000300800 */
[----:B------:R-:W-:-:S05]  /*19990*/  MOV R19, R53 ;  /* 0x0000003500137202 */ /* 0x000fca0000000f00 */
[----:B------:R1:W-:Y:S01]  /*199a0*/  LDGSTS.E [R16+0x9000], desc[UR8][R18.64], P0 ;  /* 0x0900000012107fae */ /* 0x0003e20008121848 */
[----:B--2---:R-:W-:Y:S02]  /*199b0*/  IMAD.X R48, R48, 0x1, R240, P1 ;  /* 0x0000000130307824 */ /* 0x004fe400008e06f0 */
[----:B-1----:R-:W-:Y:S01]  /*199c0*/  IMAD.MOV.U32 R18, RZ, RZ, R46 ;  /* 0x000000ffff127224 */ /* 0x002fe200078e002e */
[----:B------:R-:W-:Y:S02]  /*199d0*/  MOV R19, R51 ;  /* 0x0000003300137202 */ /* 0x000fe40000000f00 */
[----:B------:R-:W2:Y:S04]  /*199e0*/  LDL.LU R51, [R1+0x738] ;  /* 0x0007380001337983 */ /* 0x000ea80000300800 */
[----:B------:R1:W-:Y:S04]  /*199f0*/  LDGSTS.E [R16+0x9400], desc[UR8][R18.64], P0 ;  /* 0x0940000012107fae */ /* 0x0003e80008121848 */
[----:B------:R1:W-:Y:S04]  /*19a00*/  STL [R1+0x830], R48 ;  /* 0x0008303001007387 */ /* 0x0003e80000100800 */
[----:B------:R-:W2:Y:S01]  /*19a10*/  LDL.LU R46, [R1+0x73c] ;  /* 0x00073c00012e7983 */ /* 0x000ea20000300800 */
[----:B-1----:R-:W-:-:S03]  /*19a20*/  IMAD.MOV.U32 R18, RZ, RZ, R47 ;  /* 0x000000ffff127224 */ /* 0x002fc600078e002f */
[----:B------:R-:W2:Y:S01]  /*19a30*/  LDL.LU R53, [R1+0x778] ;  /* 0x0007780001357983 */ /* 0x000ea20000300800 */
[----:B------:R-:W-:-:S03]  /*19a40*/  IMAD.MOV.U32 R19, RZ, RZ, R52 ;  /* 0x000000ffff137224 */ /* 0x000fc600078e0034 */
[----:B------:R-:W2:Y:S04]  /*19a50*/  LDL.LU R47, [R1+0x77c] ;  /* 0x00077c00012f7983 */ /* 0x000ea80000300800 */
[----:B------:R1:W-:Y:S04]  /*19a60*/  LDGSTS.E [R16+0x9800], desc[UR8][R18.64], P0 ;  /* 0x0980000012107fae */ /* 0x0003e80008121848 */
[----:B------:R-:W2:Y:S01]  /*19a70*/  LDL.LU R52, [R1+0x7b8] ;  /* 0x0007b80001347983 */ /* 0x000ea20000300800 */
[----:B-1----:R-:W-:Y:S01]  /*19a80*/  MOV R18, R17 ;  /* 0x0000001100127202 */ /* 0x002fe20000000f00 */
[----:B------:R-:W-:-:S02]  /*19a90*/  IMAD.MOV.U32 R19, RZ, RZ, R48 ;  /* 0x000000ffff137224 */ /* 0x000fc400078e0030 */
[----:B------:R-:W2:Y:S04]  /*19aa0*/  LDL.LU R48, [R1+0x7bc] ;  /* 0x0007bc0001307983 */ /* 0x000ea80000300800 */
[----:B------:R-:W2:Y:S04]  /*19ab0*/  LDL.LU R17, [R1+0x7fc] ;  /* 0x0007fc0001117983 */ /* 0x000ea80000300800 */
[----:B------:R1:W-:Y:S01]  /*19ac0*/  LDGSTS.E [R16+0x9c00], desc[UR8][R18.64], P0 ;  /* 0x09c0000012107fae */ /* 0x0003e20008121848 */
[----:B----4-:R-:W-:-:S05]  /*19ad0*/  IADD3 R45, P1, R45, R241, RZ ;  /* 0x000000f12d2d7210 */ /* 0x010fca0007f3e0ff */
[----:B---3--:R-:W-:Y:S01]  /*19ae0*/  IMAD.X R50, R50, 0x1, R240, P1 ;  /* 0x0000000132327824 */ /* 0x008fe200008e06f0 */
[----:B------:R-:W-:Y:S04]  /*19af0*/  STL [R1+0x67c], R45 ;  /* 0x00067c2d01007387 */ /* 0x000fe80000100800 */
[----:B------:R3:W-:Y:S01]  /*19b00*/  STL [R1+0x678], R50 ;  /* 0x0006783201007387 */ /* 0x0007e20000100800 */
[----:B-1----:R-:W-:Y:S01]  /*19b10*/  MOV R19, R50 ;  /* 0x0000003200137202 */ /* 0x002fe20000000f00 */
[----:B------:R-:W-:Y:S01]  /*19b20*/  IMAD.MOV.U32 R18, RZ, RZ, R45 ;  /* 0x000000ffff127224 */ /* 0x000fe200078e002d */
[----:B------:R-:W-:-:S05]  /*19b30*/  IADD3 R49, P2, R49, R241, RZ ;  /* 0x000000f131317210 */ /* 0x000fca0007f5e0ff */
[----:B------:R-:W-:Y:S01]  /*19b40*/  IMAD.X R56, R56, 0x1, R240, P2 ;  /* 0x0000000138387824 */ /* 0x000fe200010e06f0 */
[----:B------:R-:W-:Y:S01]  /*19b50*/  IADD3 R54, P1, R54, R241, RZ ;  /* 0x000000f136367210 */ /* 0x000fe20007f3e0ff */
[----:B------:R1:W-:Y:S04]  /*19b60*/  STL [R1+0x6bc], R49 ;  /* 0x0006bc3101007387 */ /* 0x0003e80000100800 */
[----:B---3--:R-:W3:Y:S04]  /*19b70*/  LDL.LU R50, [R1+0x7f8] ;  /* 0x0007f80001327983 */ /* 0x008ee80000300800 */
[----:B------:R-:W-:Y:S04]  /*19b80*/  STL [R1+0x6fc], R54 ;  /* 0x0006fc3601007387 */ /* 0x000fe80000100800 */
[----:B------:R-:W-:Y:S04]  /*19b90*/  STL [R1+0x6b8], R56 ;  /* 0x0006b83801007387 */ /* 0x000fe80000100800 */
[----:B------:R-:W4:Y:S01]  /*19ba0*/  LDL.LU R45, [R1+0x83c] ;  /* 0x00083c00012d7983 */ /* 0x000f220000300800 */
[----:B------:R-:W-:-:S04]  /*19bb0*/  LOP3.LUT R16, R60, 0x10, RZ, 0x3c, !PT ;  /* 0x000000103c107812 */ /* 0x000fc800078e3cff */
[----:B------:R-:W-:Y:S01]  /*19bc0*/  IADD3 R16, R16, UR7, RZ ;  /* 0x0000000710107c10 */ /* 0x000fe2000fffe0ff */
[----:B------:R-:W-:-:S04]  /*19bd0*/  IMAD.X R55, R55, 0x1, R240, P1 ;  /* 0x0000000137377824 */ /* 0x000fc800008e06f0 */
[----:B------:R1:W-:Y:S01]  /*19be0*/  LDGSTS.E [R16+0x8080], desc[UR8][R18.64], P0 ;  /* 0x0808000012107fae */ /* 0x0003e20008121848 */
[-C--:B--2---:R-:W-:Y:S01]  /*19bf0*/  IADD3 R46, P2, R46, R241.reuse, RZ ;  /* 0x000000f12e2e7210 */ /* 0x084fe20007f5e0ff */
[----:B-1----:R-:W-:Y:S01]  /*19c00*/  IMAD.MOV.U32 R18, RZ, RZ, R49 ;  /* 0x000000ffff127224 */ /* 0x002fe200078e0031 */
[----:B------:R-:W-:Y:S02]  /*19c10*/  MOV R19, R56 ;  /* 0x0000003800137202 */ /* 0x000fe40000000f00 */
[----:B------:R-:W-:Y:S01]  /*19c20*/  IADD3 R47, P1, R47, R241, RZ ;  /* 0x000000f12f2f7210 */ /* 0x000fe20007f3e0ff */
[--C-:B------:R-:W-:Y:S01]  /*19c30*/  IMAD.X R51, R51, 0x1, R240.reuse, P2 ;  /* 0x0000000133337824 */ /* 0x100fe200010e06f0 */
[----:B------:R-:W2:Y:S04]  /*19c40*/  LDL.LU R49, [R1+0x838] ;  /* 0x0008380001317983 */ /* 0x000ea80000300800 */
[----:B------:R1:W-:Y:S01]  /*19c50*/  LDGSTS.E [R16+0x8480], desc[UR8][R18.64], P0 ;  /* 0x0848000012107fae */ /* 0x0003e20008121848 */
[----:B------:R-:W-:-:S03]  /*19c60*/  IMAD.X R53, R53, 0x1, R240, P1 ;  /* 0x0000000135357824 */ /* 0x000fc600008e06f0 */
[----:B------:R-:W-:Y:S04]  /*19c70*/  STL [R1+0x73c], R46 ;  /* 0x00073c2e01007387 */ /* 0x000fe80000100800 */
[----:B------:R-:W-:Y:S01]  /*19c80*/  STL [R1+0x6f8], R55 ;  /* 0x0006f83701007387 */ /* 0x000fe20000100800 */
[----:B-1----:R-:W-:Y:S01]  /*19c90*/  IMAD.MOV.U32 R18, RZ, RZ, R54 ;  /* 0x000000ffff127224 */ /* 0x002fe200078e0036 */
[----:B------:R-:W-:Y:S02]  /*19ca0*/  MOV R19, R55 ;  /* 0x0000003700137202 */ /* 0x000fe40000000f00 */
[-C--:B------:R-:W-:Y:S01]  /*19cb0*/  IADD3 R48, P2, R48, R241.reuse, RZ ;  /* 0x000000f130307210 */ /* 0x080fe20007f5e0ff */
[----:B------:R-:W-:Y:S01]  /*19cc0*/  STL [R1+0x77c], R47 ;  /* 0x00077c2f01007387 */ /* 0x000fe20000100800 */
[----:B------:R-:W-:-:S03]  /*19cd0*/  IADD3 R17, P3, R17, R241, RZ ;  /* 0x000000f111117210 */ /* 0x000fc60007f7e0ff */
[----:B------:R1:W-:Y:S01]  /*19ce0*/  LDGSTS.E [R16+0x8880], desc[UR8][R18.64], P0 ;  /* 0x0888000012107fae */ /* 0x0003e20008121848 */
[----:B------:R-:W-:-:S03]  /*19cf0*/  IMAD.X R52, R52, 0x1, R240, P2 ;  /* 0x0000000134347824 */ /* 0x000fc600010e06f0 */
[----:B------:R1:W-:Y:S04]  /*19d00*/  STL [R1+0x738], R51 ;  /* 0x0007383301007387 */ /* 0x0003e80000100800 */
[----:B------:R4:W-:Y:S01]  /*19d10*/  STL [R1+0x7bc], R48 ;  /* 0x0007bc3001007387 */ /* 0x0009e20000100800 */
[----:B-1----:R-:W-:Y:S01]  /*19d20*/  IMAD.MOV.U32 R18, RZ, RZ, R46 ;  /* 0x000000ffff127224 */ /* 0x002fe200078e002e */
[----:B------:R-:W-:Y:S02]  /*19d30*/  MOV R19, R51 ;  /* 0x0000003300137202 */ /* 0x000fe40000000f00 */
[----:B------:R-:W2:Y:S04]  /*19d40*/  LDL.LU R51, [R1+0x680] ;  /* 0x0006800001337983 */ /* 0x000ea80000300800 */
[----:B------:R-:W-:Y:S04]  /*19d50*/  STL [R1+0x778], R53 ;  /* 0x0007783501007387 */ /* 0x000fe80000100800 */
[----:B------:R1:W-:Y:S04]  /*19d60*/  STL [R1+0x7fc], R17 ;  /* 0x0007fc1101007387 */ /* 0x0003e80000100800 */
[----:B------:R-:W2:Y:S04]  /*19d70*/  LDL.LU R46, [R1+0x684] ;  /* 0x00068400012e7983 */ /* 0x000ea80000300800 */
[----:B------:R1:W-:Y:S02]  /*19d80*/  LDGSTS.E [R16+0x8c80], desc[UR8][R18.64], P0 ;  /* 0x08c8000012107fae */ /* 0x0003e40008121848 */
[----:B-1----:R-:W-:Y:S01]  /*19d90*/  MOV R18, R47 ;  /* 0x0000002f00127202 */ /* 0x002fe20000000f00 */
[----:B------:R-:W-:-:S05]  /*19da0*/  IMAD.MOV.U32 R19, RZ, RZ, R53 ;  /* 0x000000ffff137224 */ /* 0x000fca00078e0035 */
[----:B------:R1:W-:Y:S02]  /*19db0*/  LDGSTS.E [R16+0x9080], desc[UR8][R18.64], P0 ;  /* 0x0908000012107fae */ /* 0x0003e40008121848 */
[----:B-1----:R-:W-:Y:S01]  /*19dc0*/  MOV R18, R48 ;  /* 0x0000003000127202 */ /* 0x002fe20000000f00 */
[----:B---3--:R-:W-:Y:S01]  /*19dd0*/  IMAD.X R50, R50, 0x1, R240, P3 ;  /* 0x0000000132327824 */ /* 0x008fe200018e06f0 */
[----:B----4-:R-:W-:-:S05]  /*19de0*/  IADD3 R45, P1, R45, R241, RZ ;  /* 0x000000f12d2d7210 */ /* 0x010fca0007f3e0ff */
[----:B------:R1:W-:Y:S04]  /*19df0*/  STL [R1+0x83c], R45 ;  /* 0x00083c2d01007387 */ /* 0x0003e80000100800 */
[----:B------:R3:W-:Y:S04]  /*19e00*/  STL [R1+0x7b8], R52 ;  /* 0x0007b83401007387 */ /* 0x0007e80000100800 */
[----:B------:R-:W4:Y:S04]  /*19e10*/  LDL.LU R56, [R1+0x6c0] ;  /* 0x0006c00001387983 */ /* 0x000f280000300800 */
[----:B------:R-:W-:Y:S04]  /*19e20*/  STL [R1+0x7f8], R50 ;  /* 0x0007f83201007387 */ /* 0x000fe80000100800 */
[----:B------:R-:W4:Y:S04]  /*19e30*/  LDL.LU R47, [R1+0x6c4] ;  /* 0x0006c400012f7983 */ /* 0x000f280000300800 */
[----:B------:R-:W4:Y:S04]  /*19e40*/  LDL.LU R55, [R1+0x700] ;  /* 0x0007000001377983 */ /* 0x000f280000300800 */
[----:B------:R-:W4:Y:S01]  /*19e50*/  LDL.LU R48, [R1+0x704] ;  /* 0x0007040001307983 */ /* 0x000f220000300800 */
[----:B------:R-:W-:-:S02]  /*19e60*/  IMAD.MOV.U32 R19, RZ, RZ, R52 ;  /* 0x000000ffff137224 */ /* 0x000fc400078e0034 */
[----:B--2---:R-:W-:-:S03]  /*19e70*/  IMAD.X R49, R49, 0x1, R240, P1 ;  /* 0x0000000131317824 */ /* 0x004fc600008e06f0 */
[----:B------:R2:W-:Y:S04]  /*19e80*/  LDGSTS.E [R16+0x9480], desc[UR8][R18.64], P0 ;  /* 0x0948000012107fae */ /* 0x0005e80008121848 */
[----:B------:R3:W-:Y:S04]  /*19e90*/  STL [R1+0x838], R49 ;  /* 0x0008383101007387 */ /* 0x0007e80000100800 */
[----:B------:R-:W4:Y:S01]  /*19ea0*/  LDL.LU R54, [R1+0x740] ;  /* 0x0007400001367983 */ /* 0x000f220000300800 */
[----:B--2---:R-:W-:Y:S01]  /*19eb0*/  IMAD.MOV.U32 R18, RZ, RZ, R17 ;  /* 0x000000ffff127224 */ /* 0x004fe200078e0011 */
[----:B------:R-:W-:-:S02]  /*19ec0*/  MOV R19, R50 ;  /* 0x0000003200137202 */ /* 0x000fc40000000f00 */
[----:B------:R-:W2:Y:S04]  /*19ed0*/  LDL.LU R17, [R1+0x744] ;  /* 0x0007440001117983 */ /* 0x000ea80000300800 */
[----:B------:R1:W-:Y:S04]  /*19ee0*/  LDGSTS.E [R16+0x9880], desc[UR8][R18.64], P0 ;  /* 0x0988000012107fae */ /* 0x0003e80008121848 */
[----:B------:R-:W2:Y:S01]  /*19ef0*/  LDL.LU R53, [R1+0x780] ;  /* 0x0007800001357983 */ /* 0x000ea20000300800 */
[----:B-1----:R-:W-:Y:S02]  /*19f00*/  IMAD.MOV.U32 R18, RZ, RZ, R45 ;  /* 0x000000ffff127224 */ /* 0x002fe400078e002d */
[----:B------:R-:W-:Y:S01]  /*19f10*/  IMAD.MOV.U32 R19, RZ, RZ, R49 ;  /* 0x000000ffff137224 */ /* 0x000fe200078e0031 */
[----:B------:R-:W2:Y:S04]  /*19f20*/  LDL.LU R45, [R1+0x784] ;  /* 0x00078400012d7983 */ /* 0x000ea80000300800 */
[----:B---3--:R-:W3:Y:S04]  /*19f30*/  LDL.LU R52, [R1+0x7c0] ;  /* 0x0007c00001347983 */ /* 0x008ee80000300800 */
[----:B------:R1:W-:Y:S01]  /*19f40*/  LDGSTS.E [R16+0x9c80], desc[UR8][R18.64], P0 ;  /* 0x09c8000012107fae */ /* 0x0003e20008121848 */
[----:B------:R-:W-:-:S04]  /*19f50*/  IADD3 R46, P1, R46, R241, RZ ;  /* 0x000000f12e2e7210 */ /* 0x000fc80007f3e0ff */
[----:B------:R-:W-:Y:S01]  /*19f60*/  IADD3.X R51, R51, R240, RZ, P1, !PT ;  /* 0x000000f033337210 */ /* 0x000fe20000ffe4ff */
[----:B------:R-:W-:Y:S04]  /*19f70*/  STL [R1+0x684], R46 ;  /* 0x0006842e01007387 */ /* 0x000fe80000100800 */
[----:B------:R-:W3:Y:S01]  /*19f80*/  LDL.LU R49, [R1+0x7c4] ;  /* 0x0007c40001317983 */ /* 0x000ee20000300800 */
[----:B-1----:R-:W-:-:S03]  /*19f90*/  IMAD.MOV.U32 R19, RZ, RZ, R51 ;  /* 0x000000ffff137224 */ /* 0x002fc600078e0033 */
[----:B------:R-:W3:Y:S01]  /*19fa0*/  LDL.LU R50, [R1+0x804] ;  /* 0x0008040001327983 */ /* 0x000ee20000300800 */
[----:B------:R-:W-:Y:S02]  /*19fb0*/  MOV R18, R46 ;  /* 0x0000002e00127202 */ /* 0x000fe40000000f00 */
[----:B----4-:R-:W-:-:S05]  /*19fc0*/  IADD3 R47, P2, R47, R241, RZ ;  /* 0x000000f12f2f7210 */ /* 0x010fca0007f5e0ff */
[----:B------:R-:W-:Y:S01]  /*19fd0*/  IMAD.X R56, R56, 0x1, R240, P2 ;  /* 0x0000000138387824 */ /* 0x000fe200010e06f0 */
[----:B------:R-:W-:Y:S01]  /*19fe0*/  STL [R1+0x6c4], R47 ;  /* 0x0006c42f01007387 */ /* 0x000fe20000100800 */
[----:B------:R-:W-:-:S03]  /*19ff0*/  IADD3 R48, P1, R48, R241, RZ ;  /* 0x000000f130307210 */ /* 0x000fc60007f3e0ff */
[----:B------:R1:W-:Y:S04]  /*1a000*/  STL [R1+0x680], R51 ;  /* 0x0006803301007387 */ /* 0x0003e80000100800 */
[----:B-1----:R-:W4:Y:S04]  /*1a010*/  LDL.LU R51, [R1+0x800] ;  /* 0x0008000001337983 */ /* 0x002f280000300800 */
[----:B------:R1:W-:Y:S04]  /*1a020*/  STL [R1+0x704], R48 ;  /* 0x0007043001007387 */ /* 0x0003e80000100800 */
[----:B------:R-:W-:Y:S04]  /*1a030*/  STL [R1+0x6c0], R56 ;  /* 0x0006c03801007387 */ /* 0x000fe80000100800 */
[----:B------:R-:W4:Y:S01]  /*1a040*/  LDL.LU R46, [R1+0x844] ;  /* 0x00084400012e7983 */ /* 0x000f220000300800 */
[----:B------:R-:W-:Y:S01]  /*1a050*/  VIADD R16, R59, UR7 ;  /* 0x000000073b107c36 */ /* 0x000fe20008000000 */
[----:B--2---:R-:W-:Y:S01]  /*1a060*/  IADD3 R17, P2, R17, R241, RZ ;  /* 0x000000f111117210 */ /* 0x004fe20007f5e0ff */
[----:B------:R-:W-:-:S03]  /*1a070*/  IMAD.X R55, R55, 0x1, R240, P1 ;  /* 0x0000000137377824 */ /* 0x000fc600008e06f0 */
[----:B------:R2:W-:Y:S01]  /*1a080*/  LDGSTS.E [R16+0x8100], desc[UR8][R18.64], P0 ;  /* 0x0810000012107fae */ /* 0x0005e20008121848 */
[----:B------:R-:W-:Y:S01]  /*1a090*/  IMAD.X R54, R54, 0x1, R240, P2 ;  /* 0x0000000136367824 */ /* 0x000fe200010e06f0 */
[----:B--2---:R-:W-:Y:S01]  /*1a0a0*/  MOV R18, R47 ;  /* 0x0000002f00127202 */ /* 0x004fe20000000f00 */
[----:B------:R-:W-:Y:S01]  /*1a0b0*/  IMAD.MOV.U32 R19, RZ, RZ, R56 ;  /* 0x000000ffff137224 */ /* 0x000fe200078e0038 */
[----:B------:R-:W-:Y:S01]  /*1a0c0*/  IADD3 R45, P1, R45, R241, RZ ;  /* 0x000000f12d2d7210 */ /* 0x000fe20007f3e0ff */
[----:B------:R-:W2:Y:S04]  /*1a0d0*/  LDL.LU R47, [R1+0x840] ;  /* 0x00084000012f7983 */ /* 0x000ea80000300800 */
[----:B------:R1:W-:Y:S01]  /*1a0e0*/  LDGSTS.E [R16+0x8500], desc[UR8][R18.64], P0 ;  /* 0x0850000012107fae */ /* 0x0003e20008121848 */
[----:B------:R-:W-:-:S03]  /*1a0f0*/  IMAD.X R53, R53, 0x1, R240, P1 ;  /* 0x0000000135357824 */ /* 0x000fc600008e06f0 */
[----:B------:R1:W-:Y:S04]  /*1a100*/  STL [R1+0x744], R17 ;  /* 0x0007441101007387 */ /* 0x0003e80000100800 */
[----:B------:R-:W-:Y:S01]  /*1a110*/  STL [R1+0x700], R55 ;  /* 0x0007003701007387 */ /* 0x000fe20000100800 */
[-C--:B---3--:R-:W-:Y:S02]  /*1a120*/  IADD3 R49, P2, R49, R241.reuse, RZ ;  /* 0x000000f131317210 */ /* 0x088fe40007f5e0ff */
[----:B-1----:R-:W-:Y:S01]  /*1a130*/  MOV R18, R48 ;  /* 0x0000003000127202 */ /* 0x002fe20000000f00 */
[----:B------:R-:W-:Y:S01]  /*1a140*/  IMAD.MOV.U32 R19, RZ, RZ, R55 ;  /* 0x000000ffff137224 */ /* 0x000fe200078e0037 */
[----:B------:R-:W3:Y:S01]  /*1a150*/  LDL.LU R48, [R1+0x688] ;  /* 0x0006880001307983 */ /* 0x000ee20000300800 */
[----:B------:R-:W-:-:S03]  /*1a160*/  IADD3 R50, P3, R50, R241, RZ ;  /* 0x000000f132327210 */ /* 0x000fc60007f7e0ff */
[----:B------:R1:W-:Y:S01]  /*1a170*/  STL [R1+0x784], R45 ;  /* 0x0007842d01007387 */ /* 0x0003e20000100800 */
[----:B------:R-:W-:-:S03]  /*1a180*/  IMAD.X R52, R52, 0x1, R240, P2 ;  /* 0x0000000134347824 */ /* 0x000fc600010e06f0 */
[----:B------:R1:W-:Y:S04]  /*1a190*/  STL [R1+0x740], R54 ;  /* 0x0007403601007387 */ /* 0x0003e80000100800 */
[----:B------:R1:W-:Y:S04]  /*1a1a0*/  LDGSTS.E [R16+0x8900], desc[UR8][R18.64], P0 ;  /* 0x0890000012107fae */ /* 0x0003e80008121848 */
[----:B------:R-:W-:Y:S01]  /*1a1b0*/  STL [R1+0x7c4], R49 ;  /* 0x0007c43101007387 */ /* 0x000fe20000100800 */
[----:B-1----:R-:W-:Y:S01]  /*1a1c0*/  MOV R18, R17 ;  /* 0x0000001100127202 */ /* 0x002fe20000000f00 */
[----:B------:R-:W-:-:S02]  /*1a1d0*/  IMAD.MOV.U32 R19, RZ, RZ, R54 ;  /* 0x000000ffff137224 */ /* 0x000fc400078e0036 */
[----:B------:R-:W3:Y:S04]  /*1a1e0*/  LDL.LU R17, [R1+0x68c] ;  /* 0x00068c0001117983 */ /* 0x000ee80000300800 */
[----:B------:R-:W-:Y:S04]  /*1a1f0*/  STL [R1+0x780], R53 ;  /* 0x0007803501007387 */ /* 0x000fe80000100800 */
[----:B------:R-:W-:Y:S04]  /*1a200*/  STL [R1+0x804], R50 ;  /* 0x0008043201007387 */ /* 0x000fe80000100800 */
[----:B------:R-:W3:Y:S04]  /*1a210*/  LDL.LU R56, [R1+0x6c8] ;  /* 0x0006c80001387983 */ /* 0x000ee80000300800 */
[----:B------:R1:W-:Y:S02]  /*1a220*/  LDGSTS.E [R16+0x8d00], desc[UR8][R18.64], P0 ;  /* 0x08d0000012107fae */ /* 0x0003e40008121848 */
[----:B-1----:R-:W-:Y:S01]  /*1a230*/  IMAD.MOV.U32 R18, RZ, RZ, R45 ;  /* 0x000000ffff127224 */ /* 0x002fe200078e002d */
[----:B----4-:R-:W-:-:S02]  /*1a240*/  IADD3.X R51, R51, R240, RZ, P3, !PT ;  /* 0x000000f033337210 */ /* 0x010fc40001ffe4ff */
[----:B------:R-:W-:-:S05]  /*1a250*/  IADD3 R46, P1, R46, R241, RZ ;  /* 0x000000f12e2e7210 */ /* 0x000fca0007f3e0ff */
[----:B------:R-:W-:Y:S04]  /*1a260*/  STL [R1+0x844], R46 ;  /* 0x0008442e01007387 */ /* 0x000fe80000100800 */
[----:B------:R1:W-:Y:S04]  /*1a270*/  STL [R1+0x7c0], R52 ;  /* 0x0007c03401007387 */ /* 0x0003e80000100800 */
[----:B------:R-:W4:Y:S04]  /*1a280*/  LDL.LU R45, [R1+0x6cc] ;  /* 0x0006cc00012d7983 */ /* 0x000f280000300800 */
[----:B------:R3:W-:Y:S04]  /*1a290*/  STL [R1+0x800], R51 ;  /* 0x0008003301007387 */ /* 0x0007e80000100800 */
[----:B------:R-:W4:Y:S04]  /*1a2a0*/  LDL.LU R55, [R1+0x708] ;  /* 0x0007080001377983 */ /* 0x000f280000300800 */
[----:B------:R-:W4:Y:S01]  /*1a2b0*/  LDL.LU R54, [R1+0x70c] ;  /* 0x00070c0001367983 */ /* 0x000f220000300800 */
[----:B------:R-:W-:-:S05]  /*1a2c0*/  IMAD.MOV.U32 R19, RZ, RZ, R53 ;  /* 0x000000ffff137224 */ /* 0x000fca00078e0035 */
[----:B------:R1:W-:Y:S01]  /*1a2d0*/  LDGSTS.E [R16+0x9100], desc[UR8][R18.64], P0 ;  /* 0x0910000012107fae */ /* 0x0003e20008121848 */
[----:B--2---:R-:W-:Y:S01]  /*1a2e0*/  IADD3.X R47, R47, R240, RZ, P1, !PT ;  /* 0x000000f02f2f7210 */ /* 0x004fe20000ffe4ff */
[----:B-1----:R-:W-:Y:S02]  /*1a2f0*/  IMAD.MOV.U32 R18, RZ, RZ, R49 ;  /* 0x000000ffff127224 */ /* 0x002fe400078e0031 */
[----:B------:R-:W-:Y:S02]  /*1a300*/  IMAD.MOV.U32 R19, RZ, RZ, R52 ;  /* 0x000000ffff137224 */ /* 0x000fe400078e0034 */
[----:B------:R-:W2:Y:S04]  /*1a310*/  LDL.LU R52, [R1+0x748] ;  /* 0x0007480001347983 */ /* 0x000ea80000300800 */
[----:B------:R1:W-:Y:S04]  /*1a320*/  LDGSTS.E [R16+0x9500], desc[UR8][R18.64], P0 ;  /* 0x0950000012107fae */ /* 0x0003e80008121848 */
[----:B------:R-:W2:Y:S04]  /*1a330*/  LDL.LU R49, [R1+0x74c] ;  /* 0x00074c0001317983 */ /* 0x000ea80000300800 */
[----:B------:R3:W-:Y:S01]  /*1a340*/  STL [R1+0x840], R47 ;  /* 0x0008402f01007387 */ /* 0x0007e20000100800 */
[----:B-1----:R-:W-:Y:S01]  /*1a350*/  MOV R18, R50 ;  /* 0x0000003200127202 */ /* 0x002fe20000000f00 */
[----:B------:R-:W-:Y:S01]  /*1a360*/  IMAD.MOV.U32 R19, RZ, RZ, R51 ;  /* 0x000000ffff137224 */ /* 0x000fe200078e0033 */
[----:B---3--:R-:W-:Y:S01]  /*1a370*/  IADD3 R17, P1, R17, R241, RZ ;  /* 0x000000f111117210 */ /* 0x008fe20007f3e0ff */
[----:B------:R-:W3:Y:S04]  /*1a380*/  LDL.LU R51, [R1+0x788] ;  /* 0x0007880001337983 */ /* 0x000ee80000300800 */
[----:B------:R1:W-:Y:S01]  /*1a390*/  LDGSTS.E [R16+0x9900], desc[UR8][R18.64], P0 ;  /* 0x0990000012107fae */ /* 0x0003e20008121848 */
[----:B------:R-:W-:-:S03]  /*1a3a0*/  IMAD.X R48, R48, 0x1, R240, P1 ;  /* 0x0000000130307824 */ /* 0x000fc600008e06f0 */
[----:B------:R-:W3:Y:S04]  /*1a3b0*/  LDL.LU R50, [R1+0x78c] ;  /* 0x00078c0001327983 */ /* 0x000ee80000300800 */
[----:B------:R-:W3:Y:S01]  /*1a3c0*/  LDL.LU R53, [R1+0x7c8] ;  /* 0x0007c80001357983 */ /* 0x000ee20000300800 */
[----:B-1----:R-:W-:Y:S01]  /*1a3d0*/  IMAD.MOV.U32 R18, RZ, RZ, R46 ;  /* 0x000000ffff127224 */ /* 0x002fe200078e002e */
[----:B------:R-:W-:Y:S02]  /*1a3e0*/  MOV R19, R47 ;  /* 0x0000002f00137202 */ /* 0x000fe40000000f00 */
[----:B------:R-:W3:Y:S04]  /*1a3f0*/  LDL.LU R46, [R1+0x7cc] ;  /* 0x0007cc00012e7983 */ /* 0x000ee80000300800 */
[----:B------:R-:W3:Y:S04]  /*1a400*/  LDL.LU R47, [R1+0x80c] ;  /* 0x00080c00012f7983 */ /* 0x000ee80000300800 */
[----:B------:R-:W-:Y:S04]  /*1a410*/  STL [R1+0x68c], R17 ;  /* 0x00068c1101007387 */ /* 0x000fe80000100800 */
[----:B------:R1:W-:Y:S04]  /*1a420*/  LDGSTS.E [R16+0x9d00], desc[UR8][R18.64], P0 ;  /* 0x09d0000012107fae */ /* 0x0003e80008121848 */
[----:B------:R4:W-:Y:S01]  /*1a430*/  STL [R1+0x688], R48 ;  /* 0x0006883001007387 */ /* 0x0009e20000100800 */
[----:B-1----:R-:W-:-:S02]  /*1a440*/  IMAD.MOV.U32 R19, RZ, RZ, R48 ;  /* 0x000000ffff137224 */ /* 0x002fc400078e0030 */
[----:B------:R-:W-:Y:S01]  /*1a450*/  IMAD.MOV.U32 R18, RZ, RZ, R17 ;  /* 0x000000ffff127224 */ /* 0x000fe200078e0011 */
[----:B----4-:R-:W-:-:S04]  /*1a460*/  IADD3 R45, P2, R45, R241, RZ ;  /* 0x000000f12d2d7210 */ /* 0x010fc80007f5e0ff */
[----:B------:R-:W-:Y:S01]  /*1a470*/  IADD3.X R56, R56, R240, RZ, P2, !PT ;  /* 0x000000f038387210 */ /* 0x000fe200017fe4ff */
[----:B------:R1:W-:Y:S04]  /*1a480*/  STL [R1+0x6cc], R45 ;  /* 0x0006cc2d01007387 */ /* 0x0003e80000100800 */
[----:B------:R-:W4:Y:S01]  /*1a490*/  LDL.LU R48, [R1+0x808] ;  /* 0x0008080001307983 */ /* 0x000f220000300800 */
[----:B------:R-:W-:-:S05]  /*1a4a0*/  IADD3 R54, P1, R54, R241, RZ ;  /* 0x000000f136367210 */ /* 0x000fca0007f3e0ff */
[----:B------:R-:W-:Y:S04]  /*1a4b0*/  STL [R1+0x70c], R54 ;  /* 0x00070c3601007387 */ /* 0x000fe80000100800 */
[----:B------:R-:W-:Y:S04]  /*1a4c0*/  STL [R1+0x6c8], R56 ;  /* 0x0006c83801007387 */ /* 0x000fe80000100800 */
[----:B------:R-:W4:Y:S01]  /*1a4d0*/  LDL.LU R17, [R1+0x84c] ;  /* 0x00084c0001117983 */ /* 0x000f220000300800 */
[----:B------:R-:W-:-:S05]  /*1a4e0*/  LOP3.LUT R16, R60, 0x30, RZ, 0x3c, !PT ;  /* 0x000000303c107812 */ /* 0x000fca00078e3cff */
[----:B------:R-:W-:Y:S01]  /*1a4f0*/  VIADD R16, R16, UR7 ;  /* 0x0000000710107c36 */ /* 0x000fe20008000000 */
[----:B------:R-:W-:-:S04]  /*1a500*/  IADD3.X R55, R55, R240, RZ, P1, !PT ;  /* 0x000000f037377210 */ /* 0x000fc80000ffe4ff */
[----:B------:R1:W-:Y:S01]  /*1a510*/  LDGSTS.E [R16+0x8180], desc[UR8][R18.64], P0 ;  /* 0x0818000012107fae */ /* 0x0003e20008121848 */
[-C--:B--2---:R-:W-:Y:S01]  /*1a520*/  IADD3 R49, P2, R49, R241.reuse, RZ ;  /* 0x000000f131317210 */ /* 0x084fe20007f5e0ff */
[----:B-1----:R-:W-:Y:S02]  /*1a530*/  IMAD.MOV.U32 R18, RZ, RZ, R45 ;  /* 0x000000ffff127224 */ /* 0x002fe400078e002d */
[----:B------:R-:W-:Y:S01]  /*1a540*/  IMAD.MOV.U32 R19, RZ, RZ, R56 ;  /* 0x000000ffff137224 */ /* 0x000fe200078e0038 */
[----:B------:R-:W-:Y:S01]  /*1a550*/  IADD3.X R52, R52, R240, RZ, P2, !PT ;  /* 0x000000f034347210 */ /* 0x000fe200017fe4ff */
[----:B------:R-:W2:Y:S04]  /*1a560*/  LDL.LU R45, [R1+0x848] ;  /* 0x00084800012d7983 */ /* 0x000ea80000300800 */
[----:B------:R1:W-:Y:S01]  /*1a570*/  LDGSTS.E [R16+0x8580], desc[UR8][R18.64], P0 ;  /* 0x0858000012107fae */ /* 0x0003e20008121848 */
[----:B---3--:R-:W-:-:S03]  /*1a580*/  IADD3 R50, P1, R50, R241, RZ ;  /* 0x000000f132327210 */ /* 0x008fc60007f3e0ff */
[----:B------:R-:W-:Y:S01]  /*1a590*/  STL [R1+0x74c], R49 ;  /* 0x00074c3101007387 */ /* 0x000fe20000100800 */
[----:B------:R-:W-:Y:S01]  /*1a5a0*/  IADD3.X R51, R51, R240, RZ, P1, !PT ;  /* 0x000000f033337210 */ /* 0x000fe20000ffe4ff */
[----:B-1----:R-:W-:Y:S02]  /*1a5b0*/  IMAD.MOV.U32 R18, RZ, RZ, R54 ;  /* 0x000000ffff127224 */ /* 0x002fe400078e0036 */
[----:B------:R-:W-:Y:S01]  /*1a5c0*/  IMAD.MOV.U32 R19, RZ, RZ, R55 ;  /* 0x000000ffff137224 */ /* 0x000fe200078e0037 */
[-C--:B------:R-:W-:Y:S01]  /*1a5d0*/  IADD3 R46, P2, R46, R241.reuse, RZ ;  /* 0x000000f12e2e7210 */ /* 0x080fe20007f5e0ff */
[----:B------:R-:W-:Y:S01]  /*1a5e0*/  STL [R1+0x708], R55 ;  /* 0x0007083701007387 */ /* 0x000fe20000100800 */
[----:B------:R-:W-:-:S03]  /*1a5f0*/  IADD3 R47, P3, R47, R241, RZ ;  /* 0x000000f12f2f7210 */ /* 0x000fc60007f7e0ff */
[----:B------:R-:W-:Y:S01]  /*1a600*/  STL [R1+0x78c], R50 ;  /* 0x00078c3201007387 */ /* 0x000fe20000100800 */
[----:B------:R-:W-:-:S03]  /*1a610*/  IADD3.X R53, R53, R240, RZ, P2, !PT ;  /* 0x000000f035357210 */ /* 0x000fc600017fe4ff */
[----:B------:R1:W-:Y:S04]  /*1a620*/  LDGSTS.E [R16+0x8980], desc[UR8][R18.64], P0 ;  /* 0x0898000012107fae */ /* 0x0003e80008121848 */
[----:B------:R3:W-:Y:S04]  /*1a630*/  STL [R1+0x748], R52 ;  /* 0x0007483401007387 */ /* 0x0007e80000100800 */
[----:B------:R-:W-:Y:S01]  /*1a640*/  STL [R1+0x7cc], R46 ;  /* 0x0007cc2e01007387 */ /* 0x000fe20000100800 */
[----:B-1----:R-:W-:Y:S02]  /*1a650*/  IMAD.MOV.U32 R18, RZ, RZ, R49 ;  /* 0x000000ffff127224 */ /* 0x002fe400078e0031 */
[----:B------:R-:W-:-:S02]  /*1a660*/  IMAD.MOV.U32 R19, RZ, RZ, R52 ;  /* 0x000000ffff137224 */ /* 0x000fc400078e0034 */
[----:B---3--:R-:W3:Y:S04]  /*1a670*/  LDL.LU R52, [R1+0x690] ;  /* 0x0006900001347983 */ /* 0x008ee80000300800 */
[----:B------:R1:W-:Y:S04]  /*1a680*/  STL [R1+0x788], R51 ;  /* 0x0007883301007387 */ /* 0x0003e80000100800 */
[----:B------:R-:W-:Y:S04]  /*1a690*/  STL [R1+0x80c], R47 ;  /* 0x00080c2f01007387 */ /* 0x000fe80000100800 */
[----:B------:R-:W3:Y:S04]  /*1a6a0*/  LDL.LU R49, [R1+0x694] ;  /* 0x0006940001317983 */ /* 0x000ee80000300800 */
[----:B------:R1:W-:Y:S02]  /*1a6b0*/  LDGSTS.E [R16+0x8d80], desc[UR8][R18.64], P0 ;  /* 0x08d8000012107fae */ /* 0x0003e40008121848 */
[----:B-1----:R-:W-:Y:S01]  /*1a6c0*/  IMAD.MOV.U32 R18, RZ, RZ, R50 ;  /* 0x000000ffff127224 */ /* 0x002fe200078e0032 */
[----:B------:R-:W-:-:S05]  /*1a6d0*/  MOV R19, R51 ;  /* 0x0000003300137202 */ /* 0x000fca0000000f00 */
[----:B------:R1:W-:Y:S02]  /*1a6e0*/  LDGSTS.E [R16+0x9180], desc[UR8][R18.64], P0 ;  /* 0x0918000012107fae */ /* 0x0003e40008121848 */
[----:B-1----:R-:W-:Y:S02]  /*1a6f0*/  IMAD.MOV.U32 R18, RZ, RZ, R46 ;  /* 0x000000ffff127224 */ /* 0x002fe400078e002e */
[----:B----4-:R-:W-:Y:S01]  /*1a700*/  IMAD.X R48, R48, 0x1, R240, P3 ;  /* 0x0000000130307824 */ /* 0x010fe200018e06f0 */
[----:B------:R-:W-:-:S05]  /*1a710*/  IADD3 R17, P1, R17, R241, RZ ;  /* 0x000000f111117210 */ /* 0x000fca0007f3e0ff */
[----:B------:R-:W-:Y:S04]  /*1a720*/  STL [R1+0x84c], R17 ;  /* 0x00084c1101007387 */ /* 0x000fe80000100800 */
[----:B------:R-:W-:Y:S04]  /*1a730*/  STL [R1+0x7c8], R53 ;  /* 0x0007c83501007387 */ /* 0x000fe80000100800 */
[----:B------:R-:W4:Y:S04]  /*1a740*/  LDL.LU R56, [R1+0x6d0] ;  /* 0x0006d00001387983 */ /* 0x000f280000300800 */
[----:B------:R1:W-:Y:S04]  /*1a750*/  STL [R1+0x808], R48 ;  /* 0x0008083001007387 */ /* 0x0003e80000100800 */
[----:B------:R-:W4:Y:S04]  /*1a760*/  LDL.LU R51, [R1+0x6d4] ;  /* 0x0006d40001337983 */ /* 0x000f280000300800 */
[----:B------:R-:W4:Y:S04]  /*1a770*/  LDL.LU R50, [R1+0x710] ;  /* 0x0007100001327983 */ /* 0x000f280000300800 */
[----:B------:R-:W4:Y:S01]  /*1a780*/  LDL.LU R46, [R1+0x714] ;  /* 0x00071400012e7983 */ /* 0x000f220000300800 */
[----:B------:R-:W-:Y:S01]  /*1a790*/  MOV R19, R53 ;  /* 0x0000003500137202 */ /* 0x000fe20000000f00 */
[----:B--2---:R-:W-:-:S02]  /*1a7a0*/  IMAD.X R45, R45, 0x1, R240, P1 ;  /* 0x000000012d2d7824 */ /* 0x004fc400008e06f0 */
[----:B------:R-:W2:Y:S04]  /*1a7b0*/  LDL.LU R55, [R1+0x750] ;  /* 0x0007500001377983 */ /* 0x000ea80000300800 */
[----:B------:R1:W-:Y:S04]  /*1a7c0*/  LDGSTS.E [R16+0x9580], desc[UR8][R18.64], P0 ;  /* 0x0958000012107fae */ /* 0x0003e80008121848 */
[----:B------:R3:W-:Y:S01]  /*1a7d0*/  STL [R1+0x848], R45 ;  /* 0x0008482d01007387 */ /* 0x0007e20000100800 */
[----:B-1----:R-:W-:Y:S02]  /*1a7e0*/  IMAD.MOV.U32 R18, RZ, RZ, R47 ;  /* 0x000000ffff127224 */ /* 0x002fe400078e002f */
[----:B------:R-:W-:-:S02]  /*1a7f0*/  IMAD.MOV.U32 R19, RZ, RZ, R48 ;  /* 0x000000ffff137224 */ /* 0x000fc400078e0030 */
[----:B------:R-:W2:Y:S04]  /*1a800*/  LDL.LU R48, [R1+0x754] ;  /* 0x0007540001307983 */ /* 0x000ea80000300800 */
[----:B------:R-:W2:Y:S04]  /*1a810*/  LDL.LU R54, [R1+0x790] ;  /* 0x0007900001367983 */ /* 0x000ea80000300800 */
[----:B------:R1:W-:Y:S04]  /*1a820*/  LDGSTS.E [R16+0x9980], desc[UR8][R18.64], P0 ;  /* 0x0998000012107fae */ /* 0x0003e80008121848 */
[----:B------:R-:W2:Y:S04]  /*1a830*/  LDL.LU R47, [R1+0x794] ;  /* 0x00079400012f7983 */ /* 0x000ea80000300800 */
[----:B------:R-:W2:Y:S01]  /*1a840*/  LDL.LU R53, [R1+0x7d0] ;  /* 0x0007d00001357983 */ /* 0x000ea20000300800 */
[----:B-1----:R-:W-:Y:S01]  /*1a850*/  MOV R18, R17 ;  /* 0x0000001100127202 */ /* 0x002fe20000000f00 */
[----:B------:R-:W-:-:S05]  /*1a860*/  IMAD.MOV.U32 R19, RZ, RZ, R45 ;  /* 0x000000ffff137224 */ /* 0x000fca00078e002d */
[----:B------:R1:W-:Y:S01]  /*1a870*/  LDGSTS.E [R16+0x9d80], desc[UR8][R18.64], P0 ;  /* 0x09d8000012107fae */ /* 0x0003e20008121848 */
[----:B---3--:R-:W-:-:S05]  /*1a880*/  IADD3 R49, P1, R49, R241, RZ ;  /* 0x000000f131317210 */ /* 0x008fca0007f3e0ff */
[----:B------:R-:W-:Y:S01]  /*1a890*/  IMAD.X R52, R52, 0x1, R240, P1 ;  /* 0x0000000134347824 */ /* 0x000fe200008e06f0 */
[----:B------:R-:W-:Y:S04]  /*1a8a0*/  STL [R1+0x694], R49 ;  /* 0x0006943101007387 */ /* 0x000fe80000100800 */
[----:B------:R-:W3:Y:S01]  /*1a8b0*/  LDL.LU R17, [R1+0x7d4] ;  /* 0x0007d40001117983 */ /* 0x000ee20000300800 */
[----:B-1----:R-:W-:-:S03]  /*1a8c0*/  MOV R19, R52 ;  /* 0x0000003400137202 */ /* 0x002fc60000000f00 */
[----:B------:R-:W3:Y:S01]  /*1a8d0*/  LDL.LU R45, [R1+0x814] ;  /* 0x00081400012d7983 */ /* 0x000ee20000300800 */
[----:B------:R-:W-:Y:S01]  /*1a8e0*/  IMAD.MOV.U32 R18, RZ, RZ, R49 ;  /* 0x000000ffff127224 */ /* 0x000fe200078e0031 */
[----:B----4-:R-:W-:-:S05]  /*1a8f0*/  IADD3 R51, P2, R51, R241, RZ ;  /* 0x000000f133337210 */ /* 0x010fca0007f5e0ff */
[----:B------:R-:W-:Y:S01]  /*1a900*/  IMAD.X R56, R56, 0x1, R240, P2 ;  /* 0x0000000138387824 */ /* 0x000fe200010e06f0 */
[----:B------:R-:W-:Y:S01]  /*1a910*/  STL [R1+0x6d4], R51 ;  /* 0x0006d43301007387 */ /* 0x000fe20000100800 */
[----:B------:R-:W-:-:S03]  /*1a920*/  IADD3 R46, P1, R46, R241, RZ ;  /* 0x000000f12e2e7210 */ /* 0x000fc60007f3e0ff */
[----:B------:R1:W-:Y:S04]  /*1a930*/  STL [R1+0x690], R52 ;  /* 0x0006903401007387 */ /* 0x0003e80000100800 */
[----:B-1----:R-:W4:Y:S04]  /*1a940*/  LDL.LU R52, [R1+0x810] ;  /* 0x0008100001347983 */ /* 0x002f280000300800 */
[----:B------:R-:W-:Y:S04]  /*1a950*/  STL [R1+0x714], R46 ;  /* 0x0007142e01007387 */ /* 0x000fe80000100800 */
[----:B------:R-:W-:Y:S04]  /*1a960*/  STL [R1+0x6d0], R56 ;  /* 0x0006d03801007387 */ /* 0x000fe80000100800 */
[----:B------:R-:W4:Y:S01]  /*1a970*/  LDL.LU R49, [R1+0x854] ;  /* 0x0008540001317983 */ /* 0x000f220000300800 */
[----:B------:R-:W-:-:S02]  /*1a980*/  IADD3 R16, R58, UR7, RZ ;  /* 0x000000073a107c10 */ /* 0x000fc4000fffe0ff */
[-C--:B--2---:R-:W-:Y:S01]  /*1a990*/  IADD3 R48, P2, R48, R241.reuse, RZ ;  /* 0x000000f130307210 */ /* 0x084fe20007f5e0ff */
[--C-:B------:R-:W-:Y:S02]  /*1a9a0*/  IMAD.X R50, R50, 0x1, R240.reuse, P1 ;  /* 0x0000000132327824 */ /* 0x100fe400008e06f0 */
[----:B------:R1:W-:Y:S02]  /*1a9b0*/  LDGSTS.E [R16+0x8200], desc[UR8][R18.64], P0 ;  /* 0x0820000012107fae */ /* 0x0003e40008121848 */
[--C-:B------:R-:W-:Y:S01]  /*1a9c0*/  IMAD.X R55, R55, 0x1, R240.reuse, P2 ;  /* 0x0000000137377824 */ /* 0x100fe200010e06f0 */
[----:B------:R-:W-:Y:S01]  /*1a9d0*/  IADD3 R47, P1, R47, R241, RZ ;  /* 0x000000f12f2f7210 */ /* 0x000fe20007f3e0ff */
[----:B-1----:R-:W-:Y:S01]  /*1a9e0*/  IMAD.MOV.U32 R18, RZ, RZ, R51 ;  /* 0x000000ffff127224 */ /* 0x002fe200078e0033 */
[----:B------:R-:W-:Y:S01]  /*1a9f0*/  MOV R19, R56 ;  /* 0x0000003800137202 */ /* 0x000fe20000000f00 */
[----:B------:R-:W2:Y:S02]  /*1aa00*/  LDL.LU R51, [R1+0x850] ;  /* 0x0008500001337983 */ /* 0x000ea40000300800 */
[----:B------:R-:W-:-:S02]  /*1aa10*/  IMAD.X R54, R54, 0x1, R240, P1 ;  /* 0x0000000136367824 */ /* 0x000fc400008e06f0 */
[----:B------:R-:W-:Y:S04]  /*1aa20*/  STL [R1+0x754], R48 ;  /* 0x0007543001007387 */ /* 0x000fe80000100800 */
[----:B------:R1:W-:Y:S04]  /*1aa30*/  LDGSTS.E [R16+0x8600], desc[UR8][R18.64], P0 ;  /* 0x0860000012107fae */ /* 0x0003e80008121848 */
[----:B------:R3:W-:Y:S01]  /*1aa40*/  STL [R1+0x710], R50 ;  /* 0x0007103201007387 */ /* 0x0007e20000100800 */
[----:B-1----:R-:W-:Y:S01]  /*1aa50*/  MOV R19, R50 ;  /* 0x0000003200137202 */ /* 0x002fe20000000f00 */
[----:B------:R-:W-:Y:S01]  /*1aa60*/  IMAD.MOV.U32 R18, RZ, RZ, R46 ;  /* 0x000000ffff127224 */ /* 0x000fe200078e002e */
[-C--:B---3--:R-:W-:Y:S01]  /*1aa70*/  IADD3 R17, P2, R17, R241.reuse, RZ ;  /* 0x000000f111117210 */ /* 0x088fe20007f5e0ff */
[----:B------:R-:W3:Y:S01]  /*1aa80*/  LDL.LU R50, [R1+0x698] ;  /* 0x0006980001327983 */ /* 0x000ee20000300800 */
[----:B------:R-:W-:-:S03]  /*1aa90*/  IADD3 R45, P3, R45, R241, RZ ;  /* 0x000000f12d2d7210 */ /* 0x000fc60007f7e0ff */
[----:B------:R-:W-:Y:S01]  /*1aaa0*/  STL [R1+0x794], R47 ;  /* 0x0007942f01007387 */ /* 0x000fe20000100800 */
[----:B------:R-:W-:-:S03]  /*1aab0*/  IMAD.X R53, R53, 0x1, R240, P2 ;  /* 0x0000000135357824 */ /* 0x000fc600010e06f0 */
[----:B------:R1:W-:Y:S04]  /*1aac0*/  STL [R1+0x750], R55 ;  /* 0x0007503701007387 */ /* 0x0003e80000100800 */
[----:B------:R-:W3:Y:S04]  /*1aad0*/  LDL.LU R46, [R1+0x69c] ;  /* 0x00069c00012e7983 */ /* 0x000ee80000300800 */
[----:B------:R-:W-:Y:S04]  /*1aae0*/  STL [R1+0x7d4], R17 ;  /* 0x0007d41101007387 */ /* 0x000fe80000100800 */
[----:B------:R1:W-:Y:S04]  /*1aaf0*/  LDGSTS.E [R16+0x8a00], desc[UR8][R18.64], P0 ;  /* 0x08a0000012107fae */ /* 0x0003e80008121848 */
[----:B------:R-:W3:Y:S04]  /*1ab00*/  LDL.LU R56, [R1+0x6d8] ;  /* 0x0006d80001387983 */ /* 0x000ee80000300800 */
[----:B------:R2:W-:Y:S01]  /*1ab10*/  STL [R1+0x790], R54 ;  /* 0x0007903601007387 */ /* 0x0005e20000100800 */
[----:B-1----:R-:W-:Y:S01]  /*1ab20*/  IMAD.MOV.U32 R18, RZ, RZ, R48 ;  /* 0x000000ffff127224 */ /* 0x002fe200078e0030 */
[----:B------:R-:W-:-:S02]  /*1ab30*/  MOV R19, R55 ;  /* 0x0000003700137202 */ /* 0x000fc40000000f00 */
[----:B------:R-:W-:Y:S04]  /*1ab40*/  STL [R1+0x814], R45 ;  /* 0x0008142d01007387 */ /* 0x000fe80000100800 */
[----:B------:R-:W3:Y:S04]  /*1ab50*/  LDL.LU R48, [R1+0x6dc] ;  /* 0x0006dc0001307983 */ /* 0x000ee80000300800 */
[----:B------:R1:W-:Y:S02]  /*1ab60*/  LDGSTS.E [R16+0x8e00], desc[UR8][R18.64], P0 ;  /* 0x08e0000012107fae */ /* 0x0003e40008121848 */
[----:B-1----:R-:W-:Y:S01]  /*1ab70*/  MOV R18, R47 ;  /* 0x0000002f00127202 */ /* 0x002fe20000000f00 */
[----:B----4-:R-:W-:Y:S01]  /*1ab80*/  IMAD.X R52, R52, 0x1, R240, P3 ;  /* 0x0000000134347824 */ /* 0x010fe200018e06f0 */
[----:B------:R-:W-:-:S05]  /*1ab90*/  IADD3 R49, P1, R49, R241, RZ ;  /* 0x000000f131317210 */ /* 0x000fca0007f3e0ff */
[----:B------:R-:W-:Y:S04]  /*1aba0*/  STL [R1+0x854], R49 ;  /* 0x0008543101007387 */ /* 0x000fe80000100800 */
[----:B------:R1:W-:Y:S04]  /*1abb0*/  STL [R1+0x7d0], R53 ;  /* 0x0007d03501007387 */ /* 0x0003e80000100800 */
[----:B------:R-:W4:Y:S04]  /*1abc0*/  LDL.LU R55, [R1+0x718] ;  /* 0x0007180001377983 */ /* 0x000f280000300800 */
[----:B------:R1:W-:Y:S04]  /*1abd0*/  STL [R1+0x810], R52 ;  /* 0x0008103401007387 */ /* 0x0003e80000100800 */
[----:B------:R-:W4:Y:S01]  /*1abe0*/  LDL.LU R47, [R1+0x71c] ;  /* 0x00071c00012f7983 */ /* 0x000f220000300800 */
[----:B------:R-:W-:-:S02]  /*1abf0*/  IMAD.MOV.U32 R19, RZ, RZ, R54 ;  /* 0x000000ffff137224 */ /* 0x000fc400078e0036 */
[----:B--2---:R-:W-:Y:S01]  /*1ac00*/  IMAD.X R51, R51, 0x1, R240, P1 ;  /* 0x0000000133337824 */ /* 0x004fe200008e06f0 */
[----:B------:R-:W2:Y:S04]  /*1ac10*/  LDL.LU R54, [R1+0x758] ;  /* 0x0007580001367983 */ /* 0x000ea80000300800 */
[----:B------:R1:W-:Y:S02]  /*1ac20*/  LDGSTS.E [R16+0x9200], desc[UR8][R18.64], P0 ;  /* 0x0920000012107fae */ /* 0x0003e40008121848 */
[----:B-1----:R-:W-:Y:S01]  /*1ac30*/  MOV R18, R17 ;  /* 0x0000001100127202 */ /* 0x002fe20000000f00 */
[----:B------:R-:W-:Y:S01]  /*1ac40*/  IMAD.MOV.U32 R19, RZ, RZ, R53 ;  /* 0x000000ffff137224 */ /* 0x000fe200078e0035 */
[----:B------:R-:W2:Y:S04]  /*1ac50*/  LDL.LU R17, [R1+0x75c] ;  /* 0x00075c0001117983 */ /* 0x000ea80000300800 */
[----:B------:R1:W-:Y:S04]  /*1ac60*/  LDGSTS.E [R16+0x9600], desc[UR8][R18.64], P0 ;  /* 0x0960000012107fae */ /* 0x0003e80008121848 */
[----:B------:R1:W-:Y:S01]  /*1ac70*/  STL [R1+0x850], R51 ;  /* 0x0008503301007387 */ /* 0x0003e20000100800 */
[----:B---3--:R-:W-:-:S03]  /*1ac80*/  IADD3 R46, P1, R46, R241, RZ ;  /* 0x000000f12e2e7210 */ /* 0x008fc60007f3e0ff */
[----:B------:R-:W3:Y:S01]  /*1ac90*/  LDL.LU R53, [R1+0x798] ;  /* 0x0007980001357983 */ /* 0x000ee20000300800 */
[----:B-1----:R-:W-:Y:S01]  /*1aca0*/  IMAD.MOV.U32 R18, RZ, RZ, R45 ;  /* 0x000000ffff127224 */ /* 0x002fe200078e002d */
[----:B------:R-:W-:Y:S02]  /*1acb0*/  MOV R19, R52 ;  /* 0x0000003400137202 */ /* 0x000fe40000000f00 */
[----:B------:R-:W3:Y:S01]  /*1acc0*/  LDL.LU R45, [R1+0x79c] ;  /* 0x00079c00012d7983 */ /* 0x000ee20000300800 */
[----:B------:R-:W-:-:S03]  /*1acd0*/  IADD3.X R50, R50, R240, RZ, P1, !PT ;  /* 0x000000f032327210 */ /* 0x000fc60000ffe4ff */
[----:B------:R1:W-:Y:S04]  /*1ace0*/  LDGSTS.E [R16+0x9a00], desc[UR8][R18.64], P0 ;  /* 0x09a0000012107fae */ /* 0x0003e80008121848 */
[----:B------:R-:W3:Y:S01]  /*1acf0*/  LDL.LU R52, [R1+0x7d8] ;  /* 0x0007d80001347983 */ /* 0x000ee20000300800 */
[----:B-1----:R-:W-:Y:S02]  /*1ad00*/  IMAD.MOV.U32 R18, RZ, RZ, R49 ;  /* 0x000000ffff127224 */ /* 0x002fe400078e0031 */
[----:B------:R-:W-:Y:S01]  /*1ad10*/  IMAD.MOV.U32 R19, RZ, RZ, R51 ;  /* 0x000000ffff137224 */ /* 0x000fe200078e0033 */
[----:B------:R-:W-:Y:S01]  /*1ad20*/  IADD3 R48, P2, R48, R241, RZ ;  /* 0x000000f130307210 */ /* 0x000fe20007f5e0ff */
[----:B------:R-:W3:Y:S04]  /*1ad30*/  LDL.LU R51, [R1+0x7dc] ;  /* 0x0007dc0001337983 */ /* 0x000ee80000300800 */
[----:B------:R-:W3:Y:S01]  /*1ad40*/  LDL.LU R49, [R1+0x81c] ;  /* 0x00081c0001317983 */ /* 0x000ee20000300800 */
[----:B------:R-:W-:-:S03]  /*1ad50*/  IMAD.X R56, R56, 0x1, R240, P2 ;  /* 0x0000000138387824 */ /* 0x000fc600010e06f0 */
[----:B------:R-:W-:Y:S04]  /*1ad60*/  STL [R1+0x69c], R46 ;  /* 0x00069c2e01007387 */ /* 0x000fe80000100800 */
[----:B------:R1:W-:Y:S04]  /*1ad70*/  LDGSTS.E [R16+0x9e00], desc[UR8][R18.64], P0 ;  /* 0x09e0000012107fae */ /* 0x0003e80008121848 */
[----:B------:R1:W-:Y:S04]  /*1ad80*/  STL [R1+0x698], R50 ;  /* 0x0006983201007387 */ /* 0x0003e80000100800 */
[----:B------:R2:W-:Y:S01]  /*1ad90*/  STL [R1+0x6dc], R48 ;  /* 0x0006dc3001007387 */ /* 0x0005e20000100800 */
[----:B-1----:R-:W-:-:S03]  /*1ada0*/  IMAD.MOV.U32 R19, RZ, RZ, R50 ;  /* 0x000000ffff137224 */ /* 0x002fc600078e0032 */
[----:B------:R-:W3:Y:S01]  /*1adb0*/  LDL.LU R50, [R1+0x818] ;  /* 0x0008180001327983 */ /* 0x000ee20000300800 */
[----:B------:R-:W-:Y:S02]  /*1adc0*/  MOV R18, R46 ;  /* 0x0000002e00127202 */ /* 0x000fe40000000f00 */
[----:B----4-:R-:W-:-:S05]  /*1add0*/  IADD3 R47, P1, R47, R241, RZ ;  /* 0x000000f12f2f7210 */ /* 0x010fca0007f3e0ff */
[----:B------:R1:W-:Y:S04]  /*1ade0*/  STL [R1+0x71c], R47 ;  /* 0x00071c2f01007387 */ /* 0x0003e80000100800 */
[----:B------:R-:W-:Y:S04]  /*1adf0*/  STL [R1+0x6d8], R56 ;  /* 0x0006d83801007387 */ /* 0x000fe80000100800 */
[----:B------:R-:W4:Y:S01]  /*1ae00*/  LDL.LU R46, [R1+0x85c] ;  /* 0x00085c00012e7983 */ /* 0x000f220000300800 */
[----:B------:R-:W-:-:S05]  /*1ae10*/  LOP3.LUT R16, R60, 0x50, RZ, 0x3c, !PT ;  /* 0x000000503c107812 */ /* 0x000fca00078e3cff */
[----:B------:R-:W-:Y:S02]  /*1ae20*/  VIADD R16, R16, UR7 ;  /* 0x0000000710107c36 */ /* 0x000fe40008000000 */
[--C-:B------:R-:W-:Y:S01]  /*1ae30*/  IMAD.X R55, R55, 0x1, R240.reuse, P1 ;  /* 0x0000000137377824 */ /* 0x100fe200008e06f0 */
[-C--:B--2---:R-:W-:Y:S02]  /*1ae40*/  IADD3 R17, P2, R17, R241.reuse, RZ ;  /* 0x000000f111117210 */ /* 0x084fe40007f5e0ff */
[----:B------:R2:W-:Y:S03]  /*1ae50*/  LDGSTS.E [R16+0x8280], desc[UR8][R18.64], P0 ;  /* 0x0828000012107fae */ /* 0x0005e60008121848 */
[----:B------:R-:W-:Y:S01]  /*1ae60*/  IMAD.X R54, R54, 0x1, R240, P2 ;  /* 0x0000000136367824 */ /* 0x000fe200010e06f0 */
[----:B--2---:R-:W-:Y:S01]  /*1ae70*/  MOV R18, R48 ;  /* 0x0000003000127202 */ /* 0x004fe20000000f00 */
[----:B------:R-:W-:Y:S01]  /*1ae80*/  IMAD.MOV.U32 R19, RZ, RZ, R56 ;  /* 0x000000ffff137224 */ /* 0x000fe200078e0038 */
[----:B------:R-:W2:Y:S01]  /*1ae90*/  LDL.LU R48, [R1+0x858] ;  /* 0x0008580001307983 */ /* 0x000ea20000300800 */
[----:B---3--:R-:W-:-:S03]  /*1aea0*/  IADD3 R45, P1, R45, R241, RZ ;  /* 0x000000f12d2d7210 */ /* 0x008fc60007f3e0ff */
[----:B------:R3:W-:Y:S04]  /*1aeb0*/  LDGSTS.E [R16+0x8680], desc[UR8][R18.64], P0 ;  /* 0x0868000012107fae */ /* 0x0007e80008121848 */
[----:B------:R1:W-:Y:S01]  /*1aec0*/  STL [R1+0x75c], R17 ;  /* 0x00075c1101007387 */ /* 0x0003e20000100800 */
[----:B------:R-:W-:-:S03]  /*1aed0*/  IMAD.X R53, R53, 0x1, R240, P1 ;  /* 0x0000000135357824 */ /* 0x000fc600008e06f0 */
[----:B------:R4:W-:Y:S01]  /*1aee0*/  STL [R1+0x718], R55 ;  /* 0x0007183701007387 */ /* 0x0009e20000100800 */
[----:B---3--:R-:W-:Y:S01]  /*1aef0*/  MOV R18, R47 ;  /* 0x0000002f00127202 */ /* 0x008fe20000000f00 */
[----:B------:R-:W-:Y:S02]  /*1af00*/  IMAD.MOV.U32 R19, RZ, RZ, R55 ;  /* 0x000000ffff137224 */ /* 0x000fe400078e0037 */
[----:B-1----:R-:W3:Y:S01]  /*1af10*/  LDL.LU R47, [R1+0x6a0] ;  /* 0x0006a000012f7983 */ /* 0x002ee20000300800 */
[----:B------:R-:W-:-:S03]  /*1af20*/  IADD3 R51, P2, R51, R241, RZ ;  /* 0x000000f133337210 */ /* 0x000fc60007f5e0ff */
[----:B------:R-:W-:Y:S01]  /*1af30*/  STL [R1+0x79c], R45 ;  /* 0x00079c2d01007387 */ /* 0x000fe20000100800 */
[----:B------:R-:W-:-:S03]  /*1af40*/  IADD3 R49, P3, R49, R241, RZ ;  /* 0x000000f131317210 */ /* 0x000fc60007f7e0ff */
[----:B------:R1:W-:Y:S01]  /*1af50*/  STL [R1+0x758], R54 ;  /* 0x0007583601007387 */ /* 0x0003e20000100800 */
[----:B------:R-:W-:-:S03]  /*1af60*/  IMAD.X R52, R52, 0x1, R240, P2 ;  /* 0x0000000134347824 */ /* 0x000fc600010e06f0 */
[----:B------:R1:W-:Y:S04]  /*1af70*/  LDGSTS.E [R16+0x8a80], desc[UR8][R18.64], P0 ;  /* 0x08a8000012107fae */ /* 0x0003e80008121848 */
[----:B------:R-:W-:Y:S01]  /*1af80*/  STL [R1+0x7dc], R51 ;  /* 0x0007dc3301007387 */ /* 0x000fe20000100800 */
[----:B-1----:R-:W-:-:S03]  /*1af90*/  MOV R18, R17 ;  /* 0x0000001100127202 */ /* 0x002fc60000000f00 */
[----:B------:R-:W3:Y:S01]  /*1afa0*/  LDL.LU R17, [R1+0x6a4] ;  /* 0x0006a40001117983 */ /* 0x000ee20000300800 */
[----:B------:R-:W-:Y:S01]  /*1afb0*/  IMAD.MOV.U32 R19, RZ, RZ, R54 ;  /* 0x000000ffff137224 */ /* 0x000fe200078e0036 */
[----:B------:R-:W-:Y:S02]  /*1afc0*/  IADD3.X R50, R50, R240, RZ, P3, !PT ;  /* 0x000000f032327210 */ /* 0x000fe40001ffe4ff */
[----:B------:R1:W-:Y:S04]  /*1afd0*/  STL [R1+0x798], R53 ;  /* 0x0007983501007387 */ /* 0x0003e80000100800 */
[----:B------:R-:W-:Y:S04]  /*1afe0*/  STL [R1+0x81c], R49 ;  /* 0x00081c3101007387 */ /* 0x000fe80000100800 */
[----:B------:R-:W3:Y:S04]  /*1aff0*/  LDL.LU R56, [R1+0x6e0] ;  /* 0x0006e00001387983 */ /* 0x000ee80000300800 */
[----:B------:R1:W-:Y:S02]  /*1b000*/  LDGSTS.E [R16+0x8e80], desc[UR8][R18.64], P0 ;  /* 0x08e8000012107fae */ /* 0x0003e40008121848 */
[----:B-1----:R-:W-:-:S02]  /*1b010*/  IMAD.MOV.U32 R18, RZ, RZ, R45 ;  /* 0x000000ffff127224 */ /* 0x002fc400078e002d */
[----:B------:R-:W-:-:S05]  /*1b020*/  IMAD.MOV.U32 R19, RZ, RZ, R53 ;  /* 0x000000ffff137224 */ /* 0x000fca00078e0035 */
[----:B------:R1:W-:Y:S02]  /*1b030*/  LDGSTS.E [R16+0x9280], desc[UR8][R18.64], P0 ;  /* 0x0928000012107fae */ /* 0x0003e40008121848 */
[----:B-1----:R-:W-:Y:S01]  /*1b040*/  IMAD.MOV.U32 R19, RZ, RZ, R52 ;  /* 0x000000ffff137224 */ /* 0x002fe200078e0034 */
[----:B----4-:R-:W-:-:S05]  /*1b050*/  IADD3 R46, P1, R46, R241, RZ ;  /* 0x000000f12e2e7210 */ /* 0x010fca0007f3e0ff */
[----:B------:R-:W-:Y:S04]  /*1b060*/  STL [R1+0x85c], R46 ;  /* 0x00085c2e01007387 */ /* 0x000fe80000100800 */
[----:B------:R1:W-:Y:S04]  /*1b070*/  STL [R1+0x7d8], R52 ;  /* 0x0007d83401007387 */ /* 0x0003e80000100800 */
[----:B------:R-:W4:Y:S04]  /*1b080*/  LDL.LU R55, [R1+0x6e4] ;  /* 0x0006e40001377983 */ /* 0x000f280000300800 */
[----:B------:R2:W-:Y:S04]  /*1b090*/  STL [R1+0x818], R50 ;  /* 0x0008183201007387 */ /* 0x0005e80000100800 */
[----:B------:R-:W4:Y:S04]  /*1b0a0*/  LDL.LU R54, [R1+0x720] ;  /* 0x0007200001367983 */ /* 0x000f280000300800 */
[----:B------:R-:W4:Y:S04]  /*1b0b0*/  LDL.LU R45, [R1+0x724] ;  /* 0x00072400012d7983 */ /* 0x000f280000300800 */
[----:B------:R-:W4:Y:S04]  /*1b0c0*/  LDL.LU R53, [R1+0x760] ;  /* 0x0007600001357983 */ /* 0x000f280000300800 */
[----:B-1----:R-:W4:Y:S01]  /*1b0d0*/  LDL.LU R52, [R1+0x764] ;  /* 0x0007640001347983 */ /* 0x002f220000300800 */
[----:B------:R-:W-:Y:S01]  /*1b0e0*/  IMAD.MOV.U32 R18, RZ, RZ, R51 ;  /* 0x000000ffff127224 */ /* 0x000fe200078e0033 */
[----:B--2---:R-:W-:-:S04]  /*1b0f0*/  IADD3.X R48, R48, R240, RZ, P1, !PT ;  /* 0x000000f030307210 */ /* 0x004fc80000ffe4ff */
[----:B------:R1:W-:Y:S04]  /*1b100*/  LDGSTS.E [R16+0x9680], desc[UR8][R18.64], P0 ;  /* 0x0968000012107fae */ /* 0x0003e80008121848 */
[----:B------:R2:W-:Y:S04]  /*1b110*/  STL [R1+0x858], R48 ;  /* 0x0008583001007387 */ /* 0x0005e80000100800 */
[----:B------:R-:W4:Y:S01]  /*1b120*/  LDL.LU R51, [R1+0x7a0] ;  /* 0x0007a00001337983 */ /* 0x000f220000300800 */
[----:B-1----:R-:W-:Y:S01]  /*1b130*/  MOV R18, R49 ;  /* 0x0000003100127202 */ /* 0x002fe20000000f00 */
[----:B------:R-:W-:-:S02]  /*1b140*/  IMAD.MOV.U32 R19, RZ, RZ, R50 ;  /* 0x000000ffff137224 */ /* 0x000fc400078e0032 */
[----:B------:R-:W4:Y:S04]  /*1b150*/  LDL.LU R50, [R1+0x7a4] ;  /* 0x0007a40001327983 */ /* 0x000f280000300800 */
[----:B------:R1:W-:Y:S04]  /*1b160*/  LDGSTS.E [R16+0x9a80], desc[UR8][R18.64], P0 ;  /* 0x09a8000012107fae */ /* 0x0003e80008121848 */
[----:B------:R-:W4:Y:S01]  /*1b170*/  LDL.LU R49, [R1+0x7e0] ;  /* 0x0007e00001317983 */ /* 0x000f220000300800 */
[----:B---3--:R-:W-:Y:S01]  /*1b180*/  IADD3 R17, P1, R17, R241, RZ ;  /* 0x000000f111117210 */ /* 0x008fe20007f3e0ff */
[----:B-1----:R-:W-:Y:S01]  /*1b190*/  IMAD.MOV.U32 R18, RZ, RZ, R46 ;  /* 0x000000ffff127224 */ /* 0x002fe200078e002e */
[----:B------:R-:W-:-:S02]  /*1b1a0*/  MOV R19, R48 ;  /* 0x0000003000137202 */ /* 0x000fc40000000f00 */
[----:B--2---:R-:W2:Y:S01]  /*1b1b0*/  LDL.LU R48, [R1+0x7e4] ;  /* 0x0007e40001307983 */ /* 0x004ea20000300800 */
[----:B------:R-:W-:-:S03]  /*1b1c0*/  IMAD.X R47, R47, 0x1, R240, P1 ;  /* 0x000000012f2f7824 */ /* 0x000fc600008e06f0 */
[----:B------:R-:W-:Y:S04]  /*1b1d0*/  STL [R1+0x6a4], R17 ;  /* 0x0006a41101007387 */ /* 0x000fe80000100800 */
[----:B------:R-:W3:Y:S04]  /*1b1e0*/  LDL.LU R46, [R1+0x824] ;  /* 0x00082400012e7983 */ /* 0x000ee80000300800 */
[----:B------:R1:W-:Y:S02]  /*1b1f0*/  LDGSTS.E [R16+0x9e80], desc[UR8][R18.64], P0 ;  /* 0x09e8000012107fae */ /* 0x0003e40008121848 */
[----:B-1----:R-:W-:-:S02]  /*1b200*/  IMAD.MOV.U32 R19, RZ, RZ, R47 ;  /* 0x000000ffff137224 */ /* 0x002fc400078e002f */
[----:B------:R-:W-:Y:S02]  /*1b210*/  IMAD.MOV.U32 R18, RZ, RZ, R17 ;  /* 0x000000ffff127224 */ /* 0x000fe400078e0011 */
[----:B------:R-:W-:-:S05]  /*1b220*/  VIADD R16, R57, UR7 ;  /* 0x0000000739107c36 */ /* 0x000fca0008000000 */
[----:B------:R1:W-:Y:S01]  /*1b230*/  LDGSTS.E [R16+0x8300], desc[UR8][R18.64], P0 ;  /* 0x0830000012107fae */ /* 0x0003e20008121848 */
[----:B----4-:R-:W-:-:S04]  /*1b240*/  IADD3 R55, P2, R55, R241, RZ ;  /* 0x000000f137377210 */ /* 0x010fc80007f5e0ff */
[----:B------:R-:W-:Y:S01]  /*1b250*/  IADD3.X R56, R56, R240, RZ, P2, !PT ;  /* 0x000000f038387210 */ /* 0x000fe200017fe4ff */
[----:B------:R-:W-:Y:S04]  /*1b260*/  STL [R1+0x6e4], R55 ;  /* 0x0006e43701007387 */ /* 0x000fe80000100800 */
[----:B------:R4:W-:Y:S01]  /*1b270*/  STL [R1+0x6a0], R47 ;  /* 0x0006a02f01007387 */ /* 0x0009e20000100800 */
[----:B------:R-:W-:-:S03]  /*1b280*/  IADD3 R45, P1, R45, R241, RZ ;  /* 0x000000f12d2d7210 */ /* 0x000fc60007f3e0ff */
[----:B----4-:R-:W4:Y:S04]  /*1b290*/  LDL.LU R47, [R1+0x820] ;  /* 0x00082000012f7983 */ /* 0x010f280000300800 */
[----:B------:R1:W-:Y:S04]  /*1b2a0*/  STL [R1+0x724], R45 ;  /* 0x0007242d01007387 */ /* 0x0003e80000100800 */
[----:B------:R4:W-:Y:S04]  /*1b2b0*/  STL [R1+0x6e0], R56 ;  /* 0x0006e03801007387 */ /* 0x0009e80000100800 */
[----:B------:R-:W4:Y:S01]  /*1b2c0*/  LDL.LU R17, [R1+0x864] ;  /* 0x0008640001117983 */ /* 0x000f220000300800 */
[----:B------:R-:W-:Y:S01]  /*1b2d0*/  IADD3 R52, P2, R52, R241, RZ ;  /* 0x000000f134347210 */ /* 0x000fe20007f5e0ff */
[----:B-1----:R-:W-:Y:S01]  /*1b2e0*/  IMAD.MOV.U32 R18, RZ, RZ, R55 ;  /* 0x000000ffff127224 */ /* 0x002fe200078e0037 */
[----:B------:R-:W-:Y:S01]  /*1b2f0*/  IADD3.X R54, R54, R240, RZ, P1, !PT ;  /* 0x000000f036367210 */ /* 0x000fe20000ffe4ff */
[----:B------:R-:W-:-:S02]  /*1b300*/  IMAD.MOV.U32 R19, RZ, RZ, R56 ;  /* 0x000000ffff137224 */ /* 0x000fc400078e0038 */
[----:B------:R-:W-:Y:S04]  /*1b310*/  STL [R1+0x764], R52 ;  /* 0x0007643401007387 */ /* 0x000fe80000100800 */
[----:B------:R1:W-:Y:S04]  /*1b320*/  LDGSTS.E [R16+0x8700], desc[UR8][R18.64], P0 ;  /* 0x0870000012107fae */ /* 0x0003e80008121848 */
[----:B------:R4:W-:Y:S01]  /*1b330*/  STL [R1+0x720], R54 ;  /* 0x0007203601007387 */ /* 0x0009e20000100800 */
[----:B-1----:R-:W-:-:S03]  /*1b340*/  IMAD.MOV.U32 R18, RZ, RZ, R45 ;  /* 0x000000ffff127224 */ /* 0x002fc600078e002d */
[----:B------:R-:W4:Y:S01]  /*1b350*/  LDL.LU R45, [R1+0x860] ;  /* 0x00086000012d7983 */ /* 0x000f220000300800 */
[-C--:B------:R-:W-:Y:S02]  /*1b360*/  IADD3 R50, P1, R50, R241.reuse, RZ ;  /* 0x000000f132327210 */ /* 0x080fe40007f3e0ff */
[-C--:B------:R-:W-:Y:S02]  /*1b370*/  IADD3.X R53, R53, R240.reuse, RZ, P2, !PT ;  /* 0x000000f035357210 */ /* 0x080fe400017fe4ff */
[----:B------:R-:W-:Y:S02]  /*1b380*/  IADD3.X R51, R51, R240, RZ, P1, !PT ;  /* 0x000000f033337210 */ /* 0x000fe40000ffe4ff */
[-C--:B--2---:R-:W-:Y:S01]  /*1b390*/  IADD3 R48, P2, R48, R241.reuse, RZ ;  /* 0x000000f130307210 */ /* 0x084fe20007f5e0ff */
[----:B------:R-:W-:Y:S04]  /*1b3a0*/  STL [R1+0x7a4], R50 ;  /* 0x0007a43201007387 */ /* 0x000fe80000100800 */
[----:B------:R1:W-:Y:S01]  /*1b3b0*/  STL [R1+0x760], R53 ;  /* 0x0007603501007387 */ /* 0x0003e20000100800 */
[----:B---3--:R-:W-:-:S03]  /*1b3c0*/  IADD3 R46, P3, R46, R241, RZ ;  /* 0x000000f12e2e7210 */ /* 0x008fc60007f7e0ff */
[----:B------:R-:W-:Y:S01]  /*1b3d0*/  STL [R1+0x7e4], R48 ;  /* 0x0007e43001007387 */ /* 0x000fe20000100800 */
[----:B------:R-:W-:-:S03]  /*1b3e0*/  IADD3.X R49, R49, R240, RZ, P2, !PT ;  /* 0x000000f031317210 */ /* 0x000fc600017fe4ff */
[----:B------:R-:W2:Y:S04]  /*1b3f0*/  LDL.LU R59, [R1+0x6a8] ;  /* 0x0006a800013b7983 */ /* 0x000ea80000300800 */
[----:B------:R3:W-:Y:S04]  /*1b400*/  STL [R1+0x7a0], R51 ;  /* 0x0007a03301007387 */ /* 0x0007e80000100800 */
[----:B------:R-:W-:Y:S04]  /*1b410*/  STL [R1+0x824], R46 ;  /* 0x0008242e01007387 */ /* 0x000fe80000100800 */
[----:B------:R-:W2:Y:S04]  /*1b420*/  LDL.LU R58, [R1+0x6ac] ;  /* 0x0006ac00013a7983 */ /* 0x000ea80000300800 */
[----:B------:R-:W2:Y:S01]  /*1b430*/  LDL.LU R57, [R1+0x6e8] ;  /* 0x0006e80001397983 */ /* 0x000ea20000300800 */
[----:B------:R-:W-:-:S05]  /*1b440*/  IMAD.MOV.U32 R19, RZ, RZ, R54 ;  /* 0x000000ffff137224 */ /* 0x000fca00078e0036 */
[----:B------:R1:W-:Y:S02]  /*1b450*/  LDGSTS.E [R16+0x8b00], desc[UR8][R18.64], P0 ;  /* 0x08b0000012107fae */ /* 0x0003e40008121848 */
[----:B-1----:R-:W-:Y:S02]  /*1b460*/  IMAD.MOV.U32 R18, RZ, RZ, R52 ;  /* 0x000000ffff127224 */ /* 0x002fe400078e0034 */
[----:B------:R-:W-:-:S05]  /*1b470*/  IMAD.MOV.U32 R19, RZ, RZ, R53 ;  /* 0x000000ffff137224 */ /* 0x000fca00078e0035 */
[----:B------:R1:W-:Y:S02]  /*1b480*/  LDGSTS.E [R16+0x8f00], desc[UR8][R18.64], P0 ;  /* 0x08f0000012107fae */ /* 0x0003e40008121848 */
[----:B-1----:R-:W-:Y:S01]  /*1b490*/  IMAD.MOV.U32 R18, RZ, RZ, R50 ;  /* 0x000000ffff127224 */ /* 0x002fe200078e0032 */
[----:B------:R-:W-:-:S05]  /*1b4a0*/  MOV R19, R51 ;  /* 0x0000003300137202 */ /* 0x000fca0000000f00 */
        /* <DEDUP_REMOVED lines=8> */
[----:B------:R1:W-:Y:S04]  /*1b530*/  STL [R1+0x7e0], R49 ;  /* 0x0007e03101007387 */ /* 0x0003e80000100800 */
[----:B------:R-:W4:Y:S04]  /*1b540*/  LDL.LU R56, [R1+0x6ec] ;  /* 0x0006ec0001387983 */ /* 0x000f280000300800 */
[----:B------:R1:W-:Y:S04]  /*1b550*/  STL [R1+0x820], R47 ;  /* 0x0008202f01007387 */ /* 0x0003e80000100800 */
[----:B------:R-:W4:Y:S04]  /*1b560*/  LDL.LU R55, [R1+0x728] ;  /* 0x0007280001377983 */ /* 0x000f280000300800 */
[----:B------:R-:W4:Y:S01]  /*1b570*/  LDL.LU R54, [R1+0x72c] ;  /* 0x00072c0001367983 */ /* 0x000f220000300800 */
[----:B------:R-:W-:-:S03]  /*1b580*/  IMAD.X R45, R45, 0x1, R240, P1 ;  /* 0x000000012d2d7824 */ /* 0x000fc600008e06f0 */
[----:B------:R-:W4:Y:S04]  /*1b590*/  LDL.LU R53, [R1+0x768] ;  /* 0x0007680001357983 */ /* 0x000f280000300800 */
[----:B------:R-:W4:Y:S04]  /*1b5a0*/  LDL.LU R52, [R1+0x76c] ;  /* 0x00076c0001347983 */ /* 0x000f280000300800 */
[----:B------:R2:W-:Y:S04]  /*1b5b0*/  STL [R1+0x860], R45 ;  /* 0x0008602d01007387 */ /* 0x0005e80000100800 */
[----:B------:R-:W4:Y:S04]  /*1b5c0*/  LDL.LU R50, [R1+0x7ac] ;  /* 0x0007ac0001327983 */ /* 0x000f280000300800 */
[----:B---3--:R-:W3:Y:S04]  /*1b5d0*/  LDL.LU R51, [R1+0x7a8] ;  /* 0x0007a80001337983 */ /* 0x008ee80000300800 */
[----:B-1----:R-:W3:Y:S01]  /*1b5e0*/  LDL.LU R49, [R1+0x7e8] ;  /* 0x0007e80001317983 */ /* 0x002ee20000300800 */
[----:B------:R-:W-:-:S03]  /*1b5f0*/  IMAD.MOV.U32 R19, RZ, RZ, R47 ;  /* 0x000000ffff137224 */ /* 0x000fc600078e002f */
[----:B------:R-:W3:Y:S04]  /*1b600*/  LDL.LU R48, [R1+0x7ec] ;  /* 0x0007ec0001307983 */ /* 0x000ee80000300800 */
[----:B------:R-:W3:Y:S04]  /*1b610*/  LDL.LU R47, [R1+0x828] ;  /* 0x00082800012f7983 */ /* 0x000ee80000300800 */
[----:B------:R-:W3:Y:S04]  /*1b620*/  LDL.LU R46, [R1+0x82c] ;  /* 0x00082c00012e7983 */ /* 0x000ee80000300800 */
[----:B------:R1:W-:Y:S02]  /*1b630*/  LDGSTS.E [R16+0x9b00], desc[UR8][R18.64], P0 ;  /* 0x09b0000012107fae */ /* 0x0003e40008121848 */
[----:B-1----:R-:W-:Y:S01]  /*1b640*/  IMAD.MOV.U32 R19, RZ, RZ, R45 ;  /* 0x000000ffff137224 */ /* 0x002fe200078e002d */
[----:B------:R-:W-:Y:S01]  /*1b650*/  MOV R18, R17 ;  /* 0x0000001100127202 */ /* 0x000fe20000000f00 */
[----:B--2---:R-:W2:Y:S04]  /*1b660*/  LDL.LU R45, [R1+0x868] ;  /* 0x00086800012d7983 */ /* 0x004ea80000300800 */
[----:B------:R-:W2:Y:S01]  /*1b670*/  LDL.LU R17, [R1+0x86c] ;  /* 0x00086c0001117983 */ /* 0x000ea20000300800 */
[----:B------:R-:W-:-:S03]  /*1b680*/  IADD3 R58, P1, R58, R241, RZ ;  /* 0x000000f13a3a7210 */ /* 0x000fc60007f3e0ff */
[----:B------:R1:W-:Y:S02]  /*1b690*/  LDGSTS.E [R16+0x9f00], desc[UR8][R18.64], P0 ;  /* 0x09f0000012107fae */ /* 0x0003e40008121848 */
[----:B------:R-:W-:Y:S01]  /*1b6a0*/  IMAD.X R59, R59, 0x1, R240, P1 ;  /* 0x000000013b3b7824 */ /* 0x000fe200008e06f0 */
[----:B-1----:R-:W-:Y:S01]  /*1b6b0*/  LOP3.LUT R16, R60, 0x70, RZ, 0x3c, !PT ;  /* 0x000000703c107812 */ /* 0x002fe200078e3cff */
[----:B------:R-:W-:-:S03]  /*1b6c0*/  IMAD.MOV.U32 R18, RZ, RZ, R58 ;  /* 0x000000ffff127224 */ /* 0x000fc600078e003a */
[----:B------:R-:W-:Y:S02]  /*1b6d0*/  MOV R19, R59 ;  /* 0x0000003b00137202 */ /* 0x000fe40000000f00 */
[----:B------:R-:W-:-:S05]  /*1b6e0*/  IADD3 R16, R16, UR7, RZ ;  /* 0x0000000710107c10 */ /* 0x000fca000fffe0ff */
[----:B------:R1:W-:Y:S04]  /*1b6f0*/  LDGSTS.E [R16+0x8380], desc[UR8][R18.64], P0 ;  /* 0x0838000012107fae */ /* 0x0003e80008121848 */
[----:B------:R1:W-:Y:S04]  /*1b700*/  STL [R1+0x6ac], R58 ;  /* 0x0006ac3a01007387 */ /* 0x0003e80000100800 */
[----:B------:R1:W-:Y:S01]  /*1b710*/  STL [R1+0x6a8], R59 ;  /* 0x0006a83b01007387 */ /* 0x0003e20000100800 */
[----:B------:R-:W-:Y:S02]  /*1b720*/  IADD3 R252, R252, 0x1, RZ ;  /* 0x00000001fcfc7810 */ /* 0x000fe40007ffe0ff */
[----:B----4-:R-:W-:-:S05]  /*1b730*/  IADD3 R56, P2, R56, R241, RZ ;  /* 0x000000f138387210 */ /* 0x010fca0007f5e0ff */
[----:B------:R-:W-:Y:S02]  /*1b740*/  IMAD.X R57, R57, 0x1, R240, P2 ;  /* 0x0000000139397824 */ /* 0x000fe400010e06f0 */
[----:B-1----:R-:W-:Y:S01]  /*1b750*/  IMAD.MOV.U32 R18, RZ, RZ, R56 ;  /* 0x000000ffff127224 */ /* 0x002fe200078e0038 */
[----:B------:R-:W-:Y:S02]  /*1b760*/  IADD3 R54, P1, R54, R241, RZ ;  /* 0x000000f136367210 */ /* 0x000fe40007f3e0ff */
[----:B------:R-:W-:-:S03]  /*1b770*/  MOV R19, R57 ;  /* 0x0000003900137202 */ /* 0x000fc60000000f00 */
[----:B------:R-:W-:Y:S02]  /*1b780*/  IMAD.X R55, R55, 0x1, R240, P1 ;  /* 0x0000000137377824 */ /* 0x000fe400008e06f0 */
[----:B------:R1:W-:Y:S01]  /*1b790*/  LDGSTS.E [R16+0x8780], desc[UR8][R18.64], P0 ;  /* 0x0878000012107fae */ /* 0x0003e20008121848 */
[----:B------:R-:W-:-:S05]  /*1b7a0*/  IADD3 R52, P2, R52, R241, RZ ;  /* 0x000000f134347210 */ /* 0x000fca0007f5e0ff */
[----:B------:R-:W-:Y:S01]  /*1b7b0*/  IMAD.X R53, R53, 0x1, R240, P2 ;  /* 0x0000000135357824 */ /* 0x000fe200010e06f0 */
[----:B------:R-:W-:Y:S01]  /*1b7c0*/  IADD3 R50, P1, R50, R241, RZ ;  /* 0x000000f132327210 */ /* 0x000fe20007f3e0ff */
[----:B-1----:R-:W-:Y:S01]  /*1b7d0*/  IMAD.MOV.U32 R18, RZ, RZ, R54 ;  /* 0x000000ffff127224 */ /* 0x002fe200078e0036 */
[----:B------:R-:W-:-:S03]  /*1b7e0*/  MOV R19, R55 ;  /* 0x0000003700137202 */ /* 0x000fc60000000f00 */
[----:B---3--:R-:W-:Y:S02]  /*1b7f0*/  IMAD.X R51, R51, 0x1, R240, P1 ;  /* 0x0000000133337824 */ /* 0x008fe400008e06f0 */
[----:B------:R1:W-:Y:S01]  /*1b800*/  LDGSTS.E [R16+0x8b80], desc[UR8][R18.64], P0 ;  /* 0x08b8000012107fae */ /* 0x0003e20008121848 */
[----:B------:R-:W-:Y:S01]  /*1b810*/  IADD3 R48, P2, R48, R241, RZ ;  /* 0x000000f130307210 */ /* 0x000fe20007f5e0ff */
[----:B-1----:R-:W-:Y:S01]  /*1b820*/  IMAD.MOV.U32 R18, RZ, RZ, R52 ;  /* 0x000000ffff127224 */ /* 0x002fe200078e0034 */
[----:B------:R-:W-:-:S03]  /*1b830*/  MOV R19, R53 ;  /* 0x0000003500137202 */ /* 0x000fc60000000f00 */
[--C-:B------:R-:W-:Y:S01]  /*1b840*/  IMAD.X R49, R49, 0x1, R240.reuse, P2 ;  /* 0x0000000131317824 */ /* 0x100fe200010e06f0 */
[-C--:B------:R-:W-:Y:S01]  /*1b850*/  IADD3 R46, P3, R46, R241.reuse, RZ ;  /* 0x000000f12e2e7210 */ /* 0x080fe20007f7e0ff */
[----:B------:R1:W-:Y:S04]  /*1b860*/  LDGSTS.E [R16+0x8f80], desc[UR8][R18.64], P0 ;  /* 0x08f8000012107fae */ /* 0x0003e80008121848 */
[----:B------:R-:W-:Y:S01]  /*1b870*/  IMAD.X R47, R47, 0x1, R240, P3 ;  /* 0x000000012f2f7824 */ /* 0x000fe200018e06f0 */
[----:B------:R3:W-:Y:S01]  /*1b880*/  STL [R1+0x6ec], R56 ;  /* 0x0006ec3801007387 */ /* 0x0007e20000100800 */
[----:B-1----:R-:W-:Y:S01]  /*1b890*/  MOV R18, R50 ;  /* 0x0000003200127202 */ /* 0x002fe20000000f00 */
[----:B------:R-:W-:Y:S02]  /*1b8a0*/  IMAD.MOV.U32 R19, RZ, RZ, R51 ;  /* 0x000000ffff137224 */ /* 0x000fe400078e0033 */
[----:B------:R3:W-:Y:S04]  /*1b8b0*/  STL [R1+0x72c], R54 ;  /* 0x00072c3601007387 */ /* 0x0007e80000100800 */
[----:B------:R1:W-:Y:S01]  /*1b8c0*/  LDGSTS.E [R16+0x9380], desc[UR8][R18.64], P0 ;  /* 0x0938000012107fae */ /* 0x0003e20008121848 */
[----:B--2---:R-:W-:-:S03]  /*1b8d0*/  IADD3 R17, P1, R17, R241, RZ ;  /* 0x000000f111117210 */ /* 0x004fc60007f3e0ff */
[----:B------:R3:W-:Y:S04]  /*1b8e0*/  STL [R1+0x6e8], R57 ;  /* 0x0006e83901007387 */ /* 0x0007e80000100800 */
[----:B------:R3:W-:Y:S01]  /*1b8f0*/  STL [R1+0x76c], R52 ;  /* 0x00076c3401007387 */ /* 0x0007e20000100800 */
[----:B-1----:R-:W-:Y:S01]  /*1b900*/  MOV R18, R48 ;  /* 0x0000003000127202 */ /* 0x002fe20000000f00 */
[----:B------:R-:W-:Y:S02]  /*1b910*/  IMAD.MOV.U32 R19, RZ, RZ, R49 ;  /* 0x000000ffff137224 */ /* 0x000fe400078e0031 */
[----:B------:R3:W-:Y:S01]  /*1b920*/  STL [R1+0x728], R55 ;  /* 0x0007283701007387 */ /* 0x0007e20000100800 */
[----:B------:R-:W-:-:S03]  /*1b930*/  IMAD.X R45, R45, 0x1, R240, P1 ;  /* 0x000000012d2d7824 */ /* 0x000fc600008e06f0 */
[----:B------:R3:W-:Y:S04]  /*1b940*/  STL [R1+0x7ac], R50 ;  /* 0x0007ac3201007387 */ /* 0x0007e80000100800 */
[----:B------:R1:W-:Y:S04]  /*1b950*/  LDGSTS.E [R16+0x9780], desc[UR8][R18.64], P0 ;  /* 0x0978000012107fae */ /* 0x0003e80008121848 */
[----:B------:R3:W-:Y:S04]  /*1b960*/  STL [R1+0x768], R53 ;  /* 0x0007683501007387 */ /* 0x0007e80000100800 */
[----:B------:R3:W-:Y:S01]  /*1b970*/  STL [R1+0x7ec], R48 ;  /* 0x0007ec3001007387 */ /* 0x0007e20000100800 */
[----:B-1----:R-:W-:Y:S01]  /*1b980*/  IMAD.MOV.U32 R18, RZ, RZ, R46 ;  /* 0x000000ffff127224 */ /* 0x002fe200078e002e */
[----:B------:R-:W-:-:S02]  /*1b990*/  MOV R19, R47 ;  /* 0x0000002f00137202 */ /* 0x000fc40000000f00 */
[----:B------:R3:W-:Y:S04]  /*1b9a0*/  STL [R1+0x7a8], R51 ;  /* 0x0007a83301007387 */ /* 0x0007e80000100800 */
[----:B------:R3:W-:Y:S04]  /*1b9b0*/  STL [R1+0x82c], R46 ;  /* 0x00082c2e01007387 */ /* 0x0007e80000100800 */
[----:B------:R3:W-:Y:S04]  /*1b9c0*/  STL [R1+0x86c], R17 ;  /* 0x00086c1101007387 */ /* 0x0007e80000100800 */
[----:B------:R3:W-:Y:S04]  /*1b9d0*/  STL [R1+0x7e8], R49 ;  /* 0x0007e83101007387 */ /* 0x0007e80000100800 */
[----:B------:R1:W-:Y:S04]  /*1b9e0*/  LDGSTS.E [R16+0x9b80], desc[UR8][R18.64], P0 ;  /* 0x09b8000012107fae */ /* 0x0003e80008121848 */
[----:B------:R3:W-:Y:S04]  /*1b9f0*/  STL [R1+0x828], R47 ;  /* 0x0008282f01007387 */ /* 0x0007e80000100800 */
[----:B------:R3:W-:Y:S01]  /*1ba00*/  STL [R1+0x868], R45 ;  /* 0x0008682d01007387 */ /* 0x0007e20000100800 */
[----:B-1----:R-:W-:-:S02]  /*1ba10*/  IMAD.MOV.U32 R18, RZ, RZ, R17 ;  /* 0x000000ffff127224 */ /* 0x002fc400078e0011 */
[----:B------:R-:W-:-:S05]  /*1ba20*/  IMAD.MOV.U32 R19, RZ, RZ, R45 ;  /* 0x000000ffff137224 */ /* 0x000fca00078e002d */
[----:B------:R3:W-:Y:S01]  /*1ba30*/  LDGSTS.E [R16+0x9f80], desc[UR8][R18.64], P0 ;  /* 0x09f8000012107fae */ /* 0x0007e20008121848 */
[----:B------:R-:W-:-:S03]  /*1ba40*/  ISETP.NE.U32.AND P0, PT, R252, R44, PT ;  /* 0x0000002cfc00720c */ /* 0x000fc60003f05070 */
[----:B------:R-:W0:Y:S10]  /*1ba50*/  LDGDEPBAR ;  /* 0x00000000000079af */ /* 0x000e340000000000 */
[----:B---3--:R-:W-:Y:S05]  /*1ba60*/  @P0 BRA `(.L_x_1) ;  /* 0xffffff3000400947 */ /* 0x008fea000383ffff */
.L_x_0:
[----:B------:R-:W2:Y:S01]  /*1ba70*/  LDL.LU R17, [R1+0x894] ;  /* 0x0008940001117983 */ /* 0x000ea20000300800 */
[----:B------:R-:W-:-:S04]  /*1ba80*/  DEPBAR.LE SB0, 0x0 ;  /* 0x000080000000791a */ /* 0x000fc80000000000 */
[----:B------:R-:W3:Y:S01]  /*1ba90*/  LDL.LU R16, [R1+0x890] ;  /* 0x0008900001107983 */ /* 0x000ee20000300800 */
[----:B------:R-:W-:Y:S01]  /*1baa0*/  MOV R46, R244 ;  /* 0x000000f4002e7202 */ /* 0x000fe20000000f00 */
[----:B------:R-:W-:Y:S01]  /*1bab0*/  IMAD.MOV.U32 R47, RZ, RZ, R246 ;  /* 0x000000ffff2f7224 */ /* 0x000fe200078e00f6 */
[----:B------:R-:W-:Y:S01]  /*1bac0*/  MOV R19, R174 ;  /* 0x000000ae00137202 */ /* 0x000fe20000000f00 */
[----:B------:R-:W3:Y:S01]  /*1bad0*/  LDL.LU R252, [R1+0x260] ;  /* 0x0002600001fc7983 */ /* 0x000ee20000300800 */
[----:B------:R-:W-:Y:S01]  /*1bae0*/  IMAD.MOV.U32 R18, RZ, RZ, R172 ;  /* 0x000000ffff127224 */ /* 0x000fe200078e00ac */
[----:B------:R-:W-:Y:S01]  /*1baf0*/  ULDC UR5, c[0x0][0x22c] ;  /* 0x00008b0000057ab9 */ /* 0x000fe20000000800 */
[C---:B-----5:R-:W-:Y:S01]  /*1bb00*/  VIADD R0, R243.reuse, 0x1 ;  /* 0x00000001f3007836 */ /* 0x060fe20000000000 */
[----:B------:R-:W4:Y:S01]  /*1bb10*/  LDL.LU R44, [R1+0xb0] ;  /* 0x0000b000012c7983 */ /* 0x000f220000300800 */
[----:B------:R-:W-:Y:S01]  /*1bb20*/  IMAD.MOV.U32 R52, RZ, RZ, R89 ;  /* 0x000000ffff347224 */ /* 0x000fe200078e0059 */
[----:B------:R-:W-:Y:S01]  /*1bb30*/  MOV R53, R91 ;  /* 0x0000005b00357202 */ /* 0x000fe20000000f00 */
[----:B------:R-:W-:Y:S01]  /*1bb40*/  IMAD.MOV.U32 R54, RZ, RZ, R141 ;  /* 0x000000ffff367224 */ /* 0x000fe200078e008d */
[----:B------:R-:W4:Y:S01]  /*1bb50*/  LDL.LU R45, [R1+0xb8] ;  /* 0x0000b800012d7983 */ /* 0x000f220000300800 */
[----:B------:R-:W-:Y:S01]  /*1bb60*/  ISETP.GE.AND P3, PT, R0, UR5, PT ;  /* 0x0000000500007c0c */ /* 0x000fe2000bf66270 */
[----:B------:R-:W-:Y:S01]  /*1bb70*/  IMAD.MOV.U32 R55, RZ, RZ, R143 ;  /* 0x000000ffff377224 */ /* 0x000fe200078e008f */
[----:B------:R-:W-:Y:S01]  /*1bb80*/  MOV R70, R232 ;  /* 0x000000e800467202 */ /* 0x000fe20000000f00 */
[----:B------:R-:W-:Y:S01]  /*1bb90*/  IMAD.MOV.U32 R71, RZ, RZ, R234 ;  /* 0x000000ffff477224 */ /* 0x000fe200078e00ea */
[----:B------:R-:W-:Y:S01]  /*1bba0*/  MOV R170, R32 ;  /* 0x0000002000aa7202 */ /* 0x000fe20000000f00 */
[----:B------:R-:W-:Y:S01]  /*1bbb0*/  IMAD.MOV.U32 R168, RZ, RZ, R216 ;  /* 0x000000ffffa87224 */ /* 0x000fe200078e00d8 */
[----:B------:R-:W-:Y:S01]  /*1bbc0*/  ULDC UR6, c[0x0][0x22c] ;  /* 0x00008b0000067ab9 */ /* 0x000fe20000000800 */
[----:B------:R-:W-:Y:S01]  /*1bbd0*/  IMAD.MOV.U32 R169, RZ, RZ, R218 ;  /* 0x000000ffffa97224 */ /* 0x000fe200078e00da */
[----:B------:R-:W-:Y:S01]  /*1bbe0*/  ULDC.64 UR26, c[0x0][0x228] ;  /* 0x00008a00001a7ab9 */ /* 0x000fe20000000a00 */
[----:B------:R-:W-:Y:S01]  /*1bbf0*/  IMAD.MOV.U32 R171, RZ, RZ, R34 ;  /* 0x000000ffffab7224 */ /* 0x000fe200078e0022 */
[----:B------:R-:W-:Y:S01]  /*1bc00*/  ULDC UR28, c[0x0][0x248] ;  /* 0x00009200001c7ab9 */ /* 0x000fe20000000800 */
[C---:B------:R-:W-:Y:S01]  /*1bc10*/  VIADD R2, R243.reuse, 0x2 ;  /* 0x00000002f3027836 */ /* 0x040fe20000000000 */
[----:B------:R-:W-:Y:S01]  /*1bc20*/  ULDC.64 UR24, c[0x0][0x228] ;  /* 0x00008a0000187ab9 */ /* 0x000fe20000000a00 */
[----:B------:R-:W-:Y:S01]  /*1bc30*/  ULDC.64 UR22, c[0x0][0x228] ;  /* 0x00008a0000167ab9 */ /* 0x000fe20000000a00 */
[----:B------:R-:W-:Y:S01]  /*1bc40*/  ULDC.64 UR20, c[0x0][0x228] ;  /* 0x00008a0000147ab9 */ /* 0x000fe20000000a00 */
[----:B------:R-:W-:Y:S01]  /*1bc50*/  ULDC.64 UR18, c[0x0][0x228] ;  /* 0x00008a0000127ab9 */ /* 0x000fe20000000a00 */
[----:B------:R-:W-:Y:S01]  /*1bc60*/  ULDC.64 UR16, c[0x0][0x228] ;  /* 0x00008a0000107ab9 */ /* 0x000fe20000000a00 */
[----:B------:R-:W-:Y:S01]  /*1bc70*/  ULDC.64 UR14, c[0x0][0x228] ;  /* 0x00008a00000e7ab9 */ /* 0x000fe20000000a00 */
[----:B------:R-:W-:Y:S01]  /*1bc80*/  ULDC.64 UR12, c[0x0][0x228] ;  /* 0x00008a00000c7ab9 */ /* 0x000fe20000000a00 */
[----:B------:R-:W-:Y:S01]  /*1bc90*/  ULDC.64 UR10, c[0x0][0x228] ;  /* 0x00008a00000a7ab9 */ /* 0x000fe20000000a00 */
[----:B------:R-:W-:Y:S01]  /*1bca0*/  BAR.SYNC.DEFER_BLOCKING 0x0 ;  /* 0x0000000000007b1d */ /* 0x000fe20000010000 */
[----:B--2---:R-:W-:-:S02]  /*1bcb0*/  ISETP.GE.AND P0, PT, R243, R17, PT ;  /* 0x00000011f300720c */ /* 0x004fc40003f06270 */
[----:B---3--:R-:W-:-:S03]  /*1bcc0*/  ISETP.GE.AND P2, PT, R252, R16, PT ;  /* 0x00000010fc00720c */ /* 0x008fc60003f46270 */
[----:B------:R-:W1:Y:S01]  /*1bcd0*/  S2R R16, SR_TID.X ;  /* 0x0000000000107919 */ /* 0x000e620000002100 */
[----:B------:R-:W-:Y:S01]  /*1bce0*/  MOV R91, R183 ;  /* 0x000000b7005b7202 */ /* 0x000fe20000000f00 */
[----:B------:R-:W-:Y:S01]  /*1bcf0*/  IMAD.MOV.U32 R216, RZ, RZ, R225 ;  /* 0x000000ffffd87224 */ /* 0x000fe200078e00e1 */
[----:B------:R-:W-:Y:S01]  /*1bd00*/  MOV R218, R41 ;  /* 0x0000002900da7202 */ /* 0x000fe20000000f00 */
[----:B------:R-:W-:Y:S01]  /*1bd10*/  IMAD.MOV.U32 R232, RZ, RZ, R24 ;  /* 0x000000ffffe87224 */ /* 0x000fe200078e0018 */
[----:B------:R-:W-:Y:S02]  /*1bd20*/  MOV R234, R80 ;  /* 0x0000005000ea7202 */ /* 0x000fe40000000f00 */
[----:B------:R-:W-:Y:S02]  /*1bd30*/  ISETP.GE.AND P1, PT, R2, UR6, PT ;  /* 0x0000000602007c0c */ /* 0x000fe4000bf26270 */
[----:B-1----:R-:W-:Y:S01]  /*1bd40*/  LOP3.LUT R16, R16, 0x1f, RZ, 0xc0, !PT ;  /* 0x0000001f10107812 */ /* 0x002fe200078ec0ff */
[----:B------:R-:W-:Y:S01]  /*1bd50*/  IMAD.MOV.U32 R183, RZ, RZ, R151 ;  /* 0x000000ffffb77224 */ /* 0x000fe200078e0097 */
[----:B------:R-:W1:Y:S01]  /*1bd60*/  LDC R2, c[0x0][0x244] ;  /* 0x00009100ff027b82 */ /* 0x000e620000000800 */
[----:B------:R-:W-:Y:S01]  /*1bd70*/  IMAD.MOV.U32 R225, RZ, RZ, R22 ;  /* 0x000000ffffe17224 */ /* 0x000fe200078e0016 */
[----:B------:R-:W-:Y:S01]  /*1bd80*/  LEA R240, R16, UR4, 0x4 ;  /* 0x0000000410f07c11 */ /* 0x000fe2000f8e20ff */
[----:B------:R-:W-:Y:S01]  /*1bd90*/  IMAD.MOV.U32 R151, RZ, RZ, R126 ;  /* 0x000000ffff977224 */ /* 0x000fe200078e007e */
[----:B------:R-:W2:Y:S01]  /*1bda0*/  LDL.LU R16, [R1+0x250] ;  /* 0x0002500001107983 */ /* 0x000ea20000300800 */
[----:B------:R-:W-:Y:S01]  /*1bdb0*/  ULDC.64 UR6, c[0x0][0x220] ;  /* 0x0000880000067ab9 */ /* 0x000fe20000000a00 */
[----:B------:R-:W-:-:S02]  /*1bdc0*/  ULDC.64 UR4, c[0x0][0x228] ;  /* 0x00008a0000047ab9 */ /* 0x000fc40000000a00 */
[----:B------:R-:W2:Y:S04]  /*1bdd0*/  LDL.LU R17, [R1+0x258] ;  /* 0x0002580001117983 */ /* 0x000ea80000300800 */
[----:B----4-:R-:W-:Y:S01]  /*1bde0*/  STSM.16.M88.4 [R240], R44 ;  /* 0x0000002cf0007844 */ /* 0x010fe20000000200 */
[----:B------:R-:W-:-:S03]  /*1bdf0*/  NOP ;  /* 0x0000000000007918 */ /* 0x000fc60000000000 */
[----:B------:R-:W3:Y:S01]  /*1be00*/  LDS.128 R44, [R240] ;  /* 0x00000000f02c7984 */ /* 0x000ee20000000c00 */
[----:B------:R-:W-:-:S03]  /*1be10*/  NOP ;  /* 0x0000000000007918 */ /* 0x000fc60000000000 */
[----:B---3--:R-:W-:Y:S04]  /*1be20*/  STL.64 [R1+0xe0], R44 ;  /* 0x0000e02c01007387 */ /* 0x008fe80000100a00 */
[----:B------:R-:W-:Y:S04]  /*1be30*/  STL.64 [R1+0xe8], R46 ;  /* 0x0000e82e01007387 */ /* 0x000fe80000100a00 */
[----:B--2---:R2:W-:Y:S01]  /*1be40*/  STSM.16.M88.4 [R240], R16 ;  /* 0x00000010f0007844 */ /* 0x0045e20000000200 */
[----:B------:R-:W-:-:S03]  /*1be50*/  NOP ;  /* 0x0000000000007918 */ /* 0x000fc60000000000 */
[----:B------:R-:W3:Y:S01]  /*1be60*/  LDS.128 R44, [R240] ;  /* 0x00000000f02c7984 */ /* 0x000ee20000000c00 */
[----:B--2---:R-:W-:Y:S01]  /*1be70*/  IMAD.MOV.U32 R16, RZ, RZ, R204 ;  /* 0x000000ffff107224 */ /* 0x004fe200078e00cc */
[----:B------:R-:W-:Y:S01]  /*1be80*/  MOV R18, R116 ;  /* 0x0000007400127202 */ /* 0x000fe20000000f00 */
[----:B------:R-:W-:Y:S02]  /*1be90*/  IMAD.MOV.U32 R17, RZ, RZ, R206 ;  /* 0x000000ffff117224 */ /* 0x000fe400078e00ce */
[----:B------:R-:W-:Y:S01]  /*1bea0*/  IMAD.MOV.U32 R19, RZ, RZ, R118 ;  /* 0x000000ffff137224 */ /* 0x000fe200078e0076 */
[----:B------:R-:W-:-:S04]  /*1beb0*/  NOP ;  /* 0x0000000000007918 */ /* 0x000fc80000000000 */
[----:B------:R-:W-:Y:S01]  /*1bec0*/  STSM.16.M88.4 [R240], R16 ;  /* 0x00000010f0007844 */ /* 0x000fe20000000200 */
[----:B------:R-:W-:-:S03]  /*1bed0*/  NOP ;  /* 0x0000000000007918 */ /* 0x000fc60000000000 */
[----:B------:R-:W2:Y:S04]  /*1bee0*/  LDS.128 R16, [R240] ;  /* 0x00000000f0107984 */ /* 0x000ea80000000c00 */
[----:B---3--:R-:W-:Y:S04]  /*1bef0*/  STL.64 [R1+0xd0], R44 ;  /* 0x0000d02c01007387 */ /* 0x008fe80000100a00 */
[----:B------:R-:W-:Y:S04]  /*1bf00*/  STL.64 [R1+0xd8], R46 ;  /* 0x0000d82e01007387 */ /* 0x000fe80000100a00 */
[----:B--2---:R2:W-:Y:S04]  /*1bf10*/  STL.64 [R1+0xc0], R16 ;  /* 0x0000c01001007387 */ /* 0x0045e80000100a00 */
[----:B------:R3:W-:Y:S04]  /*1bf20*/  STL.64 [R1+0xc8], R18 ;  /* 0x0000c81201007387 */ /* 0x0007e80000100a00 */
[----:B--2---:R-:W2:Y:S04]  /*1bf30*/  LDL.LU R16, [R1+0xb4] ;  /* 0x0000b40001107983 */ /* 0x004ea80000300800 */
[----:B------:R-:W2:Y:S01]  /*1bf40*/  LDL.LU R17, [R1+0xbc] ;  /* 0x0000bc0001117983 */ /* 0x000ea20000300800 */
[----:B------:R-:W-:Y:S01]  /*1bf50*/  IMAD.MOV.U32 R44, RZ, RZ, R84 ;  /* 0x000000ffff2c7224 */ /* 0x000fe200078e0054 */
[----:B------:R-:W-:Y:S01]  /*1bf60*/  MOV R45, R86 ;  /* 0x00000056002d7202 */ /* 0x000fe20000000f00 */
[----:B------:R-:W-:-:S02]  /*1bf70*/  IMAD.MOV.U32 R46, RZ, RZ, R136 ;  /* 0x000000ffff2e7224 */ /* 0x000fc400078e0088 */
[----:B------:R-:W-:Y:S01]  /*1bf80*/  IMAD.MOV.U32 R47, RZ, RZ, R138 ;  /* 0x000000ffff2f7224 */ /* 0x000fe200078e008a */
[----:B------:R-:W-:-:S04]  /*1bf90*/  NOP ;  /* 0x0000000000007918 */ /* 0x000fc80000000000 */
[----:B------:R-:W-:Y:S01]  /*1bfa0*/  STSM.16.M88.4 [R240], R44 ;  /* 0x0000002cf0007844 */ /* 0x000fe20000000200 */
[----:B------:R-:W-:-:S03]  /*1bfb0*/  NOP ;  /* 0x0000000000007918 */ /* 0x000fc60000000000 */
[----:B------:R-:W4:Y:S01]  /*1bfc0*/  LDS.128 R44, [R240] ;  /* 0x00000000f02c7984 */ /* 0x000f220000000c00 */
[----:B---3--:R-:W-:Y:S01]  /*1bfd0*/  MOV R18, R245 ;  /* 0x000000f500127202 */ /* 0x008fe20000000f00 */
[----:B------:R-:W-:Y:S01]  /*1bfe0*/  IMAD.MOV.U32 R19, RZ, RZ, R247 ;  /* 0x000000ffff137224 */ /* 0x000fe200078e00f7 */
[----:B------:R-:W-:Y:S01]  /*1bff0*/  NOP ;  /* 0x0000000000007918 */ /* 0x000fe20000000000 */
[----:B----4-:R-:W-:Y:S04]  /*1c000*/  STL.64 [R1+0xb0], R44 ;  /* 0x0000b02c01007387 */ /* 0x010fe80000100a00 */
[----:B------:R-:W-:Y:S04]  /*1c010*/  STL.64 [R1+0xb8], R46 ;  /* 0x0000b82e01007387 */ /* 0x000fe80000100a00 */
[----:B--2---:R2:W-:Y:S01]  /*1c020*/  STSM.16.M88.4 [R240], R16 ;  /* 0x00000010f0007844 */ /* 0x0045e20000000200 */
[----:B------:R-:W-:-:S03]  /*1c030*/  NOP ;  /* 0x0000000000007918 */ /* 0x000fc60000000000 */
[----:B------:R-:W3:Y:S04]  /*1c040*/  LDS.128 R44, [R240] ;  /* 0x00000000f02c7984 */ /* 0x000ee80000000c00 */
[----:B--2---:R-:W2:Y:S04]  /*1c050*/  LDL.LU R16, [R1+0x254] ;  /* 0x0002540001107983 */ /* 0x004ea80000300800 */
[----:B------:R-:W2:Y:S01]  /*1c060*/  LDL.LU R17, [R1+0x25c] ;  /* 0x00025c0001117983 */ /* 0x000ea20000300800 */
[----:B------:R-:W-:Y:S01]  /*1c070*/  IMAD.MOV.U32 R18, RZ, RZ, R173 ;  /* 0x000000ffff127224 */ /* 0x000fe200078e00ad */
[----:B------:R-:W-:Y:S01]  /*1c080*/  MOV R19, R175 ;  /* 0x000000af00137202 */ /* 0x000fe20000000f00 */
[----:B------:R-:W-:Y:S01]  /*1c090*/  NOP ;  /* 0x0000000000007918 */ /* 0x000fe20000000000 */
[----:B---3--:R3:W-:Y:S04]  /*1c0a0*/  STL.64 [R1+0xa0], R44 ;  /* 0x0000a02c01007387 */ /* 0x0087e80000100a00 */
[----:B------:R4:W-:Y:S01]  /*1c0b0*/  STL.64 [R1+0xa8], R46 ;  /* 0x0000a82e01007387 */ /* 0x0009e20000100a00 */
[----:B---3--:R-:W-:-:S02]  /*1c0c0*/  IMAD.MOV.U32 R44, RZ, RZ, R205 ;  /* 0x000000ffff2c7224 */ /* 0x008fc400078e00cd */
[----:B------:R-:W-:Y:S01]  /*1c0d0*/  IMAD.MOV.U32 R45, RZ, RZ, R207 ;  /* 0x000000ffff2d7224 */ /* 0x000fe200078e00cf */
[----:B----4-:R-:W-:Y:S01]  /*1c0e0*/  MOV R46, R117 ;  /* 0x00000075002e7202 */ /* 0x010fe20000000f00 */
[----:B------:R-:W-:Y:S01]  /*1c0f0*/  IMAD.MOV.U32 R47, RZ, RZ, R119 ;  /* 0x000000ffff2f7224 */ /* 0x000fe200078e0077 */
[----:B--2---:R2:W-:Y:S01]  /*1c100*/  STSM.16.M88.4 [R240], R16 ;  /* 0x00000010f0007844 */ /* 0x0045e20000000200 */
[----:B------:R-:W-:-:S03]  /*1c110*/  NOP ;  /* 0x0000000000007918 */ /* 0x000fc60000000000 */
[----:B------:R-:W3:Y:S01]  /*1c120*/  LDS.128 R48, [R240] ;  /* 0x00000000f0307984 */ /* 0x000ee20000000c00 */
[----:B------:R-:W-:-:S03]  /*1c130*/  NOP ;  /* 0x0000000000007918 */ /* 0x000fc60000000000 */
[----:B------:R-:W-:Y:S01]  /*1c140*/  STSM.16.M88.4 [R240], R44 ;  /* 0x0000002cf0007844 */ /* 0x000fe20000000200 */
[----:B------:R-:W-:-:S03]  /*1c150*/  NOP ;  /* 0x0000000000007918 */ /* 0x000fc60000000000 */
[----:B------:R-:W4:Y:S01]  /*1c160*/  LDS.128 R44, [R240] ;  /* 0x00000000f02c7984 */ /* 0x000f220000000c00 */
[----:B--2---:R-:W-:Y:S01]  /*1c170*/  MOV R16, R85 ;  /* 0x0000005500107202 */ /* 0x004fe20000000f00 */
[----:B------:R-:W-:Y:S01]  /*1c180*/  IMAD.MOV.U32 R17, RZ, RZ, R87 ;  /* 0x000000ffff117224 */ /* 0x000fe200078e0057 */
[----:B------:R-:W-:Y:S01]  /*1c190*/  MOV R19, R139 ;  /* 0x0000008b00137202 */ /* 0x000fe20000000f00 */
[----:B------:R-:W-:Y:S01]  /*1c1a0*/  IMAD.MOV.U32 R18, RZ, RZ, R137 ;  /* 0x000000ffff127224 */ /* 0x000fe200078e0089 */
[----:B------:R-:W-:-:S04]  /*1c1b0*/  NOP ;  /* 0x0000000000007918 */ /* 0x000fc80000000000 */
[----:B------:R-:W-:Y:S01]  /*1c1c0*/  STSM.16.M88.4 [R240], R16 ;  /* 0x00000010f0007844 */ /* 0x000fe20000000200 */
[----:B------:R-:W-:-:S03]  /*1c1d0*/  NOP ;  /* 0x0000000000007918 */ /* 0x000fc60000000000 */
[----:B------:R-:W2:Y:S04]  /*1c1e0*/  LDS.128 R16, [R240] ;  /* 0x00000000f0107984 */ /* 0x000ea80000000c00 */
[----:B---3--:R3:W-:Y:S01]  /*1c1f0*/  STL [R1+0x94], R49 ;  /* 0x0000943101007387 */ /* 0x0087e20000100800 */
[----:B------:R-:W-:-:S03]  /*1c200*/  IMAD.MOV.U32 R0, RZ, RZ, R48 ;  /* 0x000000ffff007224 */ /* 0x000fc600078e0030 */
[----:B------:R-:W-:Y:S04]  /*1c210*/  STL.64 [R1+0x98], R50 ;  /* 0x0000983201007387 */ /* 0x000fe80000100a00 */
[----:B----4-:R-:W-:Y:S04]  /*1c220*/  STL.64 [R1+0x70], R44 ;  /* 0x0000702c01007387 */ /* 0x010fe80000100a00 */
[----:B------:R-:W-:Y:S01]  /*1c230*/  STL.64 [R1+0x78], R46 ;  /* 0x0000782e01007387 */ /* 0x000fe20000100a00 */
[----:B------:R-:W-:-:S03]  /*1c240*/  NOP ;  /* 0x0000000000007918 */ /* 0x000fc60000000000 */
[----:B------:R-:W4:Y:S04]  /*1c250*/  LDL.LU R48, [R1+0x80] ;  /* 0x0000800001307983 */ /* 0x000f280000300800 */
[----:B---3--:R-:W4:Y:S04]  /*1c260*/  LDL.LU R49, [R1+0x88] ;  /* 0x0000880001317983 */ /* 0x008f280000300800 */
[----:B--2---:R2:W-:Y:S04]  /*1c270*/  STL.64 [R1+0x60], R16 ;  /* 0x0000601001007387 */ /* 0x0045e80000100a00 */
[----:B------:R3:W-:Y:S04]  /*1c280*/  STL.64 [R1+0x68], R18 ;  /* 0x0000681201007387 */ /* 0x0007e80000100a00 */
[----:B--2---:R-:W2:Y:S04]  /*1c290*/  LDL.LU R16, [R1+0x240] ;  /* 0x0002400001107983 */ /* 0x004ea80000300800 */
[----:B------:R-:W2:Y:S01]  /*1c2a0*/  LDL.LU R17, [R1+0x248] ;  /* 0x0002480001117983 */ /* 0x000ea20000300800 */
[----:B------:R-:W-:-:S02]  /*1c2b0*/  IMAD.MOV.U32 R50, RZ, RZ, R236 ;  /* 0x000000ffff327224 */ /* 0x000fc400078e00ec */
[----:B------:R-:W-:Y:S01]  /*1c2c0*/  IMAD.MOV.U32 R51, RZ, RZ, R238 ;  /* 0x000000ffff337224 */ /* 0x000fe200078e00ee */
[----:B---3--:R-:W-:Y:S01]  /*1c2d0*/  MOV R18, R176 ;  /* 0x000000b000127202 */ /* 0x008fe20000000f00 */
[----:B------:R-:W-:-:S03]  /*1c2e0*/  IMAD.MOV.U32 R19, RZ, RZ, R178 ;  /* 0x000000ffff137224 */ /* 0x000fc600078e00b2 */
[----:B----4-:R-:W-:Y:S01]  /*1c2f0*/  STSM.16.M88.4 [R240], R48 ;  /* 0x00000030f0007844 */ /* 0x010fe20000000200 */
[----:B------:R-:W-:-:S03]  /*1c300*/  NOP ;  /* 0x0000000000007918 */ /* 0x000fc60000000000 */
[----:B------:R-:W3:Y:S01]  /*1c310*/  LDS.128 R44, [R240] ;  /* 0x00000000f02c7984 */ /* 0x000ee20000000c00 */
[----:B------:R-:W-:-:S03]  /*1c320*/  NOP ;  /* 0x0000000000007918 */ /* 0x000fc60000000000 */
[----:B--2---:R2:W-:Y:S01]  /*1c330*/  STSM.16.M88.4 [R240], R16 ;  /* 0x00000010f0007844 */ /* 0x0045e20000000200 */
[----:B------:R-:W-:-:S03]  /*1c340*/  NOP ;  /* 0x0000000000007918 */ /* 0x000fc60000000000 */
[----:B------:R-:W4:Y:S01]  /*1c350*/  LDS.128 R244, [R240] ;  /* 0x00000000f0f47984 */ /* 0x000f220000000c00 */
[----:B--2---:R-:W-:Y:S01]  /*1c360*/  IMAD.MOV.U32 R16, RZ, RZ, R88 ;  /* 0x000000ffff107224 */ /* 0x004fe200078e0058 */
[----:B------:R-:W-:Y:S01]  /*1c370*/  MOV R17, R90 ;  /* 0x0000005a00117202 */ /* 0x000fe20000000f00 */
[----:B------:R-:W-:Y:S02]  /*1c380*/  IMAD.MOV.U32 R18, RZ, RZ, R140 ;  /* 0x000000ffff127224 */ /* 0x000fe400078e008c */
[----:B------:R-:W-:Y:S01]  /*1c390*/  IMAD.MOV.U32 R19, RZ, RZ, R142 ;  /* 0x000000ffff137224 */ /* 0x000fe200078e008e */
[----:B------:R-:W-:Y:S01]  /*1c3a0*/  NOP ;  /* 0x0000000000007918 */ /* 0x000fe20000000000 */
[----:B---3--:R-:W-:Y:S01]  /*1c3b0*/  IMAD.MOV.U32 R242, RZ, RZ, R46 ;  /* 0x000000fffff27224 */ /* 0x008fe200078e002e */
[----:B------:R2:W-:Y:S01]  /*1c3c0*/  STL.64 [R1+0x40], R44 ;  /* 0x0000402c01007387 */ /* 0x0005e20000100a00 */
[----:B------:R-:W-:Y:S01]  /*1c3d0*/  MOV R241, R47 ;  /* 0x0000002f00f17202 */ /* 0x000fe20000000f00 */
[----:B------:R-:W-:Y:S01]  /*1c3e0*/  IMAD.MOV.U32 R47, RZ, RZ, R30 ;  /* 0x000000ffff2f7224 */ /* 0x000fe200078e001e */
[----:B------:R-:W-:Y:S01]  /*1c3f0*/  MOV R46, R28 ;  /* 0x0000001c002e7202 */ /* 0x000fe20000000f00 */
[----:B--2---:R-:W-:-:S02]  /*1c400*/  IMAD.MOV.U32 R44, RZ, RZ, R208 ;  /* 0x000000ffff2c7224 */ /* 0x004fc400078e00d0 */
[----:B------:R-:W-:-:S05]  /*1c410*/  IMAD.MOV.U32 R45, RZ, RZ, R210 ;  /* 0x000000ffff2d7224 */ /* 0x000fca00078e00d2 */
[----:B------:R-:W-:Y:S01]  /*1c420*/  STSM.16.M88.4 [R240], R44 ;  /* 0x0000002cf0007844 */ /* 0x000fe20000000200 */
[----:B------:R-:W-:-:S03]  /*1c430*/  NOP ;  /* 0x0000000000007918 */ /* 0x000fc60000000000 */
[----:B------:R-:W2:Y:S01]  /*1c440*/  LDS.128 R228, [R240] ;  /* 0x00000000f0e47984 */ /* 0x000ea20000000c00 */
[----:B------:R-:W-:-:S03]  /*1c450*/  NOP ;  /* 0x0000000000007918 */ /* 0x000fc60000000000 */
[----:B------:R3:W-:Y:S01]  /*1c460*/  STSM.16.M88.4 [R240], R16 ;  /* 0x00000010f0007844 */ /* 0x0007e20000000200 */
[----:B------:R-:W-:-:S03]  /*1c470*/  NOP ;  /* 0x0000000000007918 */ /* 0x000fc60000000000 */
[----:B------:R-:W2:Y:S04]  /*1c480*/  LDS.128 R44, [R240] ;  /* 0x00000000f02c7984 */ /* 0x000ea80000000c00 */
[----:B---3--:R-:W3:Y:S04]  /*1c490*/  LDL.LU R16, [R1+0x84] ;  /* 0x0000840001107983 */ /* 0x008ee80000300800 */
[----:B------:R-:W3:Y:S04]  /*1c4a0*/  LDL.LU R17, [R1+0x8c] ;  /* 0x00008c0001117983 */ /* 0x000ee80000300800 */
[----:B------:R-:W4:Y:S04]  /*1c4b0*/  LDL.LU R48, [R1+0x244] ;  /* 0x0002440001307983 */ /* 0x000f280000300800 */
[----:B------:R-:W4:Y:S01]  /*1c4c0*/  LDL.LU R49, [R1+0x24c] ;  /* 0x00024c0001317983 */ /* 0x000f220000300800 */
[----:B------:R-:W-:Y:S01]  /*1c4d0*/  MOV R18, R237 ;  /* 0x000000ed00127202 */ /* 0x000fe20000000f00 */
[----:B------:R-:W-:Y:S01]  /*1c4e0*/  IMAD.MOV.U32 R19, RZ, RZ, R239 ;  /* 0x000000ffff137224 */ /* 0x000fe200078e00ef */
[----:B------:R-:W-:Y:S01]  /*1c4f0*/  NOP ;  /* 0x0000000000007918 */ /* 0x000fe20000000000 */
[----:B------:R-:W-:Y:S01]  /*1c500*/  IMAD.MOV.U32 R50, RZ, RZ, R177 ;  /* 0x000000ffff327224 */ /* 0x000fe200078e00b1 */
[----:B------:R-:W-:Y:S01]  /*1c510*/  MOV R51, R179 ;  /* 0x000000b300337202 */ /* 0x000fe20000000f00 */
[----:B------:R-:W2:Y:S04]  /*1c520*/  LDL.LU R68, [R1+0x50] ;  /* 0x0000500001447983 */ /* 0x000ea80000300800 */
[----:B------:R-:W2:Y:S04]  /*1c530*/  LDL.LU R69, [R1+0x58] ;  /* 0x0000580001457983 */ /* 0x000ea80000300800 */
[----:B---3--:R-:W-:Y:S01]  /*1c540*/  STSM.16.M88.4 [R240], R16 ;  /* 0x00000010f0007844 */ /* 0x008fe20000000200 */
[----:B------:R-:W-:-:S03]  /*1c550*/  NOP ;  /* 0x0000000000007918 */ /* 0x000fc60000000000 */
[----:B------:R-:W3:Y:S01]  /*1c560*/  LDS.128 R16, [R240] ;  /* 0x00000000f0107984 */ /* 0x000ee20000000c00 */
[----:B------:R-:W-:-:S03]  /*1c570*/  NOP ;  /* 0x0000000000007918 */ /* 0x000fc60000000000 */
[----:B----4-:R4:W-:Y:S02]  /*1c580*/  STSM.16.M88.4 [R240], R48 ;  /* 0x00000030f0007844 */ /* 0x0109e40000000200 */
[----:B----4-:R-:W-:Y:S01]  /*1c590*/  IMAD.MOV.U32 R48, RZ, RZ, R209 ;  /* 0x000000ffff307224 */ /* 0x010fe200078e00d1 */
[----:B------:R-:W-:Y:S01]  /*1c5a0*/  MOV R50, R29 ;  /* 0x0000001d00327202 */ /* 0x000fe20000000f00 */
[----:B------:R-:W-:Y:S02]  /*1c5b0*/  IMAD.MOV.U32 R49, RZ, RZ, R211 ;  /* 0x000000ffff317224 */ /* 0x000fe400078e00d3 */
[----:B------:R-:W-:Y:S01]  /*1c5c0*/  IMAD.MOV.U32 R51, RZ, RZ, R31 ;  /* 0x000000ffff337224 */ /* 0x000fe200078e001f */
[----:B------:R-:W-:Y:S01]  /*1c5d0*/  NOP ;  /* 0x0000000000007918 */ /* 0x000fe20000000000 */
[----:B------:R-:W4:Y:S01]  /*1c5e0*/  LDS.128 R28, [R240] ;  /* 0x00000000f01c7984 */ /* 0x000f220000000c00 */
[----:B------:R-:W-:-:S03]  /*1c5f0*/  NOP ;  /* 0x0000000000007918 */ /* 0x000fc60000000000 */
[----:B------:R1:W-:Y:S01]  /*1c600*/  STSM.16.M88.4 [R240], R48 ;  /* 0x00000030f0007844 */ /* 0x0003e20000000200 */
[----:B------:R-:W-:-:S03]  /*1c610*/  NOP ;  /* 0x0000000000007918 */ /* 0x000fc60000000000 */
[----:B------:R-:W4:Y:S01]  /*1c620*/  LDS.128 R64, [R240] ;  /* 0x00000000f0407984 */ /* 0x000f220000000c00 */
[----:B------:R-:W-:-:S03]  /*1c630*/  NOP ;  /* 0x0000000000007918 */ /* 0x000fc60000000000 */
[----:B-1----:R-:W3:Y:S04]  /*1c640*/  LDL.LU R48, [R1+0x230] ;  /* 0x0002300001307983 */ /* 0x002ee80000300800 */
[----:B------:R-:W3:Y:S01]  /*1c650*/  LDL.LU R49, [R1+0x238] ;  /* 0x0002380001317983 */ /* 0x000ee20000300800 */
[----:B------:R-:W-:-:S03]  /*1c660*/  IMAD.MOV.U32 R50, RZ, RZ, R180 ;  /* 0x000000ffff327224 */ /* 0x000fc600078e00b4 */
[----:B------:R-:W-:Y:S01]  /*1c670*/  STSM.16.M88.4 [R240], R52 ;  /* 0x00000034f0007844 */ /* 0x000fe20000000200 */
[----:B------:R-:W-:-:S03]  /*1c680*/  NOP ;  /* 0x0000000000007918 */ /* 0x000fc60000000000 */
[----:B------:R-:W1:Y:S01]  /*1c690*/  LDS.128 R60, [R240] ;  /* 0x00000000f03c7984 */ /* 0x000e620000000c00 */
[----:B------:R-:W-:Y:S01]  /*1c6a0*/  NOP ;  /* 0x0000000000007918 */ /* 0x000fe20000000000 */
[----:B------:R-:W-:Y:S02]  /*1c6b0*/  MOV R51, R182 ;  /* 0x000000b600337202 */ /* 0x000fe40000000f00 */
[----:B--2---:R2:W-:Y:S01]  /*1c6c0*/  STSM.16.M88.4 [R240], R68 ;  /* 0x00000044f0007844 */ /* 0x0045e20000000200 */
[----:B------:R-:W-:-:S03]  /*1c6d0*/  NOP ;  /* 0x0000000000007918 */ /* 0x000fc60000000000 */
[----:B------:R-:W1:Y:S01]  /*1c6e0*/  LDS.128 R56, [R240] ;  /* 0x00000000f0387984 */ /* 0x000e620000000c00 */
[----:B------:R-:W-:Y:S01]  /*1c6f0*/  NOP ;  /* 0x0000000000007918 */ /* 0x000fe20000000000 */
[----:B------:R-:W-:Y:S01]  /*1c700*/  IMAD.MOV.U32 R84, RZ, RZ, R212 ;  /* 0x000000ffff547224 */ /* 0x000fe200078e00d4 */
[----:B------:R-:W-:Y:S01]  /*1c710*/  MOV R86, R112 ;  /* 0x0000007000567202 */ /* 0x000fe20000000f00 */
[----:B------:R-:W-:Y:S02]  /*1c720*/  IMAD.MOV.U32 R85, RZ, RZ, R214 ;  /* 0x000000ffff557224 */ /* 0x000fe400078e00d6 */
[----:B------:R-:W-:Y:S01]  /*1c730*/  IMAD.MOV.U32 R87, RZ, RZ, R114 ;  /* 0x000000ffff577224 */ /* 0x000fe200078e0072 */
[----:B--2---:R-:W-:Y:S01]  /*1c740*/  MOV R69, R94 ;  /* 0x0000005e00457202 */ /* 0x004fe20000000f00 */
[----:B------:R-:W-:Y:S02]  /*1c750*/  IMAD.MOV.U32 R68, RZ, RZ, R92 ;  /* 0x000000ffff447224 */ /* 0x000fe400078e005c */
[----:B------:R-:W-:-:S02]  /*1c760*/  IMAD.MOV.U32 R70, RZ, RZ, R144 ;  /* 0x000000ffff467224 */ /* 0x000fc400078e0090 */
[----:B------:R-:W-:Y:S01]  /*1c770*/  IMAD.MOV.U32 R71, RZ, RZ, R146 ;  /* 0x000000ffff477224 */ /* 0x000fe200078e0092 */
[----:B---3--:R-:W-:Y:S01]  /*1c780*/  STSM.16.M88.4 [R240], R48 ;  /* 0x00000030f0007844 */ /* 0x008fe20000000200 */
[----:B------:R-:W-:-:S03]  /*1c790*/  NOP ;  /* 0x0000000000007918 */ /* 0x000fc60000000000 */
[----:B------:R-:W2:Y:S01]  /*1c7a0*/  LDS.128 R52, [R240] ;  /* 0x00000000f0347984 */ /* 0x000ea20000000c00 */
[----:B------:R-:W-:-:S03]  /*1c7b0*/  NOP ;  /* 0x0000000000007918 */ /* 0x000fc60000000000 */
[----:B------:R-:W-:Y:S01]  /*1c7c0*/  STSM.16.M88.4 [R240], R84 ;  /* 0x00000054f0007844 */ /* 0x000fe20000000200 */
[----:B------:R-:W-:-:S03]  /*1c7d0*/  NOP ;  /* 0x0000000000007918 */ /* 0x000fc60000000000 */
[----:B------:R-:W3:Y:S01]  /*1c7e0*/  LDS.128 R48, [R240] ;  /* 0x00000000f0307984 */ /* 0x000ee20000000c00 */
[----:B------:R-:W-:-:S03]  /*1c7f0*/  NOP ;  /* 0x0000000000007918 */ /* 0x000fc60000000000 */
[----:B------:R4:W-:Y:S01]  /*1c800*/  STSM.16.M88.4 [R240], R68 ;  /* 0x00000044f0007844 */ /* 0x0009e20000000200 */
[----:B------:R-:W-:-:S03]  /*1c810*/  NOP ;  /* 0x0000000000007918 */ /* 0x000fc60000000000 */
[----:B------:R-:W3:Y:S04]  /*1c820*/  LDS.128 R84, [R240] ;  /* 0x00000000f0547984 */ /* 0x000ee80000000c00 */
[----:B----4-:R-:W4:Y:S04]  /*1c830*/  LDL.LU R68, [R1+0x54] ;  /* 0x0000540001447983 */ /* 0x010f280000300800 */
[----:B------:R-:W4:Y:S04]  /*1c840*/  LDL.LU R69, [R1+0x5c] ;  /* 0x00005c0001457983 */ /* 0x000f280000300800 */
[----:B------:R-:W2:Y:S04]  /*1c850*/  LDL.LU R88, [R1+0x234] ;  /* 0x0002340001587983 */ /* 0x000ea80000300800 */
[----:B------:R-:W2:Y:S01]  /*1c860*/  LDL.LU R89, [R1+0x23c] ;  /* 0x00023c0001597983 */ /* 0x000ea20000300800 */
[----:B------:R-:W-:Y:S01]  /*1c870*/  MOV R70, R233 ;  /* 0x000000e900467202 */ /* 0x000fe20000000f00 */
[----:B------:R-:W-:Y:S01]  /*1c880*/  IMAD.MOV.U32 R71, RZ, RZ, R235 ;  /* 0x000000ffff477224 */ /* 0x000fe200078e00eb */
[----:B------:R-:W-:Y:S01]  /*1c890*/  NOP ;  /* 0x0000000000007918 */ /* 0x000fe20000000000 */
[----:B------:R-:W-:Y:S01]  /*1c8a0*/  IMAD.MOV.U32 R90, RZ, RZ, R181 ;  /* 0x000000ffff5a7224 */ /* 0x000fe200078e00b5 */
[----:B------:R-:W-:Y:S01]  /*1c8b0*/  MOV R118, R113 ;  /* 0x0000007100767202 */ /* 0x000fe20000000f00 */
[----:B------:R-:W-:Y:S01]  /*1c8c0*/  IMAD.MOV.U32 R116, RZ, RZ, R213 ;  /* 0x000000ffff747224 */ /* 0x000fe200078e00d5 */
[----:B------:R-:W3:Y:S01]  /*1c8d0*/  LDL.LU R112, [R1+0x30] ;  /* 0x0000300001707983 */ /* 0x000ee20000300800 */
[----:B------:R-:W-:-:S02]  /*1c8e0*/  IMAD.MOV.U32 R117, RZ, RZ, R215 ;  /* 0x000000ffff757224 */ /* 0x000fc400078e00d7 */
[----:B------:R-:W-:Y:S01]  /*1c8f0*/  IMAD.MOV.U32 R119, RZ, RZ, R115 ;  /* 0x000000ffff777224 */ /* 0x000fe200078e0073 */
[----:B------:R-:W3:Y:S01]  /*1c900*/  LDL.LU R113, [R1+0x38] ;  /* 0x0000380001717983 */ /* 0x000ee20000300800 */
[----:B------:R-:W-:Y:S01]  /*1c910*/  IMAD.MOV.U32 R92, RZ, RZ, R93 ;  /* 0x000000ffff5c7224 */ /* 0x000fe200078e005d */
[----:B------:R-:W-:Y:S01]  /*1c920*/  MOV R93, R95 ;  /* 0x0000005f005d7202 */ /* 0x000fe20000000f00 */
[----:B------:R-:W-:Y:S02]  /*1c930*/  IMAD.MOV.U32 R94, RZ, RZ, R145 ;  /* 0x000000ffff5e7224 */ /* 0x000fe400078e0091 */
[----:B------:R-:W-:Y:S01]  /*1c940*/  IMAD.MOV.U32 R95, RZ, RZ, R147 ;  /* 0x000000ffff5f7224 */ /* 0x000fe200078e0093 */
[----:B----4-:R-:W-:Y:S01]  /*1c950*/  STSM.16.M88.4 [R240], R68 ;  /* 0x00000044f0007844 */ /* 0x010fe20000000200 */
[----:B------:R-:W-:-:S03]  /*1c960*/  NOP ;  /* 0x0000000000007918 */ /* 0x000fc60000000000 */
[----:B------:R-:W4:Y:S01]  /*1c970*/  LDS.128 R68, [R240] ;  /* 0x00000000f0447984 */ /* 0x000f220000000c00 */
[----:B------:R-:W-:-:S03]  /*1c980*/  NOP ;  /* 0x0000000000007918 */ /* 0x000fc60000000000 */
[----:B--2---:R-:W-:Y:S01]  /*1c990*/  STSM.16.M88.4 [R240], R88 ;  /* 0x00000058f0007844 */ /* 0x004fe20000000200 */
[----:B------:R-:W-:-:S03]  /*1c9a0*/  NOP ;  /* 0x0000000000007918 */ /* 0x000fc60000000000 */
[----:B------:R-:W2:Y:S01]  /*1c9b0*/  LDS.128 R88, [R240] ;  /* 0x00000000f0587984 */ /* 0x000ea20000000c00 */
[----:B------:R-:W-:-:S03]  /*1c9c0*/  NOP ;  /* 0x0000000000007918 */ /* 0x000fc60000000000 */
[----:B------:R-:W-:Y:S01]  /*1c9d0*/  STSM.16.M88.4 [R240], R116 ;  /* 0x00000074f0007844 */ /* 0x000fe20000000200 */
[----:B------:R-:W-:-:S03]  /*1c9e0*/  NOP ;  /* 0x0000000000007918 */ /* 0x000fc60000000000 */
[----:B------:R-:W2:Y:S01]  /*1c9f0*/  LDS.128 R136, [R240] ;  /* 0x00000000f0887984 */ /* 0x000ea20000000c00 */
[----:B------:R-:W-:-:S03]  /*1ca00*/  NOP ;  /* 0x0000000000007918 */ /* 0x000fc60000000000 */
[----:B------:R1:W-:Y:S01]  /*1ca10*/  STSM.16.M88.4 [R240], R92 ;  /* 0x0000005cf0007844 */ /* 0x0003e20000000200 */
[----:B------:R-:W-:Y:S01]  /*1ca20*/  MOV R114, R120 ;  /* 0x0000007800727202 */ /* 0x000fe20000000f00 */
[----:B------:R-:W-:Y:S01]  /*1ca30*/  IMAD.MOV.U32 R115, RZ, RZ, R122 ;  /* 0x000000ffff737224 */ /* 0x000fe200078e007a */
[----:B------:R-:W-:Y:S01]  /*1ca40*/  NOP ;  /* 0x0000000000007918 */ /* 0x000fe20000000000 */
[----:B------:R-:W2:Y:S01]  /*1ca50*/  LDS.128 R140, [R240] ;  /* 0x00000000f08c7984 */ /* 0x000ea20000000c00 */
[----:B------:R-:W-:-:S03]  /*1ca60*/  NOP ;  /* 0x0000000000007918 */ /* 0x000fc60000000000 */
[----:B-1----:R-:W4:Y:S04]  /*1ca70*/  LDL.LU R92, [R1+0x220] ;  /* 0x00022000015c7983 */ /* 0x002f280000300800 */
[----:B------:R-:W4:Y:S01]  /*1ca80*/  LDL.LU R93, [R1+0x228] ;  /* 0x00022800015d7983 */ /* 0x000f220000300800 */
[----:B------:R-:W-:Y:S01]  /*1ca90*/  IMAD.MOV.U32 R94, RZ, RZ, R184 ;  /* 0x000000ffff5e7224 */ /* 0x000fe200078e00b8 */
[----:B------:R-:W-:Y:S02]  /*1caa0*/  MOV R95, R186 ;  /* 0x000000ba005f7202 */ /* 0x000fe40000000f00 */
[----:B---3--:R-:W-:Y:S01]  /*1cab0*/  STSM.16.M88.4 [R240], R112 ;  /* 0x00000070f0007844 */ /* 0x008fe20000000200 */
[----:B------:R-:W-:-:S03]  /*1cac0*/  NOP ;  /* 0x0000000000007918 */ /* 0x000fc60000000000 */
[----:B------:R-:W1:Y:S01]  /*1cad0*/  LDS.128 R116, [R240] ;  /* 0x00000000f0747984 */ /* 0x000e620000000c00 */
[----:B------:R-:W-:Y:S01]  /*1cae0*/  NOP ;  /* 0x0000000000007918 */ /* 0x000fe20000000000 */
[----:B------:R-:W-:Y:S01]  /*1caf0*/  IMAD.MOV.U32 R144, RZ, RZ, R96 ;  /* 0x000000ffff907224 */ /* 0x000fe200078e0060 */
[----:B------:R-:W-:Y:S01]  /*1cb00*/  MOV R145, R98 ;  /* 0x0000006200917202 */ /* 0x000fe20000000f00 */
[----:B------:R-:W-:Y:S02]  /*1cb10*/  IMAD.MOV.U32 R146, RZ, RZ, R148 ;  /* 0x000000ffff927224 */ /* 0x000fe400078e0094 */
[----:B------:R-:W-:Y:S02]  /*1cb20*/  IMAD.MOV.U32 R147, RZ, RZ, R150 ;  /* 0x000000ffff937224 */ /* 0x000fe400078e0096 */
[----:B------:R-:W-:Y:S02]  /*1cb30*/  IMAD.MOV.U32 R182, RZ, RZ, R149 ;  /* 0x000000ffffb67224 */ /* 0x000fe400078e0095 */
[----:B------:R-:W-:Y:S01]  /*1cb40*/  IMAD.MOV.U32 R180, RZ, RZ, R97 ;  /* 0x000000ffffb47224 */ /* 0x000fe200078e0061 */
[----:B----4-:R-:W-:Y:S01]  /*1cb50*/  STSM.16.M88.4 [R240], R92 ;  /* 0x0000005cf0007844 */ /* 0x010fe20000000200 */
[----:B------:R-:W-:-:S03]  /*1cb60*/  NOP ;  /* 0x0000000000007918 */ /* 0x000fc60000000000 */
[----:B------:R-:W3:Y:S01]  /*1cb70*/  LDS.128 R112, [R240] ;  /* 0x00000000f0707984 */ /* 0x000ee20000000c00 */
[----:B------:R-:W-:-:S03]  /*1cb80*/  NOP ;  /* 0x0000000000007918 */ /* 0x000fc60000000000 */
[----:B------:R-:W-:Y:S01]  /*1cb90*/  STSM.16.M88.4 [R240], R168 ;  /* 0x000000a8f0007844 */ /* 0x000fe20000000200 */
[----:B------:R-:W-:-:S03]  /*1cba0*/  NOP ;  /* 0x0000000000007918 */ /* 0x000fc60000000000 */
[----:B------:R-:W4:Y:S01]  /*1cbb0*/  LDS.128 R92, [R240] ;  /* 0x00000000f05c7984 */ /* 0x000f220000000c00 */
[----:B------:R-:W-:-:S03]  /*1cbc0*/  NOP ;  /* 0x0000000000007918 */ /* 0x000fc60000000000 */
[----:B------:R2:W-:Y:S04]  /*1cbd0*/  STSM.16.M88.4 [R240], R144 ;  /* 0x00000090f0007844 */ /* 0x0005e80000000200 */
[----:B--2---:R-:W2:Y:S04]  /*1cbe0*/  LDL.LU R144, [R1+0x34] ;  /* 0x0000340001907983 */ /* 0x004ea80000300800 */
[----:B------:R-:W2:Y:S04]  /*1cbf0*/  LDL.LU R145, [R1+0x3c] ;  /* 0x00003c0001917983 */ /* 0x000ea80000300800 */
[----:B------:R-:W3:Y:S04]  /*1cc00*/  LDL.LU R168, [R1+0x224] ;  /* 0x0002240001a87983 */ /* 0x000ee80000300800 */
[----:B------:R-:W3:Y:S04]  /*1cc10*/  LDL.LU R169, [R1+0x22c] ;  /* 0x00022c0001a97983 */ /* 0x000ee80000300800 */
[----:B------:R-:W4:Y:S04]  /*1cc20*/  LDL.LU R148, [R1+0x20] ;  /* 0x0000200001947983 */ /* 0x000f280000300800 */
[----:B------:R-:W4:Y:S04]  /*1cc30*/  LDL.LU R149, [R1+0x28] ;  /* 0x0000280001957983 */ /* 0x000f280000300800 */
[----:B------:R-:W4:Y:S04]  /*1cc40*/  LDL.LU R96, [R1+0x210] ;  /* 0x0002100001607983 */ /* 0x000f280000300800 */
[----:B------:R-:W4:Y:S01]  /*1cc50*/  LDL.LU R97, [R1+0x218] ;  /* 0x0002180001617983 */ /* 0x000f220000300800 */
[----:B------:R-:W-:Y:S01]  /*1cc60*/  MOV R146, R121 ;  /* 0x0000007900927202 */ /* 0x000fe20000000f00 */
[----:B------:R-:W-:Y:S01]  /*1cc70*/  IMAD.MOV.U32 R147, RZ, RZ, R123 ;  /* 0x000000ffff937224 */ /* 0x000fe200078e007b */
[----:B------:R-:W-:Y:S01]  /*1cc80*/  NOP ;  /* 0x0000000000007918 */ /* 0x000fe20000000000 */
[----:B------:R-:W1:Y:S01]  /*1cc90*/  LDS.128 R120, [R240] ;  /* 0x00000000f0787984 */ /* 0x000e620000000c00 */
[----:B------:R-:W-:Y:S01]  /*1cca0*/  NOP ;  /* 0x0000000000007918 */ /* 0x000fe20000000000 */
[----:B------:R-:W-:Y:S01]  /*1ccb0*/  IMAD.MOV.U32 R170, RZ, RZ, R185 ;  /* 0x000000ffffaa7224 */ /* 0x000fe200078e00b9 */
[----:B------:R-:W-:-:S02]  /*1ccc0*/  MOV R171, R187 ;  /* 0x000000bb00ab7202 */ /* 0x000fc40000000f00 */
[----:B------:R-:W-:Y:S02]  /*1ccd0*/  MOV R181, R99 ;  /* 0x0000006300b57202 */ /* 0x000fe40000000f00 */
[----:B------:R-:W-:Y:S01]  /*1cce0*/  MOV R150, R124 ;  /* 0x0000007c00967202 */ /* 0x000fe20000000f00 */
[----:B------:R-:W-:Y:S01]  /*1ccf0*/  IMAD.MOV.U32 R98, RZ, RZ, R188 ;  /* 0x000000ffff627224 */ /* 0x000fe200078e00bc */
[----:B------:R-:W-:Y:S01]  /*1cd00*/  MOV R99, R190 ;  /* 0x000000be00637202 */ /* 0x000fe20000000f00 */
[----:B------:R-:W-:Y:S01]  /*1cd10*/  IMAD.MOV.U32 R184, RZ, RZ, R220 ;  /* 0x000000ffffb87224 */ /* 0x000fe200078e00dc */
[----:B------:R-:W-:Y:S01]  /*1cd20*/  MOV R186, R36 ;  /* 0x0000002400ba7202 */ /* 0x000fe20000000f00 */
[----:B------:R-:W-:Y:S02]  /*1cd30*/  IMAD.MOV.U32 R185, RZ, RZ, R222 ;  /* 0x000000ffffb97224 */ /* 0x000fe400078e00de */
[----:B------:R-:W-:Y:S02]  /*1cd40*/  IMAD.MOV.U32 R187, RZ, RZ, R38 ;  /* 0x000000ffffbb7224 */ /* 0x000fe400078e0026 */
[----:B------:R-:W-:-:S02]  /*1cd50*/  IMAD.MOV.U32 R210, RZ, RZ, R153 ;  /* 0x000000ffffd27224 */ /* 0x000fc400078e0099 */
[----:B------:R-:W-:Y:S01]  /*1cd60*/  IMAD.MOV.U32 R208, RZ, RZ, R101 ;  /* 0x000000ffffd07224 */ /* 0x000fe200078e0065 */
[----:B--2---:R-:W-:Y:S01]  /*1cd70*/  STSM.16.M88.4 [R240], R144 ;  /* 0x00000090f0007844 */ /* 0x004fe20000000200 */
[----:B------:R-:W-:-:S03]  /*1cd80*/  NOP ;  /* 0x0000000000007918 */ /* 0x000fc60000000000 */
[----:B------:R-:W2:Y:S01]  /*1cd90*/  LDS.128 R144, [R240] ;  /* 0x00000000f0907984 */ /* 0x000ea20000000c00 */
[----:B------:R-:W-:-:S03]  /*1cda0*/  NOP ;  /* 0x0000000000007918 */ /* 0x000fc60000000000 */
[----:B---3--:R3:W-:Y:S02]  /*1cdb0*/  STSM.16.M88.4 [R240], R168 ;  /* 0x000000a8f0007844 */ /* 0x0087e40000000200 */
[----:B---3--:R-:W-:Y:S01]  /*1cdc0*/  IMAD.MOV.U32 R168, RZ, RZ, R217 ;  /* 0x000000ffffa87224 */ /* 0x008fe200078e00d9 */
[----:B------:R-:W-:Y:S01]  /*1cdd0*/  MOV R170, R33 ;  /* 0x0000002100aa7202 */ /* 0x000fe20000000f00 */
[----:B------:R-:W-:Y:S02]  /*1cde0*/  IMAD.MOV.U32 R169, RZ, RZ, R219 ;  /* 0x000000ffffa97224 */ /* 0x000fe400078e00db */
[----:B------:R-:W-:Y:S01]  /*1cdf0*/  IMAD.MOV.U32 R171, RZ, RZ, R35 ;  /* 0x000000ffffab7224 */ /* 0x000fe200078e0023 */
[----:B------:R-:W-:Y:S01]  /*1ce00*/  NOP ;  /* 0x0000000000007918 */ /* 0x000fe20000000000 */
[----:B------:R-:W3:Y:S01]  /*1ce10*/  LDS.128 R32, [R240] ;  /* 0x00000000f0207984 */ /* 0x000ee20000000c00 */
[----:B------:R-:W-:-:S03]  /*1ce20*/  NOP ;  /* 0x0000000000007918 */ /* 0x000fc60000000000 */
[----:B------:R-:W-:Y:S01]  /*1ce30*/  STSM.16.M88.4 [R240], R168 ;  /* 0x000000a8f0007844 */ /* 0x000fe20000000200 */
[----:B------:R-:W-:-:S03]  /*1ce40*/  NOP ;  /* 0x0000000000007918 */ /* 0x000fc60000000000 */
[----:B------:R-:W3:Y:S01]  /*1ce50*/  LDS.128 R172, [R240] ;  /* 0x00000000f0ac7984 */ /* 0x000ee20000000c00 */
[----:B------:R-:W-:-:S03]  /*1ce60*/  NOP ;  /* 0x0000000000007918 */ /* 0x000fc60000000000 */
[----:B------:R1:W-:Y:S01]  /*1ce70*/  STSM.16.M88.4 [R240], R180 ;  /* 0x000000b4f0007844 */ /* 0x0003e20000000200 */
[----:B------:R-:W-:-:S03]  /*1ce80*/  NOP ;  /* 0x0000000000007918 */ /* 0x000fc60000000000 */
[----:B------:R-:W3:Y:S01]  /*1ce90*/  LDS.128 R176, [R240] ;  /* 0x00000000f0b07984 */ /* 0x000ee20000000c00 */
[----:B------:R-:W-:-:S03]  /*1cea0*/  NOP ;  /* 0x0000000000007918 */ /* 0x000fc60000000000 */
[----:B----4-:R-:W-:Y:S01]  /*1ceb0*/  STSM.16.M88.4 [R240], R148 ;  /* 0x00000094f0007844 */ /* 0x010fe20000000200 */
[----:B------:R-:W-:-:S03]  /*1cec0*/  NOP ;  /* 0x0000000000007918 */ /* 0x000fc60000000000 */
[----:B------:R-:W4:Y:S01]  /*1ced0*/  LDS.128 R168, [R240] ;  /* 0x00000000f0a87984 */ /* 0x000f220000000c00 */
[----:B------:R-:W-:-:S03]  /*1cee0*/  NOP ;  /* 0x0000000000007918 */ /* 0x000fc60000000000 */
[----:B------:R-:W-:Y:S01]  /*1cef0*/  STSM.16.M88.4 [R240], R96 ;  /* 0x00000060f0007844 */ /* 0x000fe20000000200 */
[----:B------:R-:W-:-:S03]  /*1cf00*/  NOP ;  /* 0x0000000000007918 */ /* 0x000fc60000000000 */
[----:B------:R-:W4:Y:S01]  /*1cf10*/  LDS.128 R148, [R240] ;  /* 0x00000000f0947984 */ /* 0x000f220000000c00 */
[----:B------:R-:W-:Y:S01]  /*1cf20*/  NOP ;  /* 0x0000000000007918 */ /* 0x000fe20000000000 */
[----:B-1----:R-:W-:Y:S01]  /*1cf30*/  IMAD.MOV.U32 R180, RZ, RZ, R100 ;  /* 0x000000ffffb47224 */ /* 0x002fe200078e0064 */
[----:B------:R-:W-:Y:S01]  /*1cf40*/  MOV R181, R102 ;  /* 0x0000006600b57202 */ /* 0x000fe20000000f00 */
[----:B------:R-:W-:Y:S01]  /*1cf50*/  IMAD.MOV.U32 R182, RZ, RZ, R152 ;  /* 0x000000ffffb67224 */ /* 0x000fe200078e0098 */
[----:B------:R-:W-:Y:S01]  /*1cf60*/  STSM.16.M88.4 [R240], R184 ;  /* 0x000000b8f0007844 */ /* 0x000fe20000000200 */
[----:B------:R-:W-:Y:S01]  /*1cf70*/  IMAD.MOV.U32 R183, RZ, RZ, R154 ;  /* 0x000000ffffb77224 */ /* 0x000fe200078e009a */
[----:B------:R-:W-:Y:S02]  /*1cf80*/  NOP ;  /* 0x0000000000007918 */ /* 0x000fe40000000000 */
[----:B------:R-:W1:Y:S01]  /*1cf90*/  LDS.128 R96, [R240] ;  /* 0x00000000f0607984 */ /* 0x000e620000000c00 */
        /* <DEDUP_REMOVED lines=16> */
[----:B------:R-:W-:Y:S01]  /*1d0a0*/  MOV R187, R191 ;  /* 0x000000bf00bb7202 */ /* 0x000fe20000000f00 */
        /* <DEDUP_REMOVED lines=50> */
[----:B------:R-:W3:Y:S01]  /*1d3d0*/  LDL.LU R213, [R1+0x20c] ;  /* 0x00020c0001d57983 */ /* 0x000ee20000300800 */
[----:B------:R-:W-:Y:S01]  /*1d3e0*/  MOV R210, R129 ;  /* 0x0000008100d27202 */ /* 0x000fe20000000f00 */
[----:B------:R-:W-:Y:S01]  /*1d3f0*/  IMAD.MOV.U32 R211, RZ, RZ, R131 ;  /* 0x000000ffffd37224 */ /* 0x000fe200078e0083 */
[----:B------:R-:W-:Y:S01]  /*1d400*/  NOP ;  /* 0x0000000000007918 */ /* 0x000fe20000000000 */
[----:B------:R-:W1:Y:S01]  /*1d410*/  LDS.128 R128, [R240] ;  /* 0x00000000f0807984 */ /* 0x000e620000000c00 */
[----:B------:R-:W-:-:S03]  /*1d420*/  NOP ;  /* 0x0000000000007918 */ /* 0x000fc60000000000 */
[----:B------:R-:W4:Y:S04]  /*1d430*/  LDL.LU R156, [R1] ;  /* 0x00000000019c7983 */ /* 0x000f280000300800 */
[----:B--2---:R2:W-:Y:S02]  /*1d440*/  STSM.16.M88.4 [R240], R208 ;  /* 0x000000d0f0007844 */ /* 0x0045e40000000200 */
[----:B--2---:R-:W-:Y:S02]  /*1d450*/  IMAD.MOV.U32 R210, RZ, RZ, R157 ;  /* 0x000000ffffd27224 */ /* 0x004fe400078e009d */
[----:B------:R-:W4:Y:S01]  /*1d460*/  LDL.LU R157, [R1+0x8] ;  /* 0x00000800019d7983 */ /* 0x000f220000300800 */
[----:B------:R-:W-:Y:S01]  /*1d470*/  IMAD.MOV.U32 R214, RZ, RZ, R193 ;  /* 0x000000ffffd67224 */ /* 0x000fe200078e00c1 */
[----:B------:R-:W-:Y:S01]  /*1d480*/  MOV R215, R195 ;  /* 0x000000c300d77202 */ /* 0x000fe20000000f00 */
[----:B------:R-:W-:Y:S01]  /*1d490*/  NOP ;  /* 0x0000000000007918 */ /* 0x000fe20000000000 */
[----:B------:R-:W2:Y:S01]  /*1d4a0*/  LDS.128 R192, [R240] ;  /* 0x00000000f0c07984 */ /* 0x000ea20000000c00 */
[----:B------:R-:W-:Y:S01]  /*1d4b0*/  NOP ;  /* 0x0000000000007918 */ /* 0x000fe20000000000 */
[----:B------:R-:W-:-:S02]  /*1d4c0*/  IMAD.MOV.U32 R217, RZ, RZ, R227 ;  /* 0x000000ffffd97224 */ /* 0x000fc400078e00e3 */
[----:B---3--:R-:W-:Y:S01]  /*1d4d0*/  STSM.16.M88.4 [R240], R212 ;  /* 0x000000d4f0007844 */ /* 0x008fe20000000200 */
[----:B------:R-:W-:Y:S01]  /*1d4e0*/  IMAD.MOV.U32 R219, RZ, RZ, R43 ;  /* 0x000000ffffdb7224 */ /* 0x000fe200078e002b */
[----:B------:R-:W-:Y:S02]  /*1d4f0*/  NOP ;  /* 0x0000000000007918 */ /* 0x000fe40000000000 */
[----:B------:R-:W3:Y:S01]  /*1d500*/  LDS.128 R40, [R240] ;  /* 0x00000000f0287984 */ /* 0x000ee20000000c00 */
[----:B------:R-:W-:Y:S01]  /*1d510*/  NOP ;  /* 0x0000000000007918 */ /* 0x000fe20000000000 */
[----:B------:R-:W-:Y:S01]  /*1d520*/  IMAD.MOV.U32 R208, RZ, RZ, R105 ;  /* 0x000000ffffd07224 */ /* 0x000fe200078e0069 */
[----:B------:R-:W-:Y:S01]  /*1d530*/  MOV R209, R107 ;  /* 0x0000006b00d17202 */ /* 0x000fe20000000f00 */
[----:B------:R-:W-:Y:S01]  /*1d540*/  IMAD.MOV.U32 R211, RZ, RZ, R159 ;  /* 0x000000ffffd37224 */ /* 0x000fe200078e009f */
[----:B------:R-:W-:Y:S01]  /*1d550*/  STSM.16.M88.4 [R240], R216 ;  /* 0x000000d8f0007844 */ /* 0x000fe20000000200 */
[----:B------:R-:W-:-:S03]  /*1d560*/  NOP ;  /* 0x0000000000007918 */ /* 0x000fc60000000000 */
[----:B------:R-:W3:Y:S01]  /*1d570*/  LDS.128 R212, [R240] ;  /* 0x00000000f0d47984 */ /* 0x000ee20000000c00 */
[----:B------:R-:W-:Y:S01]  /*1d580*/  NOP ;  /* 0x0000000000007918 */ /* 0x000fe20000000000 */
[----:B------:R-:W-:Y:S01]  /*1d590*/  MOV R158, R132 ;  /* 0x00000084009e7202 */ /* 0x000fe20000000f00 */
[----:B------:R-:W-:Y:S01]  /*1d5a0*/  IMAD.MOV.U32 R159, RZ, RZ, R134 ;  /* 0x000000ffff9f7224 */ /* 0x000fe200078e0086 */
[----:B------:R-:W-:Y:S01]  /*1d5b0*/  STSM.16.M88.4 [R240], R208 ;  /* 0x000000d0f0007844 */ /* 0x000fe20000000200 */
[----:B------:R-:W-:-:S03]  /*1d5c0*/  NOP ;  /* 0x0000000000007918 */ /* 0x000fc60000000000 */
[----:B------:R-:W3:Y:S01]  /*1d5d0*/  LDS.128 R216, [R240] ;  /* 0x00000000f0d87984 */ /* 0x000ee20000000c00 */
[----:B------:R-:W-:Y:S01]  /*1d5e0*/  NOP ;  /* 0x0000000000007918 */ /* 0x000fe20000000000 */
[----:B------:R-:W-:Y:S01]  /*1d5f0*/  IMAD.MOV.U32 R104, RZ, RZ, R164 ;  /* 0x000000ffff687224 */ /* 0x000fe200078e00a4 */
[----:B------:R-:W-:Y:S01]  /*1d600*/  MOV R105, R166 ;  /* 0x000000a600697202 */ /* 0x000fe20000000f00 */
[----:B------:R-:W-:Y:S02]  /*1d610*/  IMAD.MOV.U32 R106, RZ, RZ, R196 ;  /* 0x000000ffff6a7224 */ /* 0x000fe400078e00c4 */
        /* <DEDUP_REMOVED lines=8> */
[----:B----4-:R-:W-:Y:S01]  /*1d6a0*/  STSM.16.M88.4 [R240], R156 ;  /* 0x0000009cf0007844 */ /* 0x010fe20000000200 */
[----:B------:R-:W-:-:S03]  /*1d6b0*/  NOP ;  /* 0x0000000000007918 */ /* 0x000fc60000000000 */
[----:B------:R-:W4:Y:S01]  /*1d6c0*/  LDS.128 R208, [R240] ;  /* 0x00000000f0d07984 */ /* 0x000f220000000c00 */
[----:B------:R-:W-:-:S03]  /*1d6d0*/  NOP ;  /* 0x0000000000007918 */ /* 0x000fc60000000000 */
[----:B------:R-:W-:Y:S01]  /*1d6e0*/  STSM.16.M88.4 [R240], R104 ;  /* 0x00000068f0007844 */ /* 0x000fe20000000200 */
[----:B------:R-:W-:-:S03]  /*1d6f0*/  NOP ;  /* 0x0000000000007918 */ /* 0x000fc60000000000 */
[----:B------:R-:W4:Y:S01]  /*1d700*/  LDS.128 R156, [R240] ;  /* 0x00000000f09c7984 */ /* 0x000f220000000c00 */
[----:B------:R-:W-:-:S03]  /*1d710*/  NOP ;  /* 0x0000000000007918 */ /* 0x000fc60000000000 */
[----:B------:R-:W-:Y:S01]  /*1d720*/  STSM.16.M88.4 [R240], R224 ;  /* 0x000000e0f0007844 */ /* 0x000fe20000000200 */
[----:B------:R-:W-:-:S03]  /*1d730*/  NOP ;  /* 0x0000000000007918 */ /* 0x000fc60000000000 */
[----:B------:R-:W4:Y:S01]  /*1d740*/  LDS.128 R104, [R240] ;  /* 0x00000000f0687984 */ /* 0x000f220000000c00 */
[----:B------:R-:W-:-:S03]  /*1d750*/  NOP ;  /* 0x0000000000007918 */ /* 0x000fc60000000000 */
[----:B------:R1:W-:Y:S04]  /*1d760*/  STSM.16.M88.4 [R240], R220 ;  /* 0x000000dcf0007844 */ /* 0x0003e80000000200 */
[----:B-1----:R-:W2:Y:S04]  /*1d770*/  LDL.LU R220, [R1+0x4] ;  /* 0x0000040001dc7983 */ /* 0x002ea80000300800 */
[----:B------:R-:W2:Y:S01]  /*1d780*/  LDL.LU R221, [R1+0xc] ;  /* 0x00000c0001dd7983 */ /* 0x000ea20000300800 */
        /* <DEDUP_REMOVED lines=12> */
[----:B------:R-:W3:Y:S01]  /*1d850*/  LDL.LU R238, [R1+0x26c] ;  /* 0x00026c0001ee7983 */ /* 0x000ee20000300800 */
[----:B------:R-:W-:-:S03]  /*1d860*/  IMAD.MOV.U32 R198, RZ, RZ, R77 ;  /* 0x000000ffffc67224 */ /* 0x000fc600078e004d */
[----:B------:R-:W4:Y:S04]  /*1d870*/  LDL.LU R237, [R1+0x268] ;  /* 0x0002680001ed7983 */ /* 0x000f280000300800 */
[----:B------:R-:W4:Y:S01]  /*1d880*/  LDL.LU R236, [R1+0x264] ;  /* 0x0002640001ec7983 */ /* 0x000f220000300800 */
[----:B------:R-:W-:Y:S02]  /*1d890*/  IMAD.MOV.U32 R233, RZ, RZ, R26 ;  /* 0x000000ffffe97224 */ /* 0x000fe400078e001a */
[----:B------:R-:W-:Y:S01]  /*1d8a0*/  IMAD.MOV.U32 R235, RZ, RZ, R82 ;  /* 0x000000ffffeb7224 */ /* 0x000fe200078e0052 */
[----:B--2---:R2:W-:Y:S01]  /*1d8b0*/  STSM.16.M88.4 [R240], R220 ;  /* 0x000000dcf0007844 */ /* 0x0045e20000000200 */
[----:B------:R-:W-:-:S03]  /*1d8c0*/  NOP ;  /* 0x0000000000007918 */ /* 0x000fc60000000000 */
[----:B------:R-:W1:Y:S01]  /*1d8d0*/  LDS.128 R164, [R240] ;  /* 0x00000000f0a47984 */ /* 0x000e620000000c00 */
[----:B------:R-:W-:-:S03]  /*1d8e0*/  NOP ;  /* 0x0000000000007918 */ /* 0x000fc60000000000 */
[----:B------:R3:W-:Y:S01]  /*1d8f0*/  STSM.16.M88.4 [R240], R224 ;  /* 0x000000e0f0007844 */ /* 0x0007e20000000200 */
[----:B------:R-:W-:-:S03]  /*1d900*/  NOP ;  /* 0x0000000000007918 */ /* 0x000fc60000000000 */
[----:B------:R-:W1:Y:S01]  /*1d910*/  LDS.128 R20, [R240] ;  /* 0x00000000f0147984 */ /* 0x000e620000000c00 */
[----:B------:R-:W-:Y:S01]  /*1d920*/  NOP ;  /* 0x0000000000007918 */ /* 0x000fe20000000000 */
[----:B--2---:R-:W-:Y:S01]  /*1d930*/  IMAD.MOV.U32 R220, RZ, RZ, R109 ;  /* 0x000000ffffdc7224 */ /* 0x004fe200078e006d */
[----:B------:R-:W-:Y:S01]  /*1d940*/  MOV R222, R161 ;  /* 0x000000a100de7202 */ /* 0x000fe20000000f00 */
[----:B------:R-:W-:Y:S01]  /*1d950*/  IMAD.MOV.U32 R221, RZ, RZ, R111 ;  /* 0x000000ffffdd7224 */ /* 0x000fe200078e006f */
[----:B------:R2:W-:Y:S01]  /*1d960*/  STSM.16.M88.4 [R240], R196 ;  /* 0x000000c4f0007844 */ /* 0x0005e20000000200 */
[----:B------:R-:W-:Y:S01]  /*1d970*/  IMAD.MOV.U32 R223, RZ, RZ, R163 ;  /* 0x000000ffffdf7224 */ /* 0x000fe200078e00a3 */
[----:B------:R-:W-:Y:S02]  /*1d980*/  NOP ;  /* 0x0000000000007918 */ /* 0x000fe40000000000 */
[----:B------:R-:W1:Y:S01]  /*1d990*/  LDS.128 R76, [R240] ;  /* 0x00000000f04c7984 */ /* 0x000e620000000c00 */
[----:B------:R-:W-:Y:S01]  /*1d9a0*/  NOP ;  /* 0x0000000000007918 */ /* 0x000fe20000000000 */
[----:B---3--:R-:W-:Y:S01]  /*1d9b0*/  IMAD.MOV.U32 R224, RZ, RZ, R248 ;  /* 0x000000ffffe07224 */ /* 0x008fe200078e00f8 */
[----:B------:R-:W-:Y:S01]  /*1d9c0*/  MOV R225, R250 ;  /* 0x000000fa00e17202 */ /* 0x000fe20000000f00 */
[----:B------:R-:W-:Y:S01]  /*1d9d0*/  IMAD.MOV.U32 R226, RZ, RZ, R4 ;  /* 0x000000ffffe27224 */ /* 0x000fe200078e0004 */
[----:B------:R3:W-:Y:S01]  /*1d9e0*/  STSM.16.M88.4 [R240], R220 ;  /* 0x000000dcf0007844 */ /* 0x0007e20000000200 */
[----:B------:R-:W-:Y:S01]  /*1d9f0*/  IMAD.MOV.U32 R227, RZ, RZ, R6 ;  /* 0x000000ffffe37224 */ /* 0x000fe200078e0006 */
[----:B------:R-:W-:-:S02]  /*1da00*/  NOP ;  /* 0x0000000000007918 */ /* 0x000fc40000000000 */
[----:B------:R-:W1:Y:S01]  /*1da10*/  LDS.128 R108, [R240] ;  /* 0x00000000f06c7984 */ /* 0x000e620000000c00 */
[----:B------:R-:W-:Y:S01]  /*1da20*/  NOP ;  /* 0x0000000000007918 */ /* 0x000fe20000000000 */
[----:B--2---:R-:W-:Y:S01]  /*1da30*/  MOV R196, R8 ;  /* 0x0000000800c47202 */ /* 0x004fe20000000f00 */
[----:B------:R-:W-:Y:S01]  /*1da40*/  IMAD.MOV.U32 R197, RZ, RZ, R10 ;  /* 0x000000ffffc57224 */ /* 0x000fe200078e000a */
[----:B------:R-:W-:Y:S01]  /*1da50*/  MOV R199, R202 ;  /* 0x000000ca00c77202 */ /* 0x000fe20000000f00 */
[----:B------:R-:W-:Y:S01]  /*1da60*/  IMAD.MOV.U32 R198, RZ, RZ, R200 ;  /* 0x000000ffffc67224 */ /* 0x000fe200078e00c8 */
[----:B------:R-:W2:Y:S04]  /*1da70*/  LDL.LU R248, [R1+0xd0] ;  /* 0x0000d00001f87983 */ /* 0x000ea80000300800 */
[----:B------:R-:W-:Y:S01]  /*1da80*/  STSM.16.M88.4 [R240], R224 ;  /* 0x000000e0f0007844 */ /* 0x000fe20000000200 */
[----:B------:R-:W-:-:S03]  /*1da90*/  NOP ;  /* 0x0000000000007918 */ /* 0x000fc60000000000 */
[----:B------:R-:W2:Y:S04]  /*1daa0*/  LDL.LU R250, [R1+0xe0] ;  /* 0x0000e00001fa7983 */ /* 0x000ea80000300800 */
[----:B------:R-:W1:Y:S01]  /*1dab0*/  LDS.128 R160, [R240] ;  /* 0x00000000f0a07984 */ /* 0x000e620000000c00 */
[----:B------:R-:W-:-:S03]  /*1dac0*/  NOP ;  /* 0x0000000000007918 */ /* 0x000fc60000000000 */
[----:B------:R-:W-:Y:S01]  /*1dad0*/  STSM.16.M88.4 [R240], R196 ;  /* 0x000000c4f0007844 */ /* 0x000fe20000000200 */
[----:B------:R-:W-:-:S03]  /*1dae0*/  NOP ;  /* 0x0000000000007918 */ /* 0x000fc60000000000 */
[----:B------:R-:W1:Y:S01]  /*1daf0*/  LDS.128 R196, [R240] ;  /* 0x00000000f0c47984 */ /* 0x000e620000000c00 */
[----:B------:R-:W-:Y:S01]  /*1db00*/  NOP ;  /* 0x0000000000007918 */ /* 0x000fe20000000000 */
[----:B---3--:R-:W-:Y:S01]  /*1db10*/  IMAD.MOV.U32 R220, RZ, RZ, R12 ;  /* 0x000000ffffdc7224 */ /* 0x008fe200078e000c */
[----:B------:R-:W-:Y:S01]  /*1db20*/  MOV R221, R14 ;  /* 0x0000000e00dd7202 */ /* 0x000fe20000000f00 */
[----:B------:R-:W-:Y:S01]  /*1db30*/  IMAD.MOV.U32 R222, RZ, RZ, R72 ;  /* 0x000000ffffde7224 */ /* 0x000fe200078e0048 */
[----:B------:R3:W-:Y:S01]  /*1db40*/  STSM.16.M88.4 [R240], R232 ;  /* 0x000000e8f0007844 */ /* 0x0007e20000000200 */
[----:B------:R-:W-:Y:S01]  /*1db50*/  IMAD.MOV.U32 R223, RZ, RZ, R74 ;  /* 0x000000ffffdf7224 */ /* 0x000fe200078e004a */
[----:B------:R-:W-:Y:S02]  /*1db60*/  NOP ;  /* 0x0000000000007918 */ /* 0x000fe40000000000 */
[----:B------:R-:W1:Y:S01]  /*1db70*/  LDS.128 R224, [R240] ;  /* 0x00000000f0e07984 */ /* 0x000e620000000c00 */
[----:B------:R-:W-:-:S03]  /*1db80*/  NOP ;  /* 0x0000000000007918 */ /* 0x000fc60000000000 */
[----:B------:R4:W-:Y:S04]  /*1db90*/  STSM.16.M88.4 [R240], R220 ;  /* 0x000000dcf0007844 */ /* 0x0009e80000000200 */
[----:B---3--:R-:W3:Y:S04]  /*1dba0*/  LDL.LU R232, [R1+0xb0] ;  /* 0x0000b00001e87983 */ /* 0x008ee80000300800 */
[----:B------:R-:W3:Y:S04]  /*1dbb0*/  LDL.LU R233, [R1+0xa0] ;  /* 0x0000a00001e97983 */ /* 0x000ee80000300800 */
[----:B------:R-:W3:Y:S01]  /*1dbc0*/  LDL.LU R234, [R1+0x74] ;  /* 0x0000740001ea7983 */ /* 0x000ee20000300800 */
[----:B----4-:R-:W-:-:S03]  /*1dbd0*/  MOV R220, R249 ;  /* 0x000000f900dc7202 */ /* 0x010fc60000000f00 */
[----:B------:R-:W4:Y:S01]  /*1dbe0*/  LDL.LU R249, [R1+0xc0] ;  /* 0x0000c00001f97983 */ /* 0x000f220000300800 */
[----:B------:R-:W-:Y:S01]  /*1dbf0*/  IMAD.MOV.U32 R221, RZ, RZ, R251 ;  /* 0x000000ffffdd7224 */ /* 0x000fe200078e00fb */
[----:B------:R-:W-:Y:S01]  /*1dc00*/  MOV R223, R7 ;  /* 0x0000000700df7202 */ /* 0x000fe20000000f00 */
[----:B------:R-:W-:Y:S01]  /*1dc10*/  IMAD.MOV.U32 R222, RZ, RZ, R5 ;  /* 0x000000ffffde7224 */ /* 0x000fe200078e0005 */
[----:B------:R-:W-:Y:S01]  /*1dc20*/  NOP ;  /* 0x0000000000007918 */ /* 0x000fe20000000000 */
[----:B------:R-:W-:Y:S01]  /*1dc30*/  IMAD.MOV.U32 R8, RZ, RZ, R9 ;  /* 0x000000ffff087224 */ /* 0x000fe200078e0009 */
[----:B------:R-:W1:Y:S01]  /*1dc40*/  LDS.128 R4, [R240] ;  /* 0x00000000f0047984 */ /* 0x000e620000000c00 */
[----:B------:R-:W-:Y:S01]  /*1dc50*/  IMAD.MOV.U32 R9, RZ, RZ, R11 ;  /* 0x000000ffff097224 */ /* 0x000fe200078e000b */
[----:B------:R-:W-:Y:S01]  /*1dc60*/  NOP ;  /* 0x0000000000007918 */ /* 0x000fe20000000000 */
[----:B------:R-:W-:Y:S01]  /*1dc70*/  MOV R10, R201 ;  /* 0x000000c9000a7202 */ /* 0x000fe20000000f00 */
[----:B------:R-:W-:Y:S01]  /*1dc80*/  IMAD.MOV.U32 R11, RZ, RZ, R203 ;  /* 0x000000ffff0b7224 */ /* 0x000fe200078e00cb */
[----:B------:R1:W-:Y:S01]  /*1dc90*/  STSM.16.M88.4 [R240], R220 ;  /* 0x000000dcf0007844 */ /* 0x0003e20000000200 */
[----:B------:R-:W-:Y:S01]  /*1dca0*/  IMAD R3, R252, R2, RZ ;  /* 0x00000002fc037224 */ /* 0x000fe200078e02ff */
[----:B------:R-:W-:-:S02]  /*1dcb0*/  NOP ;  /* 0x0000000000007918 */ /* 0x000fc40000000000 */
[----:B------:R-:W3:Y:S01]  /*1dcc0*/  LDS.128 R200, [R240] ;  /* 0x00000000f0c87984 */ /* 0x000ee20000000c00 */
[----:B------:R-:W-:-:S03]  /*1dcd0*/  NOP ;  /* 0x0000000000007918 */ /* 0x000fc60000000000 */
[----:B------:R1:W-:Y:S01]  /*1dce0*/  STSM.16.M88.4 [R240], R8 ;  /* 0x00000008f0007844 */ /* 0x0003e20000000200 */
[C---:B------:R-:W-:Y:S02]  /*1dcf0*/  IMAD R72, R2.reuse, 0x20, R3 ;  /* 0x0000002002487824 */ /* 0x040fe400078e0203 */
[----:B------:R-:W-:Y:S01]  /*1dd00*/  IMAD.MOV.U32 R239, RZ, RZ, R0 ;  /* 0x000000ffffef7224 */ /* 0x000fe200078e0000 */
[C---:B------:R-:W-:Y:S01]  /*1dd10*/  ISETP.LT.AND P2, PT, R243.reuse, UR27, !P2 ;  /* 0x0000001bf3007c0c */ /* 0x040fe2000d741270 */
[----:B------:R-:W-:Y:S01]  /*1dd20*/  IMAD R0, R2, 0x20, R72 ;  /* 0x0000002002007824 */ /* 0x000fe200078e0248 */
[----:B------:R-:W-:Y:S01]  /*1dd30*/  ISETP.LT.AND P6, PT, R238, UR4, !P0 ;  /* 0x00000004ee007c0c */ /* 0x000fe2000c7c1270 */
[C---:B------:R-:W-:Y:S01]  /*1dd40*/  IMAD R82, R243.reuse, UR28, RZ ;  /* 0x0000001cf3527c24 */ /* 0x040fe2000f8e02ff */
[----:B------:R-:W3:Y:S01]  /*1dd50*/  LDL.LU R251, [R1+0x70] ;  /* 0x0000700001fb7983 */ /* 0x000ee20000300800 */
[----:B-1----:R-:W-:Y:S01]  /*1dd60*/  VIADD R222, R243, 0x3 ;  /* 0x00000003f3de7836 */ /* 0x002fe20000000000 */
[----:B------:R-:W-:-:S02]  /*1dd70*/  ULDC UR4, c[0x0][0x22c] ;  /* 0x00008b0000047ab9 */ /* 0x000fc40000000800 */
[----:B------:R-:W3:Y:S01]  /*1dd80*/  LDL.LU R235, [R1+0x60] ;  /* 0x0000600001eb7983 */ /* 0x000ee20000300800 */
[----:B------:R-:W-:Y:S01]  /*1dd90*/  MOV R8, R25 ;  /* 0x0000001900087202 */ /* 0x000fe20000000f00 */
[----:B------:R-:W-:Y:S01]  /*1dda0*/  IMAD.MOV.U32 R9, RZ, RZ, R27 ;  /* 0x000000ffff097224 */ /* 0x000fe200078e001b */
[----:B------:R-:W-:Y:S01]  /*1ddb0*/  MOV R11, R83 ;  /* 0x00000053000b7202 */ /* 0x000fe20000000f00 */
[----:B------:R-:W-:Y:S01]  /*1ddc0*/  IMAD.MOV.U32 R10, RZ, RZ, R81 ;  /* 0x000000ffff0a7224 */ /* 0x000fe200078e0051 */
[----:B------:R-:W-:Y:S01]  /*1ddd0*/  NOP ;  /* 0x0000000000007918 */ /* 0x000fe20000000000 */
[----:B------:R-:W1:Y:S01]  /*1dde0*/  LDS.128 R24, [R240] ;  /* 0x00000000f0187984 */ /* 0x000e620000000c00 */
[----:B------:R-:W-:-:S03]  /*1ddf0*/  NOP ;  /* 0x0000000000007918 */ /* 0x000fc60000000000 */
[----:B------:R1:W-:Y:S02]  /*1de00*/  STSM.16.M88.4 [R240], R8 ;  /* 0x00000008f0007844 */ /* 0x0003e40000000200 */
[----:B-1----:R-:W-:Y:S01]  /*1de10*/  IMAD.MOV.U32 R8, RZ, RZ, R13 ;  /* 0x000000ffff087224 */ /* 0x002fe200078e000d */
[----:B------:R-:W-:Y:S01]  /*1de20*/  MOV R9, R15 ;  /* 0x0000000f00097202 */ /* 0x000fe20000000f00 */
[----:B------:R-:W-:Y:S01]  /*1de30*/  IMAD.MOV.U32 R10, RZ, RZ, R73 ;  /* 0x000000ffff0a7224 */ /* 0x000fe200078e0049 */
[----:B------:R-:W-:Y:S01]  /*1de40*/  NOP ;  /* 0x0000000000007918 */ /* 0x000fe20000000000 */
[----:B------:R-:W-:Y:S01]  /*1de50*/  IMAD.MOV.U32 R11, RZ, RZ, R75 ;  /* 0x000000ffff0b7224 */ /* 0x000fe200078e004b */
[----:B------:R-:W1:Y:S01]  /*1de60*/  LDS.128 R12, [R240] ;  /* 0x00000000f00c7984 */ /* 0x000e620000000c00 */
[----:B------:R-:W-:Y:S01]  /*1de70*/  LEA R73, R2, R0, 0x5 ;  /* 0x0000000002497211 */ /* 0x000fe200078e28ff */
[----:B------:R-:W-:Y:S01]  /*1de80*/  NOP ;  /* 0x0000000000007918 */ /* 0x000fe20000000000 */
[C---:B------:R-:W-:Y:S01]  /*1de90*/  LEA R2, P5, R3.reuse, UR6, 0x2 ;  /* 0x0000000603027c11 */ /* 0x040fe2000f8a10ff */
[----:B------:R1:W-:Y:S03]  /*1dea0*/  STSM.16.M88.4 [R240], R8 ;  /* 0x00000008f0007844 */ /* 0x0003e60000000200 */
[----:B------:R-:W-:-:S03]  /*1deb0*/  LEA.HI.X.SX32 R3, R3, UR7, 0x2, P5 ;  /* 0x0000000703037c11 */ /* 0x000fc6000a8f16ff */
[----:B------:R-:W-:Y:S01]  /*1dec0*/  IMAD.WIDE R80, R82, 0x4, R2 ;  /* 0x0000000452507825 */ /* 0x000fe200078e0202 */
[----:B------:R-:W-:Y:S01]  /*1ded0*/  NOP ;  /* 0x0000000000007918 */ /* 0x000fe20000000000 */
[----:B-1----:R-:W-:-:S04]  /*1dee0*/  LEA R8, P4, R72, UR6, 0x2 ;  /* 0x0000000648087c11 */ /* 0x002fc8000f8810ff */
[----:B------:R-:W-:Y:S02]  /*1def0*/  LEA.HI.X.SX32 R9, R72, UR7, 0x2, P4 ;  /* 0x0000000748097c11 */ /* 0x000fe4000a0f16ff */
[----:B------:R-:W-:Y:S02]  /*1df00*/  LEA R10, P4, R0, UR6, 0x2 ;  /* 0x00000006000a7c11 */ /* 0x000fe4000f8810ff */
[----:B------:R-:W-:Y:S01]  /*1df10*/  LEA R72, P5, R73, UR6, 0x2 ;  /* 0x0000000649487c11 */ /* 0x000fe2000f8a10ff */
[----:B------:R-:W-:Y:S01]  /*1df20*/  IMAD.WIDE R74, R82, 0x4, R8 ;  /* 0x00000004524a7825 */ /* 0x000fe200078e0208 */
[----:B------:R-:W-:Y:S02]  /*1df30*/  LEA.HI.X.SX32 R11, R0, UR7, 0x2, P4 ;  /* 0x00000007000b7c11 */ /* 0x000fe4000a0f16ff */
[----:B------:R-:W-:Y:S02]  /*1df40*/  ISETP.LT.AND P4, PT, R237, UR24, !P0 ;  /* 0x00000018ed007c0c */ /* 0x000fe4000c781270 */
[----:B------:R-:W-:Y:S01]  /*1df50*/  LEA.HI.X.SX32 R73, R73, UR7, 0x2, P5 ;  /* 0x0000000749497c11 */ /* 0x000fe2000a8f16ff */
[----:B------:R-:W-:Y:S01]  /*1df60*/  VIADD R0, R82, UR28 ;  /* 0x0000001c52007c36 */ /* 0x000fe20008000000 */
[----:B------:R-:W-:Y:S01]  /*1df70*/  ISETP.LT.AND P5, PT, R252, UR20, !P3 ;  /* 0x00000014fc007c0c */ /* 0x000fe2000dfa1270 */
[----:B------:R-:W-:Y:S01]  /*1df80*/  IMAD.WIDE R220, R82, 0x4, R10 ;  /* 0x0000000452dc7825 */ /* 0x000fe200078e020a */
[----:B------:R-:W-:-:S03]  /*1df90*/  ULDC.64 UR6, c[0x0][0x228] ;  /* 0x00008a0000067ab9 */ /* 0x000fc60000000a00 */
[----:B------:R-:W-:Y:S01]  /*1dfa0*/  IMAD.WIDE R82, R82, 0x4, R72 ;  /* 0x0000000452527825 */ /* 0x000fe200078e0248 */
[----:B--2---:R1:W-:Y:S01]  /*1dfb0*/  @P2 STG.E desc[UR8][R80.64], R250 ;  /* 0x000000fa50002986 */ /* 0x0043e2000c101908 */
[----:B------:R-:W-:-:S03]  /*1dfc0*/  ISETP.LT.AND P2, PT, R236, UR22, !P0 ;  /* 0x00000016ec007c0c */ /* 0x000fc6000c741270 */
[----:B------:R2:W-:Y:S01]  /*1dfd0*/  @P6 STG.E desc[UR8][R74.64], R248 ;  /* 0x000000f84a006986 */ /* 0x0005e2000c101908 */
[----:B------:R-:W-:-:S03]  /*1dfe0*/  ISETP.LT.AND P6, PT, R238, UR18, !P3 ;  /* 0x00000012ee007c0c */ /* 0x000fc6000dfc1270 */
[----:B-1----:R-:W3:Y:S01]  /*1dff0*/  LDL.LU R250, [R1+0xe4] ;  /* 0x0000e40001fa7983 */ /* 0x002ee20000300800 */
[----:B------:R-:W-:-:S03]  /*1e000*/  IMAD.WIDE R80, R0, 0x4, R2 ;  /* 0x0000000400507825 */ /* 0x000fc600078e0202 */
[----:B--2---:R-:W2:Y:S01]  /*1e010*/  LDL.LU R248, [R1+0xd4] ;  /* 0x0000d40001f87983 */ /* 0x004ea20000300800 */
[----:B------:R-:W-:-:S03]  /*1e020*/  IMAD.WIDE R74, R0, 0x4, R8 ;  /* 0x00000004004a7825 */ /* 0x000fc600078e0208 */
[----:B----4-:R-:W-:Y:S04]  /*1e030*/  @P4 STG.E desc[UR8][R220.64], R249 ;  /* 0x000000f9dc004986 */ /* 0x010fe8000c101908 */
[----:B---3--:R-:W-:Y:S04]  /*1e040*/  @P2 STG.E desc[UR8][R82.64], R232 ;  /* 0x000000e852002986 */ /* 0x008fe8000c101908 */
[----:B------:R-:W-:Y:S04]  /*1e050*/  @P5 STG.E desc[UR8][R80.64], R233 ;  /* 0x000000e950005986 */ /* 0x000fe8000c101908 */
[----:B------:R1:W-:Y:S04]  /*1e060*/  @P6 STG.E desc[UR8][R74.64], R239 ;  /* 0x000000ef4a006986 */ /* 0x0003e8000c101908 */
[----:B-1----:R-:W3:Y:S01]  /*1e070*/  LDL.LU R239, [R1+0xc4] ;  /* 0x0000c40001ef7983 */ /* 0x002ee20000300800 */
[----:B------:R-:W-:-:S02]  /*1e080*/  ISETP.LT.AND P4, PT, R237, UR16, !P3 ;  /* 0x00000010ed007c0c */ /* 0x000fc4000df81270 */
[----:B------:R-:W-:Y:S01]  /*1e090*/  ISETP.GE.AND P0, PT, R222, UR4, PT ;  /* 0x00000004de007c0c */ /* 0x000fe2000bf06270 */
[----:B------:R-:W4:Y:S01]  /*1e0a0*/  LDL.LU R249, [R1+0xb4] ;  /* 0x0000b40001f97983 */ /* 0x000f220000300800 */
[----:B------:R-:W-:Y:S01]  /*1e0b0*/  ISETP.LT.AND P3, PT, R236, UR14, !P3 ;  /* 0x0000000eec007c0c */ /* 0x000fe2000df61270 */
[----:B------:R-:W-:Y:S01]  /*1e0c0*/  IMAD.WIDE R222, R0, 0x4, R10 ;  /* 0x0000000400de7825 */ /* 0x000fe200078e020a */
[----:B------:R-:W-:Y:S01]  /*1e0d0*/  ISETP.LT.AND P5, PT, R252, UR12, !P1 ;  /* 0x0000000cfc007c0c */ /* 0x000fe2000cfa1270 */
[----:B------:R-:W4:Y:S01]  /*1e0e0*/  LDL.LU R232, [R1+0xa4] ;  /* 0x0000a40001e87983 */ /* 0x000f220000300800 */
[----:B------:R-:W-:Y:S01]  /*1e0f0*/  ISETP.LT.AND P6, PT, R238, UR10, !P1 ;  /* 0x0000000aee007c0c */ /* 0x000fe2000cfc1270 */
[C---:B------:R-:W-:Y:S02]  /*1e100*/  VIADD R74, R0.reuse, UR28 ;  /* 0x0000001c004a7c36 */ /* 0x040fe40008000000 */
[----:B------:R-:W-:Y:S01]  /*1e110*/  IMAD.WIDE R220, R0, 0x4, R72 ;  /* 0x0000000400dc7825 */ /* 0x000fe200078e0248 */
[----:B------:R-:W4:Y:S01]  /*1e120*/  LDL.LU R233, [R1+0x94] ;  /* 0x0000940001e97983 */ /* 0x000f220000300800 */
[----:B------:R-:W-:Y:S01]  /*1e130*/  IADD3 R75, R243, 0x4, RZ ;  /* 0x00000004f34b7810 */ /* 0x000fe20007ffe0ff */
[----:B------:R-:W-:Y:S01]  /*1e140*/  ULDC UR4, c[0x0][0x22c] ;  /* 0x00008b0000047ab9 */ /* 0x000fe20000000800 */
[C---:B------:R-:W-:Y:S01]  /*1e150*/  IMAD.WIDE R82, R74.reuse, 0x4, R2 ;  /* 0x000000044a527825 */ /* 0x040fe200078e0202 */
[----:B------:R-:W-:Y:S01]  /*1e160*/  ULDC UR10, c[0x0][0x228] ;  /* 0x00008a00000a7ab9 */ /* 0x000fe20000000800 */
[----:B------:R-:W-:Y:S01]  /*1e170*/  ULDC UR12, c[0x0][0x228] ;  /* 0x00008a00000c7ab9 */ /* 0x000fe20000000800 */
[----:B------:R-:W-:Y:S01]  /*1e180*/  ULDC UR14, c[0x0][0x228] ;  /* 0x00008a00000e7ab9 */ /* 0x000fe20000000800 */
[----:B------:R-:W-:Y:S01]  /*1e190*/  @P4 STG.E desc[UR8][R222.64], R251 ;  /* 0x000000fbde004986 */ /* 0x000fe2000c101908 */
[----:B------:R-:W-:Y:S01]  /*1e1a0*/  ISETP.LT.AND P4, PT, R237, UR6, !P1 ;  /* 0x00000006ed007c0c */ /* 0x000fe2000cf81270 */
[C---:B------:R-:W-:Y:S01]  /*1e1b0*/  IMAD.WIDE R80, R74.reuse, 0x4, R8 ;  /* 0x000000044a507825 */ /* 0x040fe200078e0208 */
[----:B------:R-:W-:Y:S01]  /*1e1c0*/  ISETP.GE.AND P2, PT, R75, UR4, PT ;  /* 0x000000044b007c0c */ /* 0x000fe2000bf46270 */
[----:B------:R1:W-:Y:S01]  /*1e1d0*/  @P3 STG.E desc[UR8][R220.64], R235 ;  /* 0x000000ebdc003986 */ /* 0x0003e2000c101908 */
[----:B------:R-:W-:Y:S01]  /*1e1e0*/  ULDC UR4, c[0x0][0x228] ;  /* 0x00008a0000047ab9 */ /* 0x000fe20000000800 */
[----:B------:R-:W-:Y:S01]  /*1e1f0*/  ULDC UR6, c[0x0][0x228] ;  /* 0x00008a0000067ab9 */ /* 0x000fe20000000800 */
[----:B------:R-:W-:Y:S01]  /*1e200*/  ULDC UR16, c[0x0][0x228] ;  /* 0x00008a0000107ab9 */ /* 0x000fe20000000800 */
[----:B-1----:R-:W4:Y:S04]  /*1e210*/  LDL.LU R235, [R1+0x64] ;  /* 0x0000640001eb7983 */ /* 0x002f280000300800 */
[----:B------:R1:W-:Y:S04]  /*1e220*/  @P5 STG.E desc[UR8][R82.64], R250 ;  /* 0x000000fa52005986 */ /* 0x0003e8000c101908 */
[----:B--2---:R2:W-:Y:S04]  /*1e230*/  @P6 STG.E desc[UR8][R80.64], R248 ;  /* 0x000000f850006986 */ /* 0x0045e8000c101908 */
[----:B-1----:R-:W4:Y:S01]  /*1e240*/  LDL.LU R250, [R1+0xe8] ;  /* 0x0000e80001fa7983 */ /* 0x002f220000300800 */
[----:B--2---:R-:W-:-:S03]  /*1e250*/  IMAD.WIDE R80, R74, 0x4, R10 ;  /* 0x000000044a507825 */ /* 0x004fc600078e020a */
[----:B------:R-:W2:Y:S04]  /*1e260*/  LDL.LU R248, [R1+0xd8] ;  /* 0x0000d80001f87983 */ /* 0x000ea80000300800 */
[----:B---3--:R1:W-:Y:S04]  /*1e270*/  @P4 STG.E desc[UR8][R80.64], R239 ;  /* 0x000000ef50004986 */ /* 0x0083e8000c101908 */
[----:B-1----:R-:W3:Y:S01]  /*1e280*/  LDL.LU R239, [R1+0xc8] ;  /* 0x0000c80001ef7983 */ /* 0x002ee20000300800 */
[----:B------:R-:W-:Y:S01]  /*1e290*/  ISETP.LT.AND P3, PT, R252, UR26, !P0 ;  /* 0x0000001afc007c0c */ /* 0x000fe2000c761270 */
[----:B------:R-:W-:-:S02]  /*1e2a0*/  ULDC.64 UR26, c[0x0][0x228] ;  /* 0x00008a00001a7ab9 */ /* 0x000fc40000000a00 */
[----:B------:R-:W-:Y:S02]  /*1e2b0*/  ISETP.LT.AND P1, PT, R236, UR26, !P1 ;  /* 0x0000001aec007c0c */ /* 0x000fe4000cf21270 */
[----:B------:R-:W-:Y:S01]  /*1e2c0*/  ISETP.LT.AND P5, PT, R238, UR4, !P0 ;  /* 0x00000004ee007c0c */ /* 0x000fe2000c7a1270 */
[C---:B------:R-:W-:Y:S01]  /*1e2d0*/  VIADD R0, R74.reuse, UR28 ;  /* 0x0000001c4a007c36 */ /* 0x040fe20008000000 */
[----:B------:R-:W-:Y:S01]  /*1e2e0*/  ISETP.LT.AND P6, PT, R237, UR6, !P0 ;  /* 0x00000006ed007c0c */ /* 0x000fe2000c7c1270 */
[----:B------:R-:W-:Y:S01]  /*1e2f0*/  IMAD.WIDE R220, R74, 0x4, R72 ;  /* 0x000000044adc7825 */ /* 0x000fe200078e0248 */
[----:B------:R-:W-:Y:S01]  /*1e300*/  IADD3 R222, R243, 0x5, RZ ;  /* 0x00000005f3de7810 */ /* 0x000fe20007ffe0ff */
[----:B------:R-:W-:Y:S01]  /*1e310*/  ULDC UR4, c[0x0][0x22c] ;  /* 0x00008b0000047ab9 */ /* 0x000fe20000000800 */
[----:B------:R-:W-:Y:S01]  /*1e320*/  ULDC UR6, c[0x0][0x228] ;  /* 0x00008a0000067ab9 */ /* 0x000fe20000000800 */
[----:B------:R-:W-:Y:S01]  /*1e330*/  IMAD.WIDE R82, R0, 0x4, R2 ;  /* 0x0000000400527825 */ /* 0x000fe200078e0202 */
[----:B------:R-:W-:Y:S01]  /*1e340*/  ISETP.GE.AND P4, PT, R222, UR4, PT ;  /* 0x00000004de007c0c */ /* 0x000fe2000bf86270 */
[----:B------:R-:W-:-:S02]  /*1e350*/  ULDC UR4, c[0x0][0x228] ;  /* 0x00008a0000047ab9 */ /* 0x000fc40000000800 */
[C---:B------:R-:W-:Y:S01]  /*1e360*/  IMAD.WIDE R80, R0.reuse, 0x4, R8 ;  /* 0x0000000400507825 */ /* 0x040fe200078e0208 */
[----:B----4-:R-:W-:Y:S03]  /*1e370*/  @P1 STG.E desc[UR8][R220.64], R249 ;  /* 0x000000f9dc001986 */ /* 0x010fe6000c101908 */
[----:B------:R-:W-:Y:S01]  /*1e380*/  IMAD.WIDE R74, R0, 0x4, R10 ;  /* 0x00000004004a7825 */ /* 0x000fe200078e020a */
[----:B------:R-:W-:Y:S01]  /*1e390*/  @P3 STG.E desc[UR8][R82.64], R232 ;  /* 0x000000e852003986 */ /* 0x000fe2000c101908 */
[----:B------:R-:W-:Y:S01]  /*1e3a0*/  ISETP.LT.AND P3, PT, R236, UR4, !P0 ;  /* 0x00000004ec007c0c */ /* 0x000fe2000c761270 */
[----:B------:R-:W-:Y:S01]  /*1e3b0*/  ULDC UR4, c[0x0][0x22c] ;  /* 0x00008b0000047ab9 */ /* 0x000fe20000000800 */
[----:B------:R-:W-:Y:S01]  /*1e3c0*/  ISETP.LT.AND P0, PT, R252, UR6, !P2 ;  /* 0x00000006fc007c0c */ /* 0x000fe2000d701270 */
[----:B------:R1:W-:Y:S01]  /*1e3d0*/  @P5 STG.E desc[UR8][R80.64], R233 ;  /* 0x000000e950005986 */ /* 0x0003e2000c101908 */
[----:B------:R-:W-:Y:S01]  /*1e3e0*/  ISETP.LT.AND P5, PT, R238, UR10, !P2 ;  /* 0x0000000aee007c0c */ /* 0x000fe2000d7a1270 */
[C---:B------:R-:W-:Y:S01]  /*1e3f0*/  IMAD.WIDE R222, R0.reuse, 0x4, R72 ;  /* 0x0000000400de7825 */ /* 0x040fe200078e0248 */
[----:B------:R-:W-:Y:S01]  /*1e400*/  ULDC UR6, c[0x0][0x228] ;  /* 0x00008a0000067ab9 */ /* 0x000fe20000000800 */
[----:B------:R4:W-:Y:S01]  /*1e410*/  @P6 STG.E desc[UR8][R74.64], R234 ;  /* 0x000000ea4a006986 */ /* 0x0009e2000c101908 */
[----:B------:R-:W-:Y:S01]  /*1e420*/  ISETP.LT.AND P6, PT, R237, UR12, !P2 ;  /* 0x0000000ced007c0c */ /* 0x000fe2000d7c1270 */
[----:B------:R-:W-:Y:S01]  /*1e430*/  ULDC UR10, c[0x0][0x228] ;  /* 0x00008a00000a7ab9 */ /* 0x000fe20000000800 */
[----:B------:R-:W-:Y:S01]  /*1e440*/  ULDC UR12, c[0x0][0x228] ;  /* 0x00008a00000c7ab9 */ /* 0x000fe20000000800 */
[----:B-1----:R-:W3:Y:S01]  /*1e450*/  LDL.LU R233, [R1+0xb8] ;  /* 0x0000b80001e97983 */ /* 0x002ee20000300800 */
[----:B----4-:R-:W-:-:S03]  /*1e460*/  VIADD R74, R0, UR28 ;  /* 0x0000001c004a7c36 */ /* 0x010fc60008000000 */
[----:B------:R-:W4:Y:S01]  /*1e470*/  LDL.LU R234, [R1+0xa8] ;  /* 0x0000a80001ea7983 */ /* 0x000f220000300800 */
[----:B------:R-:W-:-:S03]  /*1e480*/  IMAD.WIDE R220, R74, 0x4, R2 ;  /* 0x000000044adc7825 */ /* 0x000fc600078e0202 */
[----:B------:R1:W-:Y:S01]  /*1e490*/  @P3 STG.E desc[UR8][R222.64], R235 ;  /* 0x000000ebde003986 */ /* 0x0003e2000c101908 */
[----:B------:R-:W-:-:S04]  /*1e4a0*/  IMAD.WIDE R82, R74, 0x4, R8 ;  /* 0x000000044a527825 */ /* 0x000fc800078e0208 */
[----:B------:R-:W-:Y:S01]  /*1e4b0*/  IMAD.WIDE R80, R74, 0x4, R10 ;  /* 0x000000044a507825 */ /* 0x000fe200078e020a */
[----:B-1----:R-:W4:Y:S04]  /*1e4c0*/  LDL.LU R235, [R1+0x98] ;  /* 0x0000980001eb7983 */ /* 0x002f280000300800 */
[----:B------:R1:W-:Y:S04]  /*1e4d0*/  @P0 STG.E desc[UR8][R220.64], R250 ;  /* 0x000000fadc000986 */ /* 0x0003e8000c101908 */
[----:B--2---:R2:W-:Y:S04]  /*1e4e0*/  @P5 STG.E desc[UR8][R82.64], R248 ;  /* 0x000000f852005986 */ /* 0x0045e8000c101908 */
[----:B-1----:R-:W4:Y:S04]  /*1e4f0*/  LDL.LU R250, [R1+0x78] ;  /* 0x0000780001fa7983 */ /* 0x002f280000300800 */
[----:B--2---:R-:W2:Y:S04]  /*1e500*/  LDL.LU R248, [R1+0x68] ;  /* 0x0000680001f87983 */ /* 0x004ea80000300800 */
[----:B---3--:R1:W-:Y:S04]  /*1e510*/  @P6 STG.E desc[UR8][R80.64], R239 ;  /* 0x000000ef50006986 */ /* 0x0083e8000c101908 */
[----:B-1----:R-:W3:Y:S01]  /*1e520*/  LDL.LU R239, [R1+0xec] ;  /* 0x0000ec0001ef7983 */ /* 0x002ee20000300800 */
[----:B------:R-:W-:-:S02]  /*1e530*/  VIADD R75, R243, 0x6 ;  /* 0x00000006f34b7836 */ /* 0x000fc40000000000 */
[C---:B------:R-:W-:Y:S01]  /*1e540*/  IMAD.WIDE R80, R74.reuse, 0x4, R72 ;  /* 0x000000044a507825 */ /* 0x040fe200078e0248 */
[----:B------:R-:W3:Y:S02]  /*1e550*/  LDL.LU R249, [R1+0xdc] ;  /* 0x0000dc0001f97983 */ /* 0x000ee40000300800 */
[----:B------:R-:W-:Y:S01]  /*1e560*/  ISETP.GE.AND P1, PT, R75, UR4, PT ;  /* 0x000000044b007c0c */ /* 0x000fe2000bf26270 */
[----:B------:R-:W-:Y:S01]  /*1e570*/  ULDC UR4, c[0x0][0x22c] ;  /* 0x00008b0000047ab9 */ /* 0x000fe20000000800 */
[C---:B------:R-:W-:Y:S01]  /*1e580*/  IADD3 R75, R243.reuse, 0x7, RZ ;  /* 0x00000007f34b7810 */ /* 0x040fe20007ffe0ff */
[----:B------:R-:W-:Y:S01]  /*1e590*/  VIADD R0, R74, UR28 ;  /* 0x0000001c4a007c36 */ /* 0x000fe20008000000 */
[----:B------:R-:W-:Y:S01]  /*1e5a0*/  ISETP.LT.AND P6, PT, R238, UR6, !P4 ;  /* 0x00000006ee007c0c */ /* 0x000fe2000e7c1270 */
[----:B------:R-:W-:Y:S01]  /*1e5b0*/  VIADD R82, R243, 0x8 ;  /* 0x00000008f3527836 */ /* 0x000fe20000000000 */
[----:B------:R-:W-:Y:S01]  /*1e5c0*/  ISETP.GE.AND P3, PT, R75, UR4, PT ;  /* 0x000000044b007c0c */ /* 0x000fe2000bf66270 */
[----:B------:R-:W-:Y:S01]  /*1e5d0*/  ULDC UR4, c[0x0][0x228] ;  /* 0x00008a0000047ab9 */ /* 0x000fe20000000800 */
[----:B------:R-:W3:Y:S01]  /*1e5e0*/  LDL.LU R232, [R1+0xcc] ;  /* 0x0000cc0001e87983 */ /* 0x000ee20000300800 */
[----:B------:R-:W-:Y:S01]  /*1e5f0*/  ISETP.LT.AND P2, PT, R236, UR4, !P2 ;  /* 0x00000004ec007c0c */ /* 0x000fe2000d741270 */
[----:B------:R-:W-:Y:S01]  /*1e600*/  ULDC UR4, c[0x0][0x228] ;  /* 0x00008a0000047ab9 */ /* 0x000fe20000000800 */
[----:B------:R-:W-:Y:S01]  /*1e610*/  IADD3 R223, R0, UR28, RZ ;  /* 0x0000001c00df7c10 */ /* 0x000fe2000fffe0ff */
[----:B------:R-:W-:Y:S01]  /*1e620*/  ULDC UR6, c[0x0][0x228] ;  /* 0x00008a0000067ab9 */ /* 0x000fe20000000800 */
[----:B------:R-:W-:Y:S01]  /*1e630*/  ISETP.LT.AND P0, PT, R252, UR4, !P4 ;  /* 0x00000004fc007c0c */ /* 0x000fe2000e701270 */
[----:B------:R-:W-:Y:S01]  /*1e640*/  ULDC UR4, c[0x0][0x228] ;  /* 0x00008a0000047ab9 */ /* 0x000fe20000000800 */
[----:B------:R-:W-:Y:S01]  /*1e650*/  IMAD.WIDE R74, R0, 0x4, R2 ;  /* 0x00000004004a7825 */ /* 0x000fe200078e0202 */
[----:B------:R-:W-:Y:S01]  /*1e660*/  ISETP.LT.AND P5, PT, R237, UR4, !P4 ;  /* 0x00000004ed007c0c */ /* 0x000fe2000e7a1270 */
[----:B------:R-:W-:Y:S01]  /*1e670*/  ULDC UR4, c[0x0][0x22c] ;  /* 0x00008b0000047ab9 */ /* 0x000fe20000000800 */
[----:B------:R-:W-:Y:S01]  /*1e680*/  ISETP.LT.AND P4, PT, R236, UR10, !P4 ;  /* 0x0000000aec007c0c */ /* 0x000fe2000e781270 */
[----:B------:R-:W-:-:S03]  /*1e690*/  ULDC UR10, c[0x0][0x228] ;  /* 0x00008a00000a7ab9 */ /* 0x000fc60000000800 */
[----:B------:R1:W-:Y:S01]  /*1e6a0*/  @P2 STG.E desc[UR8][R80.64], R233 ;  /* 0x000000e950002986 */ /* 0x0003e2000c101908 */
[----:B------:R-:W-:Y:S01]  /*1e6b0*/  ISETP.GE.AND P2, PT, R82, UR4, PT ;  /* 0x0000000452007c0c */ /* 0x000fe2000bf46270 */
[----:B------:R-:W-:Y:S01]  /*1e6c0*/  ULDC UR4, c[0x0][0x228] ;  /* 0x00008a0000047ab9 */ /* 0x000fe20000000800 */
[----:B------:R-:W-:Y:S01]  /*1e6d0*/  IMAD.WIDE R82, R0, 0x4, R8 ;  /* 0x0000000400527825 */ /* 0x000fe200078e0208 */
[----:B----4-:R4:W-:Y:S01]  /*1e6e0*/  @P0 STG.E desc[UR8][R74.64], R234 ;  /* 0x000000ea4a000986 */ /* 0x0109e2000c101908 */
[----:B------:R-:W-:Y:S01]  /*1e6f0*/  ISETP.LT.AND P0, PT, R252, UR4, !P1 ;  /* 0x00000004fc007c0c */ /* 0x000fe2000cf01270 */
[----:B------:R-:W-:Y:S02]  /*1e700*/  ULDC UR4, c[0x0][0x228] ;  /* 0x00008a0000047ab9 */ /* 0x000fe40000000800 */
[----:B-1----:R-:W3:Y:S01]  /*1e710*/  LDL.LU R233, [R1+0xbc] ;  /* 0x0000bc0001e97983 */ /* 0x002ee20000300800 */
[----:B------:R-:W-:-:S03]  /*1e720*/  IMAD.WIDE R80, R0, 0x4, R10 ;  /* 0x0000000400507825 */ /* 0x000fc600078e020a */
[----:B----4-:R-:W4:Y:S01]  /*1e730*/  LDL.LU R234, [R1+0xac] ;  /* 0x0000ac0001ea7983 */ /* 0x010f220000300800 */
[----:B------:R-:W-:-:S03]  /*1e740*/  IMAD.WIDE R74, R0, 0x4, R72 ;  /* 0x00000004004a7825 */ /* 0x000fc600078e0248 */
[----:B------:R1:W-:Y:S04]  /*1e750*/  @P6 STG.E desc[UR8][R82.64], R235 ;  /* 0x000000eb52006986 */ /* 0x0003e8000c101908 */
        /* <DEDUP_REMOVED lines=9> */
[----:B------:R-:W-:Y:S01]  /*1e7f0*/  VIADD R222, R243, 0x9 ;  /* 0x00000009f3de7836 */ /* 0x000fe20000000000 */
[----:B------:R-:W-:Y:S01]  /*1e800*/  ISETP.LT.AND P5, PT, R237, UR6, !P1 ;  /* 0x00000006ed007c0c */ /* 0x000fe2000cfa1270 */
[C---:B------:R-:W-:Y:S01]  /*1e810*/  IMAD.WIDE R220, R223.reuse, 0x4, R8 ;  /* 0x00000004dfdc7825 */ /* 0x040fe200078e0208 */
[----:B------:R-:W-:Y:S01]  /*1e820*/  ISETP.LT.AND P1, PT, R236, UR10, !P1 ;  /* 0x0000000aec007c0c */ /* 0x000fe2000cf21270 */
[----:B------:R-:W-:Y:S01]  /*1e830*/  ULDC UR4, c[0x0][0x22c] ;  /* 0x00008b0000047ab9 */ /* 0x000fe20000000800 */
[----:B------:R-:W-:Y:S01]  /*1e840*/  ISETP.LT.AND P6, PT, R252, UR12, !P3 ;  /* 0x0000000cfc007c0c */ /* 0x000fe2000dfc1270 */
[C---:B------:R-:W-:Y:S01]  /*1e850*/  IMAD.WIDE R82, R223.reuse, 0x4, R10 ;  /* 0x00000004df527825 */ /* 0x040fe200078e020a */
[----:B------:R-:W-:Y:S01]  /*1e860*/  ISETP.GE.AND P0, PT, R222, UR4, PT ;  /* 0x00000004de007c0c */ /* 0x000fe2000bf06270 */
[----:B------:R-:W-:Y:S01]  /*1e870*/  ULDC UR4, c[0x0][0x228] ;  /* 0x00008a0000047ab9 */ /* 0x000fe20000000800 */
[----:B------:R-:W-:Y:S01]  /*1e880*/  ULDC UR6, c[0x0][0x228] ;  /* 0x00008a0000067ab9 */ /* 0x000fe20000000800 */
[C---:B------:R-:W-:Y:S01]  /*1e890*/  IMAD.WIDE R80, R223.reuse, 0x4, R72 ;  /* 0x00000004df507825 */ /* 0x040fe200078e0248 */
[----:B------:R-:W-:Y:S01]  /*1e8a0*/  ULDC UR10, c[0x0][0x228] ;  /* 0x00008a00000a7ab9 */ /* 0x000fe20000000800 */
[----:B------:R1:W-:Y:S01]  /*1e8b0*/  @P4 STG.E desc[UR8][R220.64], R249 ;  /* 0x000000f9dc004986 */ /* 0x0003e2000c101908 */
[----:B------:R-:W-:Y:S01]  /*1e8c0*/  ULDC UR12, c[0x0][0x228] ;  /* 0x00008a00000c7ab9 */ /* 0x000fe20000000800 */
[----:B------:R-:W-:-:S02]  /*1e8d0*/  VIADD R0, R223, UR28 ;  /* 0x0000001cdf007c36 */ /* 0x000fc40008000000 */
[----:B------:R1:W-:Y:S02]  /*1e8e0*/  @P5 STG.E desc[UR8][R82.64], R232 ;  /* 0x000000e852005986 */ /* 0x0003e4000c101908 */
[----:B------:R-:W-:Y:S02]  /*1e8f0*/  IMAD.WIDE R74, R0, 0x4, R2 ;  /* 0x00000004004a7825 */ /* 0x000fe400078e0202 */
[----:B------:R-:W-:Y:S01]  /*1e900*/  @P1 STG.E desc[UR8][R80.64], R233 ;  /* 0x000000e950001986 */ /* 0x000fe2000c101908 */
[----:B------:R-:W-:Y:S01]  /*1e910*/  ISETP.LT.AND P1, PT, R238, UR4, !P3 ;  /* 0x00000004ee007c0c */ /* 0x000fe2000df21270 */
[----:B------:R-:W-:Y:S02]  /*1e920*/  ULDC UR4, c[0x0][0x228] ;  /* 0x00008a0000047ab9 */ /* 0x000fe40000000800 */
[----:B------:R-:W-:Y:S01]  /*1e930*/  ISETP.LT.AND P4, PT, R237, UR4, !P3 ;  /* 0x00000004ed007c0c */ /* 0x000fe2000df81270 */
[----:B----4-:R4:W-:Y:S01]  /*1e940*/  @P6 STG.E desc[UR8][R74.64], R234 ;  /* 0x000000ea4a006986 */ /* 0x0109e2000c101908 */
[----:B------:R-:W-:Y:S01]  /*1e950*/  ISETP.LT.AND P3, PT, R236, UR6, !P3 ;  /* 0x00000006ec007c0c */ /* 0x000fe2000df61270 */
[----:B-1----:R-:W-:Y:S01]  /*1e960*/  VIADD R221, R0, UR28 ;  /* 0x0000001c00dd7c36 */ /* 0x002fe20008000000 */
[----:B------:R-:W-:Y:S01]  /*1e970*/  ISETP.LT.AND P5, PT, R252, UR10, !P2 ;  /* 0x0000000afc007c0c */ /* 0x000fe2000d7a1270 */
[----:B------:R-:W-:Y:S01]  /*1e980*/  ULDC UR4, c[0x0][0x22c] ;  /* 0x00008b0000047ab9 */ /* 0x000fe20000000800 */
[----:B------:R-:W-:Y:S01]  /*1e990*/  IADD3 R222, R243, 0xa, RZ ;  /* 0x0000000af3de7810 */ /* 0x000fe20007ffe0ff */
[----:B------:R-:W-:-:S04]  /*1e9a0*/  IMAD.WIDE R82, R0, 0x4, R72 ;  /* 0x0000000400527825 */ /* 0x000fc800078e0248 */
[----:B----4-:R-:W-:-:S04]  /*1e9b0*/  IMAD.WIDE R74, R0, 0x4, R8 ;  /* 0x00000004004a7825 */ /* 0x010fc800078e0208 */
[----:B------:R-:W-:Y:S01]  /*1e9c0*/  IMAD.WIDE R80, R0, 0x4, R10 ;  /* 0x0000000400507825 */ /* 0x000fe200078e020a */
[----:B------:R-:W-:Y:S01]  /*1e9d0*/  @P1 STG.E desc[UR8][R74.64], R235 ;  /* 0x000000eb4a001986 */ /* 0x000fe2000c101908 */
[----:B------:R-:W-:Y:S01]  /*1e9e0*/  ISETP.GE.AND P1, PT, R222, UR4, PT ;  /* 0x00000004de007c0c */ /* 0x000fe2000bf26270 */
[----:B------:R-:W-:Y:S01]  /*1e9f0*/  ULDC UR4, c[0x0][0x228] ;  /* 0x00008a0000047ab9 */ /* 0x000fe20000000800 */
[C---:B------:R-:W-:Y:S01]  /*1ea00*/  IMAD.WIDE R222, R221.reuse, 0x4, R2 ;  /* 0x00000004ddde7825 */ /* 0x040fe200078e0202 */
[----:B------:R-:W-:Y:S01]  /*1ea10*/  ISETP.LT.AND P6, PT, R238, UR12, !P2 ;  /* 0x0000000cee007c0c */ /* 0x000fe2000d7c1270 */
[----:B------:R-:W-:Y:S01]  /*1ea20*/  ULDC UR6, c[0x0][0x228] ;  /* 0x00008a0000067ab9 */ /* 0x000fe20000000800 */
[----:B------:R-:W-:Y:S01]  /*1ea30*/  ULDC UR10, c[0x0][0x228] ;  /* 0x00008a00000a7ab9 */ /* 0x000fe20000000800 */
[----:B------:R-:W-:Y:S01]  /*1ea40*/  IMAD.WIDE R232, R221, 0x4, R8 ;  /* 0x00000004dde87825 */ /* 0x000fe200078e0208 */
[----:B------:R-:W-:Y:S01]  /*1ea50*/  ULDC UR12, c[0x0][0x228] ;  /* 0x00008a00000c7ab9 */ /* 0x000fe20000000800 */
[----:B------:R-:W-:Y:S04]  /*1ea60*/  @P4 STG.E desc[UR8][R80.64], R250 ;  /* 0x000000fa50004986 */ /* 0x000fe8000c101908 */
[----:B--2---:R-:W-:Y:S04]  /*1ea70*/  @P3 STG.E desc[UR8][R82.64], R248 ;  /* 0x000000f852003986 */ /* 0x004fe8000c101908 */
[----:B---3--:R1:W-:Y:S04]  /*1ea80*/  @P5 STG.E desc[UR8][R222.64], R239 ;  /* 0x000000efde005986 */ /* 0x0083e8000c101908 */
[----:B-1----:R-:W2:Y:S01]  /*1ea90*/  LDL.LU R239, [R1+0x44] ;  /* 0x0000440001ef7983 */ /* 0x002ea20000300800 */
[----:B------:R-:W-:Y:S01]  /*1eaa0*/  ISETP.LT.AND P3, PT, R237, UR4, !P2 ;  /* 0x00000004ed007c0c */ /* 0x000fe2000d761270 */
[----:B------:R-:W-:-:S02]  /*1eab0*/  ULDC UR4, c[0x0][0x228] ;  /* 0x00008a0000047ab9 */ /* 0x000fc40000000800 */
[----:B------:R-:W-:Y:S01]  /*1eac0*/  ISETP.LT.AND P2, PT, R236, UR4, !P2 ;  /* 0x00000004ec007c0c */ /* 0x000fe2000d741270 */
[----:B------:R-:W-:Y:S01]  /*1ead0*/  @P6 STG.E desc[UR8][R232.64], R244 ;  /* 0x000000f4e8006986 */ /* 0x000fe2000c101908 */
[----:B------:R-:W-:Y:S01]  /*1eae0*/  ISETP.LT.AND P6, PT, R252, UR6, !P0 ;  /* 0x00000006fc007c0c */ /* 0x000fe2000c7c1270 */
[----:B------:R-:W-:Y:S01]  /*1eaf0*/  IMAD.WIDE R234, R221, 0x4, R10 ;  /* 0x00000004ddea7825 */ /* 0x000fe200078e020a */
[----:B------:R-:W-:Y:S01]  /*1eb00*/  ISETP.LT.AND P5, PT, R238, UR10, !P0 ;  /* 0x0000000aee007c0c */ /* 0x000fe2000c7a1270 */
[----:B------:R-:W-:Y:S01]  /*1eb10*/  ULDC UR4, c[0x0][0x22c] ;  /* 0x00008b0000047ab9 */ /* 0x000fe20000000800 */
[----:B------:R-:W-:Y:S01]  /*1eb20*/  ISETP.LT.AND P4, PT, R237, UR12, !P0 ;  /* 0x0000000ced007c0c */ /* 0x000fe2000c781270 */
[----:B------:R-:W-:Y:S01]  /*1eb30*/  VIADD R223, R221, UR28 ;  /* 0x0000001cdddf7c36 */ /* 0x000fe20008000000 */
[----:B------:R-:W-:Y:S01]  /*1eb40*/  IADD3 R0, R243, 0xb, RZ ;  /* 0x0000000bf3007810 */ /* 0x000fe20007ffe0ff */
[----:B------:R-:W-:Y:S01]  /*1eb50*/  IMAD.WIDE R74, R221, 0x4, R72 ;  /* 0x00000004dd4a7825 */ /* 0x000fe200078e0248 */
[----:B------:R-:W-:Y:S01]  /*1eb60*/  @P3 STG.E desc[UR8][R234.64], R228 ;  /* 0x000000e4ea003986 */ /* 0x000fe2000c101908 */
[----:B------:R-:W-:Y:S01]  /*1eb70*/  ULDC UR6, c[0x0][0x228] ;  /* 0x00008a0000067ab9 */ /* 0x000fe20000000800 */
[----:B------:R-:W-:Y:S01]  /*1eb80*/  ISETP.GE.AND P3, PT, R0, UR4, PT ;  /* 0x0000000400007c0c */ /* 0x000fe2000bf66270 */
[C---:B------:R-:W-:Y:S01]  /*1eb90*/  IMAD.WIDE R80, R223.reuse, 0x4, R2 ;  /* 0x00000004df507825 */ /* 0x040fe200078e0202 */
[----:B------:R-:W-:Y:S01]  /*1eba0*/  ULDC UR4, c[0x0][0x228] ;  /* 0x00008a0000047ab9 */ /* 0x000fe20000000800 */
[----:B------:R1:W-:Y:S01]  /*1ebb0*/  @P2 STG.E desc[UR8][R74.64], R44 ;  /* 0x0000002c4a002986 */ /* 0x0003e2000c101908 */
[----:B------:R-:W-:Y:S01]  /*1ebc0*/  ISETP.LT.AND P2, PT, R236, UR4, !P0 ;  /* 0x00000004ec007c0c */ /* 0x000fe2000c741270 */
[----:B------:R-:W-:Y:S01]  /*1ebd0*/  IMAD.WIDE R82, R223, 0x4, R8 ;  /* 0x00000004df527825 */ /* 0x000fe200078e0208 */
[----:B------:R-:W-:Y:S01]  /*1ebe0*/  ULDC UR10, c[0x0][0x228] ;  /* 0x00008a00000a7ab9 */ /* 0x000fe20000000800 */
[----:B------:R-:W-:-:S02]  /*1ebf0*/  ULDC UR12, c[0x0][0x228] ;  /* 0x00008a00000c7ab9 */ /* 0x000fc40000000800 */
[----:B------:R-:W-:Y:S01]  /*1ec00*/  IMAD.WIDE R220, R223, 0x4, R10 ;  /* 0x00000004dfdc7825 */ /* 0x000fe200078e020a */
[----:B------:R3:W-:Y:S01]  /*1ec10*/  @P6 STG.E desc[UR8][R80.64], R16 ;  /* 0x0000001050006986 */ /* 0x0007e2000c101908 */
[----:B------:R-:W-:Y:S02]  /*1ec20*/  ULDC UR4, c[0x0][0x22c] ;  /* 0x00008b0000047ab9 */ /* 0x000fe40000000800 */
[----:B------:R-:W-:Y:S01]  /*1ec30*/  VIADD R0, R243, 0xc ;  /* 0x0000000cf3007836 */ /* 0x000fe20000000000 */
[----:B------:R4:W-:Y:S01]  /*1ec40*/  @P5 STG.E desc[UR8][R82.64], R28 ;  /* 0x0000001c52005986 */ /* 0x0009e2000c101908 */
[----:B------:R-:W-:Y:S01]  /*1ec50*/  ISETP.LT.AND P5, PT, R238, UR10, !P1 ;  /* 0x0000000aee007c0c */ /* 0x000fe2000cfa1270 */
[----:B-1----:R-:W-:Y:S01]  /*1ec60*/  IMAD.WIDE R74, R223, 0x4, R72 ;  /* 0x00000004df4a7825 */ /* 0x002fe200078e0248 */
[----:B------:R-:W-:Y:S01]  /*1ec70*/  ISETP.LT.AND P6, PT, R237, UR12, !P1 ;  /* 0x0000000ced007c0c */ /* 0x000fe2000cfc1270 */
[----:B------:R1:W-:Y:S01]  /*1ec80*/  @P4 STG.E desc[UR8][R220.64], R64 ;  /* 0x00000040dc004986 */ /* 0x0003e2000c101908 */
[----:B------:R-:W-:Y:S01]  /*1ec90*/  ISETP.LT.AND P4, PT, R252, UR6, !P1 ;  /* 0x00000006fc007c0c */ /* 0x000fe2000cf81270 */
[----:B------:R-:W-:Y:S01]  /*1eca0*/  VIADD R233, R223, UR28 ;  /* 0x0000001cdfe97c36 */ /* 0x000fe20008000000 */
[----:B------:R-:W-:Y:S01]  /*1ecb0*/  ISETP.GE.AND P0, PT, R0, UR4, PT ;  /* 0x0000000400007c0c */ /* 0x000fe2000bf06270 */
[----:B------:R-:W-:Y:S01]  /*1ecc0*/  ULDC UR4, c[0x0][0x22c] ;  /* 0x00008b0000047ab9 */ /* 0x000fe20000000800 */
[----:B------:R-:W-:Y:S01]  /*1ecd0*/  IADD3 R0, R243, 0xd, RZ ;  /* 0x0000000df3007810 */ /* 0x000fe20007ffe0ff */
[----:B------:R1:W-:Y:S01]  /*1ece0*/  @P2 STG.E desc[UR8][R74.64], R60 ;  /* 0x0000003c4a002986 */ /* 0x0003e2000c101908 */
[C---:B---3--:R-:W-:Y:S01]  /*1ecf0*/  IMAD.WIDE R80, R233.reuse, 0x4, R2 ;  /* 0x00000004e9507825 */ /* 0x048fe200078e0202 */
[----:B------:R-:W-:Y:S01]  /*1ed00*/  ULDC UR6, c[0x0][0x228] ;  /* 0x00008a0000067ab9 */ /* 0x000fe20000000800 */
[----:B------:R-:W-:Y:S01]  /*1ed10*/  ISETP.GE.AND P2, PT, R0, UR4, PT ;  /* 0x0000000400007c0c */ /* 0x000fe2000bf46270 */
[----:B------:R-:W-:Y:S01]  /*1ed20*/  ULDC UR4, c[0x0][0x228] ;  /* 0x00008a0000047ab9 */ /* 0x000fe20000000800 */
[C---:B----4-:R-:W-:Y:S01]  /*1ed30*/  IMAD.WIDE R82, R233.reuse, 0x4, R8 ;  /* 0x00000004e9527825 */ /* 0x050fe200078e0208 */
[----:B------:R-:W-:Y:S01]  /*1ed40*/  ISETP.LT.AND P1, PT, R236, UR4, !P1 ;  /* 0x00000004ec007c0c */ /* 0x000fe2000cf21270 */
[----:B------:R-:W-:Y:S01]  /*1ed50*/  ULDC UR4, c[0x0][0x228] ;  /* 0x00008a0000047ab9 */ /* 0x000fe20000000800 */
[----:B------:R-:W-:Y:S01]  /*1ed60*/  ULDC UR10, c[0x0][0x228] ;  /* 0x00008a00000a7ab9 */ /* 0x000fe20000000800 */
[----:B-1----:R-:W-:Y:S01]  /*1ed70*/  IMAD.WIDE R220, R233, 0x4, R10 ;  /* 0x00000004e9dc7825 */ /* 0x002fe200078e020a */
[----:B------:R-:W-:-:S03]  /*1ed80*/  ULDC UR12, c[0x0][0x228] ;  /* 0x00008a00000c7ab9 */ /* 0x000fc60000000800 */
[C---:B------:R-:W-:Y:S02]  /*1ed90*/  VIADD R235, R233.reuse, UR28 ;  /* 0x0000001ce9eb7c36 */ /* 0x040fe40008000000 */
[----:B------:R-:W-:-:S04]  /*1eda0*/  IMAD.WIDE R74, R233, 0x4, R72 ;  /* 0x00000004e94a7825 */ /* 0x000fc800078e0248 */
[----:B------:R-:W-:Y:S02]  /*1edb0*/  VIADD R0, R243, 0xe ;  /* 0x0000000ef3007836 */ /* 0x000fe40000000000 */
[----:B------:R-:W-:Y:S01]  /*1edc0*/  IMAD.WIDE R222, R235, 0x4, R72 ;  /* 0x00000004ebde7825 */ /* 0x000fe200078e0248 */
[----:B--2---:R1:W-:Y:S01]  /*1edd0*/  @P4 STG.E desc[UR8][R80.64], R239 ;  /* 0x000000ef50004986 */ /* 0x0043e2000c101908 */
[----:B------:R-:W-:Y:S01]  /*1ede0*/  ISETP.LT.AND P4, PT, R252, UR4, !P3 ;  /* 0x00000004fc007c0c */ /* 0x000fe2000df81270 */
[----:B------:R-:W-:Y:S02]  /*1edf0*/  ULDC UR4, c[0x0][0x228] ;  /* 0x00008a0000047ab9 */ /* 0x000fe40000000800 */
[----:B------:R2:W-:Y:S01]  /*1ee00*/  @P5 STG.E desc[UR8][R82.64], R245 ;  /* 0x000000f552005986 */ /* 0x0005e2000c101908 */
[----:B------:R-:W-:Y:S01]  /*1ee10*/  ISETP.LT.AND P5, PT, R237, UR4, !P3 ;  /* 0x00000004ed007c0c */ /* 0x000fe2000dfa1270 */
[----:B------:R-:W-:Y:S02]  /*1ee20*/  ULDC UR4, c[0x0][0x22c] ;  /* 0x00008b0000047ab9 */ /* 0x000fe40000000800 */
[----:B------:R3:W-:Y:S01]  /*1ee30*/  @P6 STG.E desc[UR8][R220.64], R229 ;  /* 0x000000e5dc006986 */ /* 0x0007e2000c101908 */
[----:B------:R-:W-:Y:S01]  /*1ee40*/  ISETP.LT.AND P6, PT, R238, UR6, !P3 ;  /* 0x00000006ee007c0c */ /* 0x000fe2000dfc1270 */
[----:B------:R-:W-:Y:S01]  /*1ee50*/  ULDC UR6, c[0x0][0x228] ;  /* 0x00008a0000067ab9 */ /* 0x000fe20000000800 */
[----:B------:R-:W-:Y:S01]  /*1ee60*/  ISETP.LT.AND P3, PT, R236, UR10, !P3 ;  /* 0x0000000aec007c0c */ /* 0x000fe2000df61270 */
[C---:B-1----:R-:W-:Y:S01]  /*1ee70*/  IMAD.WIDE R80, R235.reuse, 0x4, R2 ;  /* 0x00000004eb507825 */ /* 0x042fe200078e0202 */
[----:B------:R-:W-:Y:S01]  /*1ee80*/  @P1 STG.E desc[UR8][R74.64], R45 ;  /* 0x0000002d4a001986 */ /* 0x000fe2000c101908 */
[----:B------:R-:W-:Y:S01]  /*1ee90*/  ISETP.GE.AND P1, PT, R0, UR4, PT ;  /* 0x0000000400007c0c */ /* 0x000fe2000bf26270 */
[----:B------:R-:W-:Y:S01]  /*1eea0*/  ULDC UR4, c[0x0][0x228] ;  /* 0x00008a0000047ab9 */ /* 0x000fe20000000800 */
[C---:B--2---:R-:W-:Y:S01]  /*1eeb0*/  IMAD.WIDE R82, R235.reuse, 0x4, R8 ;  /* 0x00000004eb527825 */ /* 0x044fe200078e0208 */
[----:B------:R1:W-:Y:S03]  /*1eec0*/  @P4 STG.E desc[UR8][R80.64], R17 ;  /* 0x0000001150004986 */ /* 0x0003e6000c101908 */
[C---:B---3--:R-:W-:Y:S01]  /*1eed0*/  IMAD.WIDE R220, R235.reuse, 0x4, R10 ;  /* 0x00000004ebdc7825 */ /* 0x048fe200078e020a */
[C---:B------:R-:W-:Y:S01]  /*1eee0*/  ISETP.LT.AND P4, PT, R252.reuse, UR4, !P0 ;  /* 0x00000004fc007c0c */ /* 0x040fe2000c781270 */
[----:B------:R2:W-:Y:S01]  /*1eef0*/  @P6 STG.E desc[UR8][R82.64], R29 ;  /* 0x0000001d52006986 */ /* 0x0005e2000c101908 */
[----:B------:R-:W-:Y:S01]  /*1ef00*/  ULDC UR4, c[0x0][0x228] ;  /* 0x00008a0000047ab9 */ /* 0x000fe20000000800 */
[----:B------:R-:W-:Y:S01]  /*1ef10*/  IADD3 R235, R235, UR28, RZ ;  /* 0x0000001cebeb7c10 */ /* 0x000fe2000fffe0ff */
[----:B------:R-:W-:Y:S01]  /*1ef20*/  ULDC UR10, c[0x0][0x228] ;  /* 0x00008a00000a7ab9 */ /* 0x000fe20000000800 */
[----:B------:R-:W-:Y:S01]  /*1ef30*/  @P5 STG.E desc[UR8][R220.64], R65 ;  /* 0x00000041dc005986 */ /* 0x000fe2000c101908 */
[----:B------:R-:W-:Y:S01]  /*1ef40*/  ISETP.LT.AND P5, PT, R237, UR6, !P0 ;  /* 0x00000006ed007c0c */ /* 0x000fe2000c7a1270 */
[----:B------:R-:W-:Y:S01]  /*1ef50*/  VIADD R0, R243, 0xf ;  /* 0x0000000ff3007836 */ /* 0x000fe20000000000 */
[----:B------:R-:W-:Y:S01]  /*1ef60*/  ISETP.LT.AND P6, PT, R252, UR12, !P2 ;  /* 0x0000000cfc007c0c */ /* 0x000fe2000d7c1270 */
[----:B------:R3:W-:Y:S01]  /*1ef70*/  @P3 STG.E desc[UR8][R222.64], R61 ;  /* 0x0000003dde003986 */ /* 0x0007e2000c101908 */
[----:B------:R-:W-:Y:S01]  /*1ef80*/  ISETP.LT.AND P3, PT, R238, UR4, !P0 ;  /* 0x00000004ee007c0c */ /* 0x000fe2000c761270 */
[C---:B-1----:R-:W-:Y:S01]  /*1ef90*/  IMAD.WIDE R16, R235.reuse, 0x4, R2 ;  /* 0x00000004eb107825 */ /* 0x042fe200078e0202 */
[----:B------:R-:W-:Y:S01]  /*1efa0*/  ISETP.LT.AND P0, PT, R236, UR10, !P0 ;  /* 0x0000000aec007c0c */ /* 0x000fe2000c701270 */
[----:B------:R-:W-:Y:S01]  /*1efb0*/  ULDC UR4, c[0x0][0x22c] ;  /* 0x00008b0000047ab9 */ /* 0x000fe20000000800 */
[----:B------:R-:W-:Y:S01]  /*1efc0*/  ULDC UR6, c[0x0][0x228] ;  /* 0x00008a0000067ab9 */ /* 0x000fe20000000800 */
[C---:B--2---:R-:W-:Y:S01]  /*1efd0*/  IMAD.WIDE R28, R235.reuse, 0x4, R8 ;  /* 0x00000004eb1c7825 */ /* 0x044fe200078e0208 */
[----:B------:R1:W-:Y:S01]  /*1efe0*/  @P4 STG.E desc[UR8][R16.64], R242 ;  /* 0x000000f210004986 */ /* 0x0003e2000c101908 */
[----:B------:R-:W-:Y:S01]  /*1eff0*/  ISETP.GE.AND P4, PT, R0, UR4, PT ;  /* 0x0000000400007c0c */ /* 0x000fe2000bf86270 */
[----:B------:R-:W-:Y:S01]  /*1f000*/  ULDC UR4, c[0x0][0x228] ;  /* 0x00008a0000047ab9 */ /* 0x000fe20000000800 */
[----:B------:R-:W-:Y:S01]  /*1f010*/  IMAD.WIDE R44, R235, 0x4, R10 ;  /* 0x00000004eb2c7825 */ /* 0x000fe200078e020a */
[----:B------:R-:W-:Y:S01]  /*1f020*/  ULDC UR10, c[0x0][0x228] ;  /* 0x00008a00000a7ab9 */ /* 0x000fe20000000800 */
[----:B------:R-:W-:-:S02]  /*1f030*/  ULDC UR12, c[0x0][0x228] ;  /* 0x00008a00000c7ab9 */ /* 0x000fc40000000800 */
[C---:B------:R-:W-:Y:S01]  /*1f040*/  VIADD R75, R235.reuse, UR28 ;  /* 0x0000001ceb4b7c36 */ /* 0x040fe20008000000 */
[----:B------:R2:W-:Y:S01]  /*1f050*/  @P3 STG.E desc[UR8][R28.64], R246 ;  /* 0x000000f61c003986 */ /* 0x0005e2000c101908 */
[----:B------:R-:W-:Y:S01]  /*1f060*/  ISETP.LT.AND P3, PT, R238, UR4, !P2 ;  /* 0x00000004ee007c0c */ /* 0x000fe2000d761270 */
[----:B---3--:R-:W-:Y:S01]  /*1f070*/  IMAD.WIDE R60, R235, 0x4, R72 ;  /* 0x00000004eb3c7825 */ /* 0x008fe200078e0248 */
[----:B------:R-:W-:Y:S01]  /*1f080*/  ULDC UR4, c[0x0][0x248] ;  /* 0x0000920000047ab9 */ /* 0x000fe20000000800 */
[----:B------:R-:W-:Y:S01]  /*1f090*/  @P5 STG.E desc[UR8][R44.64], R230 ;  /* 0x000000e62c005986 */ /* 0x000fe2000c101908 */
[----:B------:R-:W-:Y:S01]  /*1f0a0*/  ISETP.LT.AND P5, PT, R237, UR6, !P2 ;  /* 0x00000006ed007c0c */ /* 0x000fe2000d7a1270 */
[----:B------:R-:W-:Y:S01]  /*1f0b0*/  IMAD.WIDE R64, R75, 0x4, R2 ;  /* 0x000000044b407825 */ /* 0x000fe200078e0202 */
[----:B------:R-:W-:Y:S01]  /*1f0c0*/  IADD3 R0, R243, 0x10, RZ ;  /* 0x00000010f3007810 */ /* 0x000fe20007ffe0ff */
[----:B------:R-:W-:Y:S01]  /*1f0d0*/  @P0 STG.E desc[UR8][R60.64], R46 ;  /* 0x0000002e3c000986 */ /* 0x000fe2000c101908 */
[----:B------:R-:W-:Y:S01]  /*1f0e0*/  ISETP.LT.AND P2, PT, R236, UR10, !P2 ;  /* 0x0000000aec007c0c */ /* 0x000fe2000d741270 */
[C---:B-1----:R-:W-:Y:S01]  /*1f0f0*/  IMAD.WIDE R16, R75.reuse, 0x4, R8 ;  /* 0x000000044b107825 */ /* 0x042fe200078e0208 */
[----:B------:R-:W-:Y:S01]  /*1f100*/  ULDC UR6, c[0x0][0x228] ;  /* 0x00008a0000067ab9 */ /* 0x000fe20000000800 */
[----:B------:R1:W-:Y:S01]  /*1f110*/  @P6 STG.E desc[UR8][R64.64], R18 ;  /* 0x0000001240006986 */ /* 0x0003e2000c101908 */
[----:B------:R-:W-:Y:S01]  /*1f120*/  ISETP.LT.AND P6, PT, R252, UR12, !P1 ;  /* 0x0000000cfc007c0c */ /* 0x000fe2000cfc1270 */
[C---:B--2---:R-:W-:Y:S01]  /*1f130*/  IMAD.WIDE R28, R75.reuse, 0x4, R10 ;  /* 0x000000044b1c7825 */ /* 0x044fe200078e020a */
[----:B------:R-:W-:Y:S01]  /*1f140*/  ULDC UR10, c[0x0][0x228] ;  /* 0x00008a00000a7ab9 */ /* 0x000fe20000000800 */
[----:B------:R2:W-:Y:S01]  /*1f150*/  @P3 STG.E desc[UR8][R16.64], R30 ;  /* 0x0000001e10003986 */ /* 0x0005e2000c101908 */
[----:B------:R-:W-:Y:S01]  /*1f160*/  ULDC UR12, c[0x0][0x228] ;  /* 0x00008a00000c7ab9 */ /* 0x000fe20000000800 */
[----:B-1----:R-:W-:Y:S01]  /*1f170*/  VIADD R65, R75, UR4 ;  /* 0x000000044b417c36 */ /* 0x002fe20008000000 */
[----:B------:R-:W-:-:S02]  /*1f180*/  ULDC UR4, c[0x0][0x22c] ;  /* 0x00008b0000047ab9 */ /* 0x000fc40000000800 */
[----:B------:R-:W-:Y:S01]  /*1f190*/  ISETP.GE.AND P0, PT, R0, UR4, PT ;  /* 0x0000000400007c0c */ /* 0x000fe2000bf06270 */
[----:B------:R-:W-:Y:S01]  /*1f1a0*/  ULDC UR4, c[0x0][0x228] ;  /* 0x00008a0000047ab9 */ /* 0x000fe20000000800 */
[----:B------:R1:W-:Y:S01]  /*1f1b0*/  @P5 STG.E desc[UR8][R28.64], R66 ;  /* 0x000000421c005986 */ /* 0x0003e2000c101908 */
[----:B------:R-:W-:Y:S01]  /*1f1c0*/  ISETP.LT.AND P3, PT, R238, UR4, !P1 ;  /* 0x00000004ee007c0c */ /* 0x000fe2000cf61270 */
[----:B------:R-:W-:Y:S01]  /*1f1d0*/  IMAD.WIDE R44, R75, 0x4, R72 ;  /* 0x000000044b2c7825 */ /* 0x000fe200078e0248 */
[----:B------:R-:W-:Y:S01]  /*1f1e0*/  ISETP.LT.AND P5, PT, R237, UR6, !P1 ;  /* 0x00000006ed007c0c */ /* 0x000fe2000cfa1270 */
[----:B------:R-:W-:Y:S01]  /*1f1f0*/  ULDC UR4, c[0x0][0x248] ;  /* 0x0000920000047ab9 */ /* 0x000fe20000000800 */
[----:B------:R-:W-:Y:S01]  /*1f200*/  ULDC UR6, c[0x0][0x228] ;  /* 0x00008a0000067ab9 */ /* 0x000fe20000000800 */
[----:B------:R-:W-:Y:S01]  /*1f210*/  IMAD.WIDE R60, R65, 0x4, R2 ;  /* 0x00000004413c7825 */ /* 0x000fe200078e0202 */
[----:B------:R3:W-:Y:S01]  /*1f220*/  @P2 STG.E desc[UR8][R44.64], R62 ;  /* 0x0000003e2c002986 */ /* 0x0007e2000c101908 */
[----:B------:R-:W-:Y:S01]  /*1f230*/  ISETP.LT.AND P2, PT, R236, UR10, !P1 ;  /* 0x0000000aec007c0c */ /* 0x000fe2000cf41270 */
[----:B------:R-:W-:Y:S01]  /*1f240*/  ULDC UR10, c[0x0][0x228] ;  /* 0x00008a00000a7ab9 */ /* 0x000fe20000000800 */
[----:B------:R-:W-:Y:S01]  /*1f250*/  VIADD R0, R243, 0x11 ;  /* 0x00000011f3007836 */ /* 0x000fe20000000000 */
[----:B------:R4:W-:Y:S01]  /*1f260*/  @P6 STG.E desc[UR8][R60.64], R241 ;  /* 0x000000f13c006986 */ /* 0x0009e2000c101908 */
[C---:B------:R-:W-:Y:S01]  /*1f270*/  IADD3 R75, R65.reuse, UR4, RZ ;  /* 0x00000004414b7c10 */ /* 0x040fe2000fffe0ff */
[C---:B--2---:R-:W-:Y:S01]  /*1f280*/  IMAD.WIDE R16, R65.reuse, 0x4, R8 ;  /* 0x0000000441107825 */ /* 0x044fe200078e0208 */
[----:B------:R-:W-:Y:S01]  /*1f290*/  ISETP.LT.AND P6, PT, R252, UR12, !P4 ;  /* 0x0000000cfc007c0c */ /* 0x000fe2000e7c1270 */
[----:B------:R-:W-:Y:S01]  /*1f2a0*/  ULDC UR4, c[0x0][0x22c] ;  /* 0x00008b0000047ab9 */ /* 0x000fe20000000800 */
[----:B------:R-:W-:Y:S01]  /*1f2b0*/  ULDC UR12, c[0x0][0x228] ;  /* 0x00008a00000c7ab9 */ /* 0x000fe20000000800 */
[C---:B-1----:R-:W-:Y:S01]  /*1f2c0*/  IMAD.WIDE R28, R65.reuse, 0x4, R10 ;  /* 0x00000004411c7825 */ /* 0x042fe200078e020a */
[----:B------:R-:W-:Y:S01]  /*1f2d0*/  ISETP.GE.AND P1, PT, R0, UR4, PT ;  /* 0x0000000400007c0c */ /* 0x000fe2000bf26270 */
[----:B------:R-:W-:Y:S01]  /*1f2e0*/  ULDC UR4, c[0x0][0x228] ;  /* 0x00008a0000047ab9 */ /* 0x000fe20000000800 */
[----:B------:R1:W-:Y:S01]  /*1f2f0*/  @P3 STG.E desc[UR8][R16.64], R247 ;  /* 0x000000f710003986 */ /* 0x0003e2000c101908 */
[----:B------:R-:W-:Y:S01]  /*1f300*/  ISETP.LT.AND P3, PT, R238, UR4, !P4 ;  /* 0x00000004ee007c0c */ /* 0x000fe2000e761270 */
[----:B---3--:R-:W-:Y:S01]  /*1f310*/  IMAD.WIDE R44, R65, 0x4, R72 ;  /* 0x00000004412c7825 */ /* 0x008fe200078e0248 */
[----:B------:R-:W-:Y:S01]  /*1f320*/  ULDC UR4, c[0x0][0x248] ;  /* 0x0000920000047ab9 */ /* 0x000fe20000000800 */
[----:B------:R2:W-:Y:S01]  /*1f330*/  @P5 STG.E desc[UR8][R28.64], R231 ;  /* 0x000000e71c005986 */ /* 0x0005e2000c101908 */
[----:B------:R-:W-:Y:S01]  /*1f340*/  ISETP.LT.AND P5, PT, R237, UR6, !P4 ;  /* 0x00000006ed007c0c */ /* 0x000fe2000e7a1270 */
[----:B----4-:R-:W-:Y:S01]  /*1f350*/  IMAD.WIDE R60, R75, 0x4, R2 ;  /* 0x000000044b3c7825 */ /* 0x010fe200078e0202 */
[----:B------:R-:W-:Y:S01]  /*1f360*/  ISETP.LT.AND P4, PT, R236, UR10, !P4 ;  /* 0x0000000aec007c0c */ /* 0x000fe2000e781270 */
[----:B------:R3:W-:Y:S01]  /*1f370*/  @P2 STG.E desc[UR8][R44.64], R47 ;  /* 0x0000002f2c002986 */ /* 0x0007e2000c101908 */
[----:B------:R-:W-:Y:S01]  /*1f380*/  ULDC UR6, c[0x0][0x228] ;  /* 0x00008a0000067ab9 */ /* 0x000fe20000000800 */
[----:B------:R-:W-:Y:S01]  /*1f390*/  VIADD R0, R243, 0x12 ;  /* 0x00000012f3007836 */ /* 0x000fe20000000000 */
[----:B------:R-:W-:Y:S01]  /*1f3a0*/  ULDC UR10, c[0x0][0x228] ;  /* 0x00008a00000a7ab9 */ /* 0x000fe20000000800 */
[----:B------:R4:W-:Y:S01]  /*1f3b0*/  @P6 STG.E desc[UR8][R60.64], R19 ;  /* 0x000000133c006986 */ /* 0x0009e2000c101908 */
[----:B-1----:R-:W-:Y:S01]  /*1f3c0*/  IMAD.WIDE R16, R75, 0x4, R8 ;  /* 0x000000044b107825 */ /* 0x002fe200078e0208 */
[----:B------:R-:W-:Y:S01]  /*1f3d0*/  ISETP.LT.AND P6, PT, R252, UR12, !P0 ;  /* 0x0000000cfc007c0c */ /* 0x000fe2000c7c1270 */
[----:B------:R-:W-:-:S02]  /*1f3e0*/  ULDC UR12, c[0x0][0x228] ;  /* 0x00008a00000c7ab9 */ /* 0x000fc40000000800 */
[C---:B--2---:R-:W-:Y:S01]  /*1f3f0*/  IMAD.WIDE R28, R75.reuse, 0x4, R72 ;  /* 0x000000044b1c7825 */ /* 0x044fe200078e0248 */
[----:B------:R1:W-:Y:S03]  /*1f400*/  @P3 STG.E desc[UR8][R16.64], R31 ;  /* 0x0000001f10003986 */ /* 0x0003e6000c101908 */
[C---:B---3--:R-:W-:Y:S01]  /*1f410*/  VIADD R47, R75.reuse, UR4 ;  /* 0x000000044b2f7c36 */ /* 0x048fe20008000000 */
[----:B------:R-:W-:Y:S01]  /*1f420*/  ULDC UR4, c[0x0][0x22c] ;  /* 0x00008b0000047ab9 */ /* 0x000fe20000000800 */
[----:B----4-:R-:W-:Y:S01]  /*1f430*/  IMAD.WIDE R18, R75, 0x4, R10 ;  /* 0x000000044b127825 */ /* 0x010fe200078e020a */
[----:B------:R-:W-:Y:S01]  /*1f440*/  ISETP.GE.AND P2, PT, R0, UR4, PT ;  /* 0x0000000400007c0c */ /* 0x000fe2000bf46270 */
[----:B------:R-:W-:-:S03]  /*1f450*/  ULDC UR4, c[0x0][0x228] ;  /* 0x00008a0000047ab9 */ /* 0x000fc60000000800 */
[----:B------:R2:W-:Y:S01]  /*1f460*/  @P5 STG.E desc[UR8][R18.64], R67 ;  /* 0x0000004312005986 */ /* 0x0005e2000c101908 */
[----:B------:R-:W-:Y:S01]  /*1f470*/  ISETP.LT.AND P5, PT, R237, UR6, !P0 ;  /* 0x00000006ed007c0c */ /* 0x000fe2000c7a1270 */
[----:B------:R-:W-:Y:S01]  /*1f480*/  IMAD.WIDE R44, R47, 0x4, R2 ;  /* 0x000000042f2c7825 */ /* 0x000fe200078e0202 */
[----:B------:R-:W-:Y:S01]  /*1f490*/  IADD3 R0, R243, 0x13, RZ ;  /* 0x00000013f3007810 */ /* 0x000fe20007ffe0ff */
[----:B------:R-:W-:Y:S01]  /*1f4a0*/  @P4 STG.E desc[UR8][R28.64], R63 ;  /* 0x0000003f1c004986 */ /* 0x000fe2000c101908 */
[----:B------:R-:W-:Y:S01]  /*1f4b0*/  ISETP.LT.AND P4, PT, R238, UR4, !P0 ;  /* 0x00000004ee007c0c */ /* 0x000fe2000c781270 */
[----:B------:R-:W-:Y:S01]  /*1f4c0*/  ULDC UR4, c[0x0][0x248] ;  /* 0x0000920000047ab9 */ /* 0x000fe20000000800 */
[----:B------:R-:W-:Y:S01]  /*1f4d0*/  ISETP.LT.AND P3, PT, R236, UR10, !P0 ;  /* 0x0000000aec007c0c */ /* 0x000fe2000c761270 */
[----:B------:R3:W-:Y:S01]  /*1f4e0*/  @P6 STG.E desc[UR8][R44.64], R56 ;  /* 0x000000382c006986 */ /* 0x0007e2000c101908 */
[C---:B-1----:R-:W-:Y:S01]  /*1f4f0*/  IMAD.WIDE R16, R47.reuse, 0x4, R8 ;  /* 0x000000042f107825 */ /* 0x042fe200078e0208 */
[----:B------:R-:W-:Y:S01]  /*1f500*/  ISETP.LT.AND P6, PT, R252, UR12, !P1 ;  /* 0x0000000cfc007c0c */ /* 0x000fe2000cfc1270 */
[----:B------:R-:W-:Y:S01]  /*1f510*/  ULDC UR6, c[0x0][0x228] ;  /* 0x00008a0000067ab9 */ /* 0x000fe20000000800 */
[----:B------:R-:W-:Y:S01]  /*1f520*/  ULDC UR10, c[0x0][0x228] ;  /* 0x00008a00000a7ab9 */ /* 0x000fe20000000800 */
[----:B--2---:R-:W-:Y:S01]  /*1f530*/  IMAD.WIDE R18, R47, 0x4, R10 ;  /* 0x000000042f127825 */ /* 0x004fe200078e020a */
[----:B------:R-:W-:-:S03]  /*1f540*/  ULDC UR12, c[0x0][0x228] ;  /* 0x00008a00000c7ab9 */ /* 0x000fc60000000800 */
[C---:B---3--:R-:W-:Y:S01]  /*1f550*/  VIADD R45, R47.reuse, UR4 ;  /* 0x000000042f2d7c36 */ /* 0x048fe20008000000 */
[----:B------:R-:W-:Y:S02]  /*1f560*/  ULDC UR4, c[0x0][0x22c] ;  /* 0x00008b0000047ab9 */ /* 0x000fe40000000800 */
[----:B------:R-:W-:Y:S01]  /*1f570*/  ISETP.GE.AND P0, PT, R0, UR4, PT ;  /* 0x0000000400007c0c */ /* 0x000fe2000bf06270 */
[----:B------:R-:W-:Y:S01]  /*1f580*/  ULDC UR4, c[0x0][0x228] ;  /* 0x00008a0000047ab9 */ /* 0x000fe20000000800 */
[----:B------:R1:W-:Y:S01]  /*1f590*/  @P4 STG.E desc[UR8][R16.64], R52 ;  /* 0x0000003410004986 */ /* 0x0003e2000c101908 */
[----:B------:R-:W-:Y:S01]  /*1f5a0*/  ISETP.LT.AND P4, PT, R238, UR4, !P1 ;  /* 0x00000004ee007c0c */ /* 0x000fe2000cf81270 */
[----:B------:R-:W-:Y:S01]  /*1f5b0*/  IMAD.WIDE R28, R47, 0x4, R72 ;  /* 0x000000042f1c7825 */ /* 0x000fe200078e0248 */
[----:B------:R-:W-:Y:S01]  /*1f5c0*/  ULDC UR4, c[0x0][0x248] ;  /* 0x0000920000047ab9 */ /* 0x000fe20000000800 */
[----:B------:R2:W-:Y:S01]  /*1f5d0*/  @P5 STG.E desc[UR8][R18.64], R48 ;  /* 0x0000003012005986 */ /* 0x0005e2000c101908 */
[----:B------:R-:W-:Y:S01]  /*1f5e0*/  ISETP.LT.AND P5, PT, R237, UR6, !P1 ;  /* 0x00000006ed007c0c */ /* 0x000fe2000cfa1270 */
[C---:B------:R-:W-:Y:S01]  /*1f5f0*/  IMAD.WIDE R30, R45.reuse, 0x4, R2 ;  /* 0x000000042d1e7825 */ /* 0x040fe200078e0202 */
[----:B------:R-:W-:Y:S01]  /*1f600*/  IADD3 R47, R45, UR4, RZ ;  /* 0x000000042d2f7c10 */ /* 0x000fe2000fffe0ff */
[----:B------:R3:W-:Y:S02]  /*1f610*/  @P3 STG.E desc[UR8][R28.64], R84 ;  /* 0x000000541c003986 */ /* 0x0007e4000c101908 */
[----:B------:R-:W-:Y:S01]  /*1f620*/  VIADD R0, R243, 0x14 ;  /* 0x00000014f3007836 */ /* 0x000fe20000000000 */
[----:B------:R-:W-:Y:S01]  /*1f630*/  ISETP.LT.AND P3, PT, R236, UR10, !P1 ;  /* 0x0000000aec007c0c */ /* 0x000fe2000cf61270 */
[----:B------:R4:W-:Y:S01]  /*1f640*/  @P6 STG.E desc[UR8][R30.64], R68 ;  /* 0x000000441e006986 */ /* 0x0009e2000c101908 */
[C---:B-1----:R-:W-:Y:S01]  /*1f650*/  IMAD.WIDE R16, R45.reuse, 0x4, R8 ;  /* 0x000000042d107825 */ /* 0x042fe200078e0208 */
[----:B------:R-:W-:Y:S01]  /*1f660*/  ISETP.LT.AND P6, PT, R252, UR12, !P2 ;  /* 0x0000000cfc007c0c */ /* 0x000fe2000d7c1270 */
[----:B------:R-:W-:Y:S01]  /*1f670*/  ULDC UR4, c[0x0][0x22c] ;  /* 0x00008b0000047ab9 */ /* 0x000fe20000000800 */
[----:B------:R-:W-:Y:S01]  /*1f680*/  ULDC UR6, c[0x0][0x228] ;  /* 0x00008a0000067ab9 */ /* 0x000fe20000000800 */
[C---:B--2---:R-:W-:Y:S01]  /*1f690*/  IMAD.WIDE R18, R45.reuse, 0x4, R10 ;  /* 0x000000042d127825 */ /* 0x044fe200078e020a */
        /* <DEDUP_REMOVED lines=9> */
[----:B------:R-:W-:Y:S01]  /*1f730*/  ULDC UR4, c[0x0][0x248] ;  /* 0x0000920000047ab9 */ /* 0x000fe20000000800 */
[----:B------:R3:W-:Y:S01]  /*1f740*/  @P3 STG.E desc[UR8][R28.64], R140 ;  /* 0x0000008c1c003986 */ /* 0x0007e2000c101908 */
[----:B------:R-:W-:Y:S01]  /*1f750*/  ULDC UR12, c[0x0][0x228] ;  /* 0x00008a00000c7ab9 */ /* 0x000fe20000000800 */
[----:B------:R-:W-:Y:S01]  /*1f760*/  VIADD R0, R243, 0x15 ;  /* 0x00000015f3007836 */ /* 0x000fe20000000000 */
[----:B------:R-:W-:Y:S01]  /*1f770*/  ISETP.LT.AND P3, PT, R236, UR10, !P2 ;  /* 0x0000000aec007c0c */ /* 0x000fe2000d761270 */
[----:B------:R4:W-:Y:S01]  /*1f780*/  @P6 STG.E desc[UR8][R30.64], R57 ;  /* 0x000000391e006986 */ /* 0x0009e2000c101908 */
[C---:B------:R-:W-:Y:S01]  /*1f790*/  VIADD R45, R47.reuse, UR4 ;  /* 0x000000042f2d7c36 */ /* 0x040fe20008000000 */
[----:B------:R-:W-:Y:S01]  /*1f7a0*/  ISETP.LT.AND P6, PT, R252, UR12, !P0 ;  /* 0x0000000cfc007c0c */ /* 0x000fe2000c7c1270 */
[----:B-1----:R-:W-:Y:S01]  /*1f7b0*/  IMAD.WIDE R16, R47, 0x4, R8 ;  /* 0x000000042f107825 */ /* 0x002fe200078e0208 */
[----:B------:R-:W-:Y:S01]  /*1f7c0*/  ULDC UR4, c[0x0][0x22c] ;  /* 0x00008b0000047ab9 */ /* 0x000fe20000000800 */
[----:B------:R-:W-:-:S02]  /*1f7d0*/  ULDC UR6, c[0x0][0x228] ;  /* 0x00008a0000067ab9 */ /* 0x000fc40000000800 */
        /* <DEDUP_REMOVED lines=13> */
[----:B------:R-:W-:Y:S01]  /*1f8b0*/  IADD3 R0, R243, 0x16, RZ ;  /* 0x00000016f3007810 */ /* 0x000fe20007ffe0ff */
[C---:B------:R-:W-:Y:S01]  /*1f8c0*/  VIADD R47, R45.reuse, UR4 ;  /* 0x000000042d2f7c36 */ /* 0x040fe20008000000 */
[----:B------:R4:W-:Y:S01]  /*1f8d0*/  @P6 STG.E desc[UR8][R30.64], R69 ;  /* 0x000000451e006986 */ /* 0x0009e2000c101908 */
[----:B------:R-:W-:Y:S01]  /*1f8e0*/  ISETP.LT.AND P3, PT, R236, UR10, !P0 ;  /* 0x0000000aec007c0c */ /* 0x000fe2000c761270 */
        /* <DEDUP_REMOVED lines=20> */
[C---:B------:R-:W-:Y:S01]  /*1fa30*/  IADD3 R45, R47.reuse, UR4, RZ ;  /* 0x000000042f2d7c10 */ /* 0x040fe2000fffe0ff */
        /* <DEDUP_REMOVED lines=165> */
[----:B------:R-:W-:Y:S01]  /*20490*/  ULDC UR6, c[0x0][0x228] ;  /* 0x00008a0000067ab9 */ /* 0x000fe20000000800 */
[----:B------:R4:W-:Y:S01]  /*204a0*/  @P6 STG.E desc[UR8][R30.64], R118 ;  /* 0x000000761e006986 */ /* 0x0009e2000c101908 */
[----:B------:R-:W-:Y:S01]  /*204b0*/  ISETP.LT.AND P3, PT, R236, UR10, !P0 ;  /* 0x0000000aec007c0c */ /* 0x000fe2000c761270 */
[C---:B-1----:R-:W-:Y:S01]  /*204c0*/  VIADD R33, R47.reuse, UR4 ;  /* 0x000000042f217c36 */ /* 0x042fe20008000000 */
[----:B------:R-:W-:Y:S01]  /*204d0*/  ISETP.LT.AND P6, PT, R252, UR12, !P1 ;  /* 0x0000000cfc007c0c */ /* 0x000fe2000cfc1270 */
[----:B------:R-:W-:Y:S01]  /*204e0*/  IMAD.WIDE R16, R47, 0x4, R8 ;  /* 0x000000042f107825 */ /* 0x000fe200078e0208 */
        /* <DEDUP_REMOVED lines=13> */
[----:B------:R3:W-:Y:S02]  /*205c0*/  @P3 STG.E desc[UR8][R28.64], R122 ;  /* 0x0000007a1c003986 */ /* 0x0007e4000c101908 */
        /* <DEDUP_REMOVED lines=264> */
[----:B------:R-:W-:Y:S01]  /*21650*/  ULDC UR10, c[0x0][0x228] ;  /* 0x00008a00000a7ab9 */ /* 0x000fe20000000800 */
[----:B------:R-:W-:Y:S01]  /*21660*/  ISETP.LT.AND P4, PT, R238, UR4, !P2 ;  /* 0x00000004ee007c0c */ /* 0x000fe2000d781270 */
[----:B---3--:R-:W-:Y:S01]  /*21670*/  IMAD.WIDE R28, R33, 0x4, R72 ;  /* 0x00000004211c7825 */ /* 0x008fe200078e0248 */
[----:B------:R2:W-:Y:S01]  /*21680*/  @P5 STG.E desc[UR8][R18.64], R212 ;  /* 0x000000d412005986 */ /* 0x0005e2000c101908 */
[----:B------:R-:W-:Y:S01]  /*21690*/  ISETP.LT.AND P5, PT, R237, UR6, !P2 ;  /* 0x00000006ed007c0c */ /* 0x000fe2000d7a1270 */
[----:B------:R-:W-:Y:S01]  /*216a0*/  ULDC UR12, c[0x0][0x228] ;  /* 0x00008a00000c7ab9 */ /* 0x000fe20000000800 */
[----:B------:R-:W-:Y:S01]  /*216b0*/  ISETP.LT.AND P2, PT, R236, UR10, !P2 ;  /* 0x0000000aec007c0c */ /* 0x000fe2000d741270 */
[----:B----4-:R-:W-:Y:S01]  /*216c0*/  IMAD.WIDE R30, R35, 0x4, R2 ;  /* 0x00000004231e7825 */ /* 0x010fe200078e0202 */
[----:B------:R3:W-:Y:S01]  /*216d0*/  @P3 STG.E desc[UR8][R28.64], R216 ;  /* 0x000000d81c003986 */ /* 0x0007e2000c101908 */
[----:B------:R-:W-:Y:S01]  /*216e0*/  ULDC UR4, c[0x0][0x248] ;  /* 0x0000920000047ab9 */ /* 0x000fe20000000800 */
[----:B------:R-:W-:Y:S01]  /*216f0*/  ULDC UR6, c[0x0][0x228] ;  /* 0x00008a0000067ab9 */ /* 0x000fe20000000800 */
[----:B------:R-:W-:Y:S01]  /*21700*/  VIADD R0, R243, 0x2d ;  /* 0x0000002df3007836 */ /* 0x000fe20000000000 */
[----:B------:R4:W-:Y:S01]  /*21710*/  @P6 STG.E desc[UR8][R30.64], R185 ;  /* 0x000000b91e006986 */ /* 0x0009e2000c101908 */
[C---:B-1----:R-:W-:Y:S01]  /*21720*/  IMAD.WIDE R16, R35.reuse, 0x4, R8 ;  /* 0x0000000423107825 */ /* 0x042fe200078e0208 */
[----:B------:R-:W-:Y:S01]  /*21730*/  ISETP.LT.AND P6, PT, R252, UR12, !P0 ;  /* 0x0000000cfc007c0c */ /* 0x000fe2000c7c1270 */
[----:B------:R-:W-:Y:S01]  /*21740*/  ULDC UR10, c[0x0][0x228] ;  /* 0x00008a00000a7ab9 */ /* 0x000fe20000000800 */
[----:B------:R-:W-:Y:S01]  /*21750*/  ULDC UR12, c[0x0][0x228] ;  /* 0x00008a00000c7ab9 */ /* 0x000fe20000000800 */
[C---:B--2---:R-:W-:Y:S01]  /*21760*/  IMAD.WIDE R18, R35.reuse, 0x4, R10 ;  /* 0x0000000423127825 */ /* 0x044fe200078e020a */
[----:B------:R1:W-:Y:S03]  /*21770*/  @P4 STG.E desc[UR8][R16.64], R153 ;  /* 0x0000009910004986 */ /* 0x0003e6000c101908 */
[C---:B------:R-:W-:Y:S01]  /*21780*/  VIADD R33, R35.reuse, UR4 ;  /* 0x0000000423217c36 */ /* 0x040fe20008000000 */
[----:B------:R-:W-:Y:S01]  /*21790*/  ULDC UR4, c[0x0][0x22c] ;  /* 0x00008b0000047ab9 */ /* 0x000fe20000000800 */
[----:B---3--:R-:W-:Y:S01]  /*217a0*/  IMAD.WIDE R28, R35, 0x4, R72 ;  /* 0x00000004231c7825 */ /* 0x008fe200078e0248 */
[----:B------:R-:W-:Y:S01]  /*217b0*/  ISETP.GE.AND P3, PT, R0, UR4, PT ;  /* 0x0000000400007c0c */ /* 0x000fe2000bf66270 */
[----:B------:R2:W-:Y:S01]  /*217c0*/  @P5 STG.E desc[UR8][R18.64], R101 ;  /* 0x0000006512005986 */ /* 0x0005e2000c101908 */
[----:B------:R-:W-:Y:S01]  /*217d0*/  ULDC UR4, c[0x0][0x228] ;  /* 0x00008a0000047ab9 */ /* 0x000fe20000000800 */
[----:B----4-:R-:W-:-:S02]  /*217e0*/  IMAD.WIDE R30, R33, 0x4, R2 ;  /* 0x00000004211e7825 */ /* 0x010fc400078e0202 */
[----:B------:R3:W-:Y:S01]  /*217f0*/  @P2 STG.E desc[UR8][R28.64], R129 ;  /* 0x000000811c002986 */ /* 0x0007e2000c101908 */
[----:B------:R-:W-:Y:S01]  /*21800*/  ISETP.LT.AND P2, PT, R238, UR4, !P0 ;  /* 0x00000004ee007c0c */ /* 0x000fe2000c741270 */
[----:B------:R-:W-:Y:S01]  /*21810*/  ULDC UR4, c[0x0][0x248] ;  /* 0x0000920000047ab9 */ /* 0x000fe20000000800 */
[----:B------:R-:W-:Y:S01]  /*21820*/  ISETP.LT.AND P5, PT, R237, UR6, !P0 ;  /* 0x00000006ed007c0c */ /* 0x000fe2000c7a1270 */
[----:B------:R4:W-:Y:S01]  /*21830*/  @P6 STG.E desc[UR8][R30.64], R193 ;  /* 0x000000c11e006986 */ /* 0x0009e2000c101908 */
[----:B------:R-:W-:Y:S01]  /*21840*/  ISETP.LT.AND P0, PT, R236, UR10, !P0 ;  /* 0x0000000aec007c0c */ /* 0x000fe2000c701270 */
[----:B-1----:R-:W-:Y:S01]  /*21850*/  IMAD.WIDE R16, R33, 0x4, R8 ;  /* 0x0000000421107825 */ /* 0x002fe200078e0208 */
[----:B------:R-:W-:Y:S01]  /*21860*/  ISETP.LT.AND P6, PT, R252, UR12, !P1 ;  /* 0x0000000cfc007c0c */ /* 0x000fe2000cfc1270 */
[----:B------:R-:W-:Y:S01]  /*21870*/  ULDC UR6, c[0x0][0x228] ;  /* 0x00008a0000067ab9 */ /* 0x000fe20000000800 */
[----:B------:R-:W-:Y:S01]  /*21880*/  IADD3 R0, R243, 0x2e, RZ ;  /* 0x0000002ef3007810 */ /* 0x000fe20007ffe0ff */
[----:B--2---:R-:W-:Y:S01]  /*21890*/  IMAD.WIDE R18, R33, 0x4, R10 ;  /* 0x0000000421127825 */ /* 0x004fe200078e020a */
[----:B------:R-:W-:Y:S01]  /*218a0*/  ULDC UR10, c[0x0][0x228] ;  /* 0x00008a00000a7ab9 */ /* 0x000fe20000000800 */
[----:B------:R-:W-:-:S02]  /*218b0*/  ULDC UR12, c[0x0][0x228] ;  /* 0x00008a00000c7ab9 */ /* 0x000fc40000000800 */
[C---:B------:R-:W-:Y:S01]  /*218c0*/  VIADD R35, R33.reuse, UR4 ;  /* 0x0000000421237c36 */ /* 0x040fe20008000000 */
[----:B------:R-:W-:Y:S01]  /*218d0*/  ULDC UR4, c[0x0][0x22c] ;  /* 0x00008b0000047ab9 */ /* 0x000fe20000000800 */
[----:B---3--:R-:W-:Y:S01]  /*218e0*/  IMAD.WIDE R28, R33, 0x4, R72 ;  /* 0x00000004211c7825 */ /* 0x008fe200078e0248 */
[----:B------:R-:W-:Y:S01]  /*218f0*/  ISETP.GE.AND P4, PT, R0, UR4, PT ;  /* 0x0000000400007c0c */ /* 0x000fe2000bf86270 */
[----:B------:R1:W-:Y:S01]  /*21900*/  @P2 STG.E desc[UR8][R16.64], R41 ;  /* 0x0000002910002986 */ /* 0x0003e2000c101908 */
[----:B------:R-:W-:Y:S01]  /*21910*/  ULDC UR4, c[0x0][0x228] ;  /* 0x00008a0000047ab9 */ /* 0x000fe20000000800 */
[----:B----4-:R-:W-:Y:S02]  /*21920*/  IMAD.WIDE R30, R35, 0x4, R2 ;  /* 0x00000004231e7825 */ /* 0x010fe400078e0202 */
[----:B------:R2:W-:Y:S01]  /*21930*/  @P5 STG.E desc[UR8][R18.64], R213 ;  /* 0x000000d512005986 */ /* 0x0005e2000c101908 */
[----:B------:R-:W-:Y:S01]  /*21940*/  ISETP.LT.AND P5, PT, R237, UR6, !P1 ;  /* 0x00000006ed007c0c */ /* 0x000fe2000cfa1270 */
[----:B------:R-:W-:Y:S01]  /*21950*/  VIADD R0, R243, 0x2f ;  /* 0x0000002ff3007836 */ /* 0x000fe20000000000 */
[----:B------:R-:W-:Y:S01]  /*21960*/  ULDC UR6, c[0x0][0x228] ;  /* 0x00008a0000067ab9 */ /* 0x000fe20000000800 */
[----:B------:R3:W-:Y:S01]  /*21970*/  @P0 STG.E desc[UR8][R28.64], R217 ;  /* 0x000000d91c000986 */ /* 0x0007e2000c101908 */
[----:B------:R-:W-:Y:S01]  /*21980*/  ISETP.LT.AND P0, PT, R238, UR4, !P1 ;  /* 0x00000004ee007c0c */ /* 0x000fe2000cf01270 */
[----:B------:R-:W-:Y:S01]  /*21990*/  ULDC UR4, c[0x0][0x248] ;  /* 0x0000920000047ab9 */ /* 0x000fe20000000800 */
[----:B------:R-:W-:Y:S01]  /*219a0*/  ISETP.LT.AND P1, PT, R236, UR10, !P1 ;  /* 0x0000000aec007c0c */ /* 0x000fe2000cf21270 */
[----:B------:R4:W-:Y:S01]  /*219b0*/  @P6 STG.E desc[UR8][R30.64], R186 ;  /* 0x000000ba1e006986 */ /* 0x0009e2000c101908 */
[----:B------:R-:W-:Y:S01]  /*219c0*/  ISETP.LT.AND P6, PT, R252, UR12, !P3 ;  /* 0x0000000cfc007c0c */ /* 0x000fe2000dfc1270 */
[C---:B-1----:R-:W-:Y:S01]  /*219d0*/  IMAD.WIDE R16, R35.reuse, 0x4, R8 ;  /* 0x0000000423107825 */ /* 0x042fe200078e0208 */
[C---:B------:R-:W-:Y:S01]  /*219e0*/  IADD3 R33, R35.reuse, UR4, RZ ;  /* 0x0000000423217c10 */ /* 0x040fe2000fffe0ff */
[----:B------:R-:W-:Y:S01]  /*219f0*/  ULDC UR4, c[0x0][0x22c] ;  /* 0x00008b0000047ab9 */ /* 0x000fe20000000800 */
[----:B------:R-:W-:Y:S01]  /*21a00*/  ULDC UR10, c[0x0][0x228] ;  /* 0x00008a00000a7ab9 */ /* 0x000fe20000000800 */
[C---:B--2---:R-:W-:Y:S01]  /*21a10*/  IMAD.WIDE R18, R35.reuse, 0x4, R10 ;  /* 0x0000000423127825 */ /* 0x044fe200078e020a */
[----:B------:R-:W-:Y:S01]  /*21a20*/  ISETP.GE.AND P2, PT, R0, UR4, PT ;  /* 0x0000000400007c0c */ /* 0x000fe2000bf46270 */
[----:B------:R-:W-:Y:S01]  /*21a30*/  ULDC UR4, c[0x0][0x228] ;  /* 0x00008a0000047ab9 */ /* 0x000fe20000000800 */
[----:B------:R-:W-:Y:S01]  /*21a40*/  ULDC UR12, c[0x0][0x228] ;  /* 0x00008a00000c7ab9 */ /* 0x000fe20000000800 */
[----:B---3--:R-:W-:Y:S01]  /*21a50*/  IMAD.WIDE R28, R35, 0x4, R72 ;  /* 0x00000004231c7825 */ /* 0x008fe200078e0248 */
[----:B------:R1:W-:Y:S03]  /*21a60*/  @P0 STG.E desc[UR8][R16.64], R154 ;  /* 0x0000009a10000986 */ /* 0x0003e6000c101908 */
[----:B----4-:R-:W-:Y:S01]  /*21a70*/  IMAD.WIDE R30, R33, 0x4, R2 ;  /* 0x00000004211e7825 */ /* 0x010fe200078e0202 */
[----:B------:R2:W-:Y:S01]  /*21a80*/  @P5 STG.E desc[UR8][R18.64], R102 ;  /* 0x0000006612005986 */ /* 0x0005e2000c101908 */
[----:B------:R-:W-:Y:S01]  /*21a90*/  ISETP.LT.AND P5, PT, R237, UR6, !P3 ;  /* 0x00000006ed007c0c */ /* 0x000fe2000dfa1270 */
[----:B------:R-:W-:-:S02]  /*21aa0*/  ULDC UR6, c[0x0][0x228] ;  /* 0x00008a0000067ab9 */ /* 0x000fc40000000800 */
[----:B------:R3:W-:Y:S01]  /*21ab0*/  @P1 STG.E desc[UR8][R28.64], R130 ;  /* 0x000000821c001986 */ /* 0x0007e2000c101908 */
[----:B------:R-:W-:Y:S01]  /*21ac0*/  ISETP.LT.AND P1, PT, R238, UR4, !P3 ;  /* 0x00000004ee007c0c */ /* 0x000fe2000df21270 */
[----:B------:R-:W-:Y:S01]  /*21ad0*/  ULDC UR4, c[0x0][0x248] ;  /* 0x0000920000047ab9 */ /* 0x000fe20000000800 */
[----:B------:R-:W-:Y:S01]  /*21ae0*/  ISETP.LT.AND P0, PT, R236, UR10, !P3 ;  /* 0x0000000aec007c0c */ /* 0x000fe2000df01270 */
[----:B------:R4:W-:Y:S01]  /*21af0*/  @P6 STG.E desc[UR8][R30.64], R194 ;  /* 0x000000c21e006986 */ /* 0x0009e2000c101908 */
[----:B------:R-:W-:Y:S01]  /*21b00*/  ISETP.LT.AND P6, PT, R252, UR12, !P4 ;  /* 0x0000000cfc007c0c */ /* 0x000fe2000e7c1270 */
[----:B------:R-:W-:Y:S01]  /*21b10*/  VIADD R35, R33, UR4 ;  /* 0x0000000421237c36 */ /* 0x000fe20008000000 */
[----:B------:R-:W-:Y:S01]  /*21b20*/  ULDC UR4, c[0x0][0x22c] ;  /* 0x00008b0000047ab9 */ /* 0x000fe20000000800 */
[----:B------:R-:W-:Y:S01]  /*21b30*/  VIADD R0, R243, 0x30 ;  /* 0x00000030f3007836 */ /* 0x000fe20000000000 */
[----:B------:R-:W-:Y:S01]  /*21b40*/  ULDC UR10, c[0x0][0x228] ;  /* 0x00008a00000a7ab9 */ /* 0x000fe20000000800 */
[----:B-1----:R-:W-:Y:S01]  /*21b50*/  IMAD.WIDE R16, R33, 0x4, R8 ;  /* 0x0000000421107825 */ /* 0x002fe200078e0208 */
[----:B------:R-:W-:-:S03]  /*21b60*/  ULDC UR12, c[0x0][0x228] ;  /* 0x00008a00000c7ab9 */ /* 0x000fc60000000800 */
[----:B--2---:R-:W-:Y:S01]  /*21b70*/  IMAD.WIDE R18, R33, 0x4, R10 ;  /* 0x0000000421127825 */ /* 0x004fe200078e020a */
[----:B------:R-:W-:-:S03]  /*21b80*/  ISETP.GE.AND P3, PT, R0, UR4, PT ;  /* 0x0000000400007c0c */ /* 0x000fc6000bf66270 */
[----:B---3--:R-:W-:Y:S01]  /*21b90*/  IMAD.WIDE R28, R33, 0x4, R72 ;  /* 0x00000004211c7825 */ /* 0x008fe200078e0248 */
[----:B------:R1:W-:Y:S01]  /*21ba0*/  @P1 STG.E desc[UR8][R16.64], R42 ;  /* 0x0000002a10001986 */ /* 0x0003e2000c101908 */
[----:B------:R-:W-:Y:S02]  /*21bb0*/  ULDC UR4, c[0x0][0x228] ;  /* 0x00008a0000047ab9 */ /* 0x000fe40000000800 */
[----:B----4-:R-:W-:Y:S01]  /*21bc0*/  IMAD.WIDE R30, R35, 0x4, R2 ;  /* 0x00000004231e7825 */ /* 0x010fe200078e0202 */
[----:B------:R2:W-:Y:S04]  /*21bd0*/  @P5 STG.E desc[UR8][R18.64], R214 ;  /* 0x000000d612005986 */ /* 0x0005e8000c101908 */
[----:B------:R3:W-:Y:S01]  /*21be0*/  @P0 STG.E desc[UR8][R28.64], R218 ;  /* 0x000000da1c000986 */ /* 0x0007e2000c101908 */
[----:B------:R-:W-:Y:S01]  /*21bf0*/  ISETP.LT.AND P0, PT, R238, UR4, !P4 ;  /* 0x00000004ee007c0c */ /* 0x000fe2000e701270 */
[----:B------:R-:W-:-:S02]  /*21c00*/  ULDC UR4, c[0x0][0x248] ;  /* 0x0000920000047ab9 */ /* 0x000fc40000000800 */
[----:B------:R4:W-:Y:S01]  /*21c10*/  @P6 STG.E desc[UR8][R30.64], R187 ;  /* 0x000000bb1e006986 */ /* 0x0009e2000c101908 */
[----:B------:R-:W-:Y:S01]  /*21c20*/  ISETP.LT.AND P6, PT, R237, UR6, !P4 ;  /* 0x00000006ed007c0c */ /* 0x000fe2000e7c1270 */
[----:B------:R-:W-:Y:S01]  /*21c30*/  ULDC UR6, c[0x0][0x228] ;  /* 0x00008a0000067ab9 */ /* 0x000fe20000000800 */
[----:B------:R-:W-:Y:S01]  /*21c40*/  ISETP.LT.AND P4, PT, R236, UR10, !P4 ;  /* 0x0000000aec007c0c */ /* 0x000fe2000e781270 */
[----:B-1----:R-:W-:Y:S01]  /*21c50*/  IMAD.WIDE R16, R35, 0x4, R8 ;  /* 0x0000000423107825 */ /* 0x002fe200078e0208 */
[----:B------:R-:W-:Y:S01]  /*21c60*/  IADD3 R0, R243, 0x31, RZ ;  /* 0x00000031f3007810 */ /* 0x000fe20007ffe0ff */
[----:B------:R-:W-:Y:S01]  /*21c70*/  ULDC UR10, c[0x0][0x228] ;  /* 0x00008a00000a7ab9 */ /* 0x000fe20000000800 */
[----:B------:R-:W-:Y:S01]  /*21c80*/  ISETP.LT.AND P5, PT, R252, UR6, !P2 ;  /* 0x00000006fc007c0c */ /* 0x000fe2000d7a1270 */
[----:B--2---:R-:W-:Y:S01]  /*21c90*/  IMAD.WIDE R18, R35, 0x4, R10 ;  /* 0x0000000423127825 */ /* 0x004fe200078e020a */
[----:B------:R-:W-:-:S03]  /*21ca0*/  ULDC UR6, c[0x0][0x22c] ;  /* 0x00008b0000067ab9 */ /* 0x000fc60000000800 */
[C---:B---3--:R-:W-:Y:S01]  /*21cb0*/  IMAD.WIDE R28, R35.reuse, 0x4, R72 ;  /* 0x00000004231c7825 */ /* 0x048fe200078e0248 */
[----:B------:R-:W-:Y:S01]  /*21cc0*/  ISETP.GE.AND P1, PT, R0, UR6, PT ;  /* 0x0000000600007c0c */ /* 0x000fe2000bf26270 */
[----:B------:R1:W-:Y:S01]  /*21cd0*/  @P0 STG.E desc[UR8][R16.64], R155 ;  /* 0x0000009b10000986 */ /* 0x0003e2000c101908 */
[----:B------:R-:W-:Y:S01]  /*21ce0*/  ULDC UR6, c[0x0][0x228] ;  /* 0x00008a0000067ab9 */ /* 0x000fe20000000800 */
[----:B------:R-:W-:Y:S01]  /*21cf0*/  VIADD R33, R35, UR4 ;  /* 0x0000000423217c36 */ /* 0x000fe20008000000 */
[----:B------:R-:W-:Y:S01]  /*21d00*/  ULDC UR4, c[0x0][0x228] ;  /* 0x00008a0000047ab9 */ /* 0x000fe20000000800 */
[----:B------:R2:W-:Y:S01]  /*21d10*/  @P6 STG.E desc[UR8][R18.64], R103 ;  /* 0x0000006712006986 */ /* 0x0005e2000c101908 */
[----:B------:R-:W-:Y:S01]  /*21d20*/  ISETP.LT.AND P0, PT, R238, UR4, !P2 ;  /* 0x00000004ee007c0c */ /* 0x000fe2000d701270 */
[----:B----4-:R-:W-:Y:S01]  /*21d30*/  IMAD.WIDE R30, R33, 0x4, R2 ;  /* 0x00000004211e7825 */ /* 0x010fe200078e0202 */
[----:B------:R-:W-:Y:S01]  /*21d40*/  ULDC UR4, c[0x0][0x248] ;  /* 0x0000920000047ab9 */ /* 0x000fe20000000800 */
[----:B------:R3:W-:Y:S01]  /*21d50*/  @P4 STG.E desc[UR8][R28.64], R131 ;  /* 0x000000831c004986 */ /* 0x0007e2000c101908 */
[----:B------:R-:W-:Y:S01]  /*21d60*/  ISETP.LT.AND P4, PT, R237, UR6, !P2 ;  /* 0x00000006ed007c0c */ /* 0x000fe2000d781270 */
[----:B-1----:R-:W-:Y:S01]  /*21d70*/  IMAD.WIDE R16, R33, 0x4, R8 ;  /* 0x0000000421107825 */ /* 0x002fe200078e0208 */
[----:B------:R-:W-:-:S02]  /*21d80*/  ISETP.LT.AND P2, PT, R236, UR10, !P2 ;  /* 0x0000000aec007c0c */ /* 0x000fc4000d741270 */
[----:B------:R-:W-:Y:S01]  /*21d90*/  IADD3 R0, R243, 0x32, RZ ;  /* 0x00000032f3007810 */ /* 0x000fe20007ffe0ff */
[C---:B--2---:R-:W-:Y:S01]  /*21da0*/  IMAD.WIDE R18, R33.reuse, 0x4, R10 ;  /* 0x0000000421127825 */ /* 0x044fe200078e020a */
[----:B------:R1:W-:Y:S03]  /*21db0*/  @P5 STG.E desc[UR8][R30.64], R195 ;  /* 0x000000c31e005986 */ /* 0x0003e6000c101908 */
[C---:B------:R-:W-:Y:S01]  /*21dc0*/  VIADD R35, R33.reuse, UR4 ;  /* 0x0000000421237c36 */ /* 0x040fe20008000000 */
[----:B------:R-:W-:Y:S01]  /*21dd0*/  ULDC UR4, c[0x0][0x22c] ;  /* 0x00008b0000047ab9 */ /* 0x000fe20000000800 */
[----:B---3--:R-:W-:Y:S01]  /*21de0*/  IMAD.WIDE R28, R33, 0x4, R72 ;  /* 0x00000004211c7825 */ /* 0x008fe200078e0248 */
[----:B------:R2:W-:Y:S01]  /*21df0*/  @P0 STG.E desc[UR8][R16.64], R43 ;  /* 0x0000002b10000986 */ /* 0x0005e2000c101908 */
[----:B------:R-:W-:Y:S01]  /*21e00*/  ISETP.GE.AND P0, PT, R0, UR4, PT ;  /* 0x0000000400007c0c */ /* 0x000fe2000bf06270 */
[----:B------:R-:W-:Y:S01]  /*21e10*/  ULDC UR4, c[0x0][0x228] ;  /* 0x00008a0000047ab9 */ /* 0x000fe20000000800 */
[----:B------:R-:W-:Y:S01]  /*21e20*/  ISETP.LT.AND P5, PT, R252, UR12, !P3 ;  /* 0x0000000cfc007c0c */ /* 0x000fe2000dfa1270 */
[----:B------:R3:W-:Y:S01]  /*21e30*/  @P4 STG.E desc[UR8][R18.64], R215 ;  /* 0x000000d712004986 */ /* 0x0007e2000c101908 */
[----:B------:R-:W-:Y:S01]  /*21e40*/  ISETP.LT.AND P6, PT, R238, UR14, !P3 ;  /* 0x0000000eee007c0c */ /* 0x000fe2000dfc1270 */
[----:B------:R-:W-:Y:S01]  /*21e50*/  ULDC UR6, c[0x0][0x228] ;  /* 0x00008a0000067ab9 */ /* 0x000fe20000000800 */
[----:B-1----:R-:W-:Y:S01]  /*21e60*/  IMAD.WIDE R30, R35, 0x4, R2 ;  /* 0x00000004231e7825 */ /* 0x002fe200078e0202 */
[----:B------:R1:W-:Y:S01]  /*21e70*/  @P2 STG.E desc[UR8][R28.64], R219 ;  /* 0x000000db1c002986 */ /* 0x0003e2000c101908 */
[----:B------:R-:W-:Y:S01]  /*21e80*/  ISETP.LT.AND P2, PT, R237, UR4, !P3 ;  /* 0x00000004ed007c0c */ /* 0x000fe2000df41270 */
[----:B------:R-:W-:Y:S01]  /*21e90*/  ULDC UR4, c[0x0][0x248] ;  /* 0x0000920000047ab9 */ /* 0x000fe20000000800 */
[----:B------:R-:W-:Y:S01]  /*21ea0*/  ISETP.LT.AND P3, PT, R236, UR6, !P3 ;  /* 0x00000006ec007c0c */ /* 0x000fe2000df61270 */
[C---:B------:R-:W-:Y:S01]  /*21eb0*/  IMAD.WIDE R32, R35.reuse, 0x4, R8 ;  /* 0x0000000423207825 */ /* 0x040fe200078e0208 */
[----:B------:R-:W-:Y:S01]  /*21ec0*/  ULDC UR6, c[0x0][0x22c] ;  /* 0x00008b0000067ab9 */ /* 0x000fe20000000800 */
[----:B------:R-:W-:Y:S01]  /*21ed0*/  ULDC UR10, c[0x0][0x228] ;  /* 0x00008a00000a7ab9 */ /* 0x000fe20000000800 */
[----:B------:R-:W-:Y:S01]  /*21ee0*/  ULDC UR12, c[0x0][0x228] ;  /* 0x00008a00000c7ab9 */ /* 0x000fe20000000800 */
[----:B--2---:R-:W-:Y:S01]  /*21ef0*/  IMAD.WIDE R16, R35, 0x4, R10 ;  /* 0x0000000423107825 */ /* 0x004fe200078e020a */
[----:B------:R2:W-:Y:S01]  /*21f00*/  @P5 STG.E desc[UR8][R30.64], R208 ;  /* 0x000000d01e005986 */ /* 0x0005e2000c101908 */
[----:B------:R-:W-:-:S02]  /*21f10*/  ULDC UR14, c[0x0][0x228] ;  /* 0x00008a00000e7ab9 */ /* 0x000fc40000000800 */
[----:B------:R-:W-:Y:S01]  /*21f20*/  VIADD R0, R243, 0x33 ;  /* 0x00000033f3007836 */ /* 0x000fe20000000000 */
[----:B------:R4:W-:Y:S01]  /*21f30*/  @P6 STG.E desc[UR8][R32.64], R156 ;  /* 0x0000009c20006986 */ /* 0x0009e2000c101908 */
[----:B---3--:R-:W-:-:S03]  /*21f40*/  IMAD.WIDE R18, R35, 0x4, R72 ;  /* 0x0000000423127825 */ /* 0x008fc600078e0248 */
[----:B------:R3:W-:Y:S01]  /*21f50*/  @P2 STG.E desc[UR8][R16.64], R104 ;  /* 0x0000006810002986 */ /* 0x0007e2000c101908 */
[----:B------:R-:W-:Y:S01]  /*21f60*/  ISETP.GE.AND P2, PT, R0, UR6, PT ;  /* 0x0000000600007c0c */ /* 0x000fe2000bf46270 */
[----:B------:R-:W-:Y:S01]  /*21f70*/  VIADD R35, R35, UR4 ;  /* 0x0000000423237c36 */ /* 0x000fe20008000000 */
[----:B------:R-:W-:Y:S01]  /*21f80*/  IADD3 R0, R243, 0x34, RZ ;  /* 0x00000034f3007810 */ /* 0x000fe20007ffe0ff */
[----:B------:R-:W-:Y:S01]  /*21f90*/  ULDC UR4, c[0x0][0x22c] ;  /* 0x00008b0000047ab9 */ /* 0x000fe20000000800 */
[----:B------:R-:W-:Y:S01]  /*21fa0*/  ISETP.LT.AND P4, PT, R252, UR10, !P1 ;  /* 0x0000000afc007c0c */ /* 0x000fe2000cf81270 */
[----:B------:R-:W-:Y:S01]  /*21fb0*/  @P3 STG.E desc[UR8][R18.64], R132 ;  /* 0x0000008412003986 */ /* 0x000fe2000c101908 */
[----:B------:R-:W-:Y:S02]  /*21fc0*/  ISETP.LT.AND P5, PT, R238, UR12, !P1 ;  /* 0x0000000cee007c0c */ /* 0x000fe4000cfa1270 */
[----:B------:R-:W-:Y:S01]  /*21fd0*/  ISETP.LT.AND P6, PT, R237, UR14, !P1 ;  /* 0x0000000eed007c0c */ /* 0x000fe2000cfc1270 */
[C---:B-1----:R-:W-:Y:S01]  /*21fe0*/  IMAD.WIDE R28, R35.reuse, 0x4, R2 ;  /* 0x00000004231c7825 */ /* 0x042fe200078e0202 */
[----:B------:R-:W-:Y:S01]  /*21ff0*/  ISETP.GE.AND P3, PT, R0, UR4, PT ;  /* 0x0000000400007c0c */ /* 0x000fe2000bf66270 */
[----:B------:R-:W-:Y:S01]  /*22000*/  ULDC UR4, c[0x0][0x228] ;  /* 0x00008a0000047ab9 */ /* 0x000fe20000000800 */
[----:B------:R-:W-:Y:S01]  /*22010*/  ULDC UR6, c[0x0][0x228] ;  /* 0x00008a0000067ab9 */ /* 0x000fe20000000800 */
[----:B------:R-:W-:Y:S01]  /*22020*/  ISETP.LT.AND P1, PT, R236, UR4, !P1 ;  /* 0x00000004ec007c0c */ /* 0x000fe2000cf21270 */
[----:B--2---:R-:W-:Y:S01]  /*22030*/  IMAD.WIDE R30, R35, 0x4, R8 ;  /* 0x00000004231e7825 */ /* 0x004fe200078e0208 */
[----:B------:R-:W-:Y:S01]  /*22040*/  ULDC UR10, c[0x0][0x228] ;  /* 0x00008a00000a7ab9 */ /* 0x000fe20000000800 */
[----:B------:R-:W-:-:S02]  /*22050*/  ULDC UR12, c[0x0][0x228] ;  /* 0x00008a00000c7ab9 */ /* 0x000fc40000000800 */
[C---:B----4-:R-:W-:Y:S01]  /*22060*/  IMAD.WIDE R32, R35.reuse, 0x4, R10 ;  /* 0x0000000423207825 */ /* 0x050fe200078e020a */
[----:B------:R-:W-:Y:S01]  /*22070*/  @P4 STG.E desc[UR8][R28.64], R164 ;  /* 0x000000a41c004986 */ /* 0x000fe2000c101908 */
[----:B------:R-:W-:Y:S01]  /*22080*/  ISETP.LT.AND P4, PT, R252, UR6, !P0 ;  /* 0x00000006fc007c0c */ /* 0x000fe2000c781270 */
[----:B------:R-:W-:Y:S01]  /*22090*/  ULDC UR14, c[0x0][0x228] ;  /* 0x00008a00000e7ab9 */ /* 0x000fe20000000800 */
[----:B---3--:R-:W-:Y:S01]  /*220a0*/  IMAD.WIDE R16, R35, 0x4, R72 ;  /* 0x0000000423107825 */ /* 0x008fe200078e0248 */
[----:B------:R-:W-:Y:S01]  /*220b0*/  @P5 STG.E desc[UR8][R30.64], R20 ;  /* 0x000000141e005986 */ /* 0x000fe2000c101908 */
[----:B------:R-:W-:Y:S01]  /*220c0*/  ULDC UR4, c[0x0][0x248] ;  /* 0x0000920000047ab9 */ /* 0x000fe20000000800 */
[----:B------:R-:W-:Y:S01]  /*220d0*/  ISETP.LT.AND P5, PT, R237, UR12, !P0 ;  /* 0x0000000ced007c0c */ /* 0x000fe2000c7a1270 */
[----:B------:R-:W-:Y:S01]  /*220e0*/  ULDC UR6, c[0x0][0x228] ;  /* 0x00008a0000067ab9 */ /* 0x000fe20000000800 */
[----:B------:R1:W-:Y:S01]  /*220f0*/  @P6 STG.E desc[UR8][R32.64], R76 ;  /* 0x0000004c20006986 */ /* 0x0003e2000c101908 */
[----:B------:R-:W-:Y:S01]  /*22100*/  ISETP.LT.AND P6, PT, R238, UR10, !P0 ;  /* 0x0000000aee007c0c */ /* 0x000fe2000c7c1270 */
[----:B------:R-:W-:Y:S01]  /*22110*/  ULDC UR10, c[0x0][0x228] ;  /* 0x00008a00000a7ab9 */ /* 0x000fe20000000800 */
[----:B------:R-:W-:Y:S01]  /*22120*/  ISETP.LT.AND P0, PT, R236, UR14, !P0 ;  /* 0x0000000eec007c0c */ /* 0x000fe2000c701270 */
[----:B------:R2:W-:Y:S01]  /*22130*/  @P1 STG.E desc[UR8][R16.64], R108 ;  /* 0x0000006c10001986 */ /* 0x0005e2000c101908 */
[----:B------:R-:W-:Y:S01]  /*22140*/  ISETP.LT.AND P1, PT, R252, UR16, !P2 ;  /* 0x00000010fc007c0c */ /* 0x000fe2000d721270 */
[----:B------:R-:W-:Y:S01]  /*22150*/  ULDC UR12, c[0x0][0x228] ;  /* 0x00008a00000c7ab9 */ /* 0x000fe20000000800 */
[----:B------:R-:W-:Y:S01]  /*22160*/  ULDC UR14, c[0x0][0x228] ;  /* 0x00008a00000e7ab9 */ /* 0x000fe20000000800 */
[----:B-1----:R-:W-:Y:S01]  /*22170*/  VIADD R33, R35, UR4 ;  /* 0x0000000423217c36 */ /* 0x002fe20008000000 */
[----:B------:R-:W-:-:S03]  /*22180*/  ULDC UR4, c[0x0][0x248] ;  /* 0x0000920000047ab9 */ /* 0x000fc60000000800 */
[----:B------:R-:W-:-:S04]  /*22190*/  IMAD.WIDE R18, R33, 0x4, R2 ;  /* 0x0000000421127825 */ /* 0x000fc800078e0202 */
[C---:B------:R-:W-:Y:S02]  /*221a0*/  VIADD R37, R33.reuse, UR4 ;  /* 0x0000000421257c36 */ /* 0x040fe40008000000 */
[C---:B------:R-:W-:Y:S01]  /*221b0*/  IMAD.WIDE R28, R33.reuse, 0x4, R8 ;  /* 0x00000004211c7825 */ /* 0x040fe200078e0208 */
[----:B------:R1:W-:Y:S01]  /*221c0*/  @P4 STG.E desc[UR8][R18.64], R209 ;  /* 0x000000d112004986 */ /* 0x0003e2000c101908 */
[----:B------:R-:W-:Y:S02]  /*221d0*/  ULDC UR4, c[0x0][0x228] ;  /* 0x00008a0000047ab9 */ /* 0x000fe40000000800 */
[C---:B------:R-:W-:Y:S01]  /*221e0*/  IMAD.WIDE R30, R33.reuse, 0x4, R10 ;  /* 0x00000004211e7825 */ /* 0x040fe200078e020a */
[----:B------:R-:W-:Y:S03]  /*221f0*/  @P6 STG.E desc[UR8][R28.64], R157 ;  /* 0x0000009d1c006986 */ /* 0x000fe6000c101908 */
[----:B------:R-:W-:Y:S01]  /*22200*/  IMAD.WIDE R32, R33, 0x4, R72 ;  /* 0x0000000421207825 */ /* 0x000fe200078e0248 */
[----:B------:R-:W-:Y:S03]  /*22210*/  @P5 STG.E desc[UR8][R30.64], R105 ;  /* 0x000000691e005986 */ /* 0x000fe6000c101908 */
[----:B------:R-:W-:Y:S01]  /*22220*/  IMAD.WIDE R34, R37, 0x4, R2 ;  /* 0x0000000425227825 */ /* 0x000fe200078e0202 */
[----:B------:R-:W-:Y:S04]  /*22230*/  @P0 STG.E desc[UR8][R32.64], R133 ;  /* 0x0000008520000986 */ /* 0x000fe8000c101908 */
[----:B------:R3:W-:Y:S01]  /*22240*/  @P1 STG.E desc[UR8][R34.64], R165 ;  /* 0x000000a522001986 */ /* 0x0007e2000c101908 */
[----:B------:R-:W-:Y:S01]  /*22250*/  ISETP.LT.AND P1, PT, R238, UR4, !P2 ;  /* 0x00000004ee007c0c */ /* 0x000fe2000d721270 */
[----:B------:R-:W-:Y:S01]  /*22260*/  ULDC UR4, c[0x0][0x248] ;  /* 0x0000920000047ab9 */ /* 0x000fe20000000800 */
[----:B------:R-:W-:Y:S01]  /*22270*/  ISETP.LT.AND P4, PT, R237, UR6, !P2 ;  /* 0x00000006ed007c0c */ /* 0x000fe2000d781270 */
[----:B--2---:R-:W-:Y:S01]  /*22280*/  IMAD.WIDE R16, R37, 0x4, R8 ;  /* 0x0000000425107825 */ /* 0x004fe200078e0208 */
[----:B------:R-:W-:Y:S01]  /*22290*/  ISETP.LT.AND P0, PT, R236, UR10, !P2 ;  /* 0x0000000aec007c0c */ /* 0x000fe2000d701270 */
[----:B------:R-:W-:Y:S01]  /*222a0*/  ULDC UR6, c[0x0][0x228] ;  /* 0x00008a0000067ab9 */ /* 0x000fe20000000800 */
[----:B------:R-:W-:-:S02]  /*222b0*/  ISETP.LT.AND P5, PT, R252, UR12, !P3 ;  /* 0x0000000cfc007c0c */ /* 0x000fc4000dfa1270 */
[----:B------:R-:W-:Y:S01]  /*222c0*/  IADD3 R0, R243, 0x35, RZ ;  /* 0x00000035f3007810 */ /* 0x000fe20007ffe0ff */
[C---:B-1----:R-:W-:Y:S01]  /*222d0*/  IMAD.WIDE R18, R37.reuse, 0x4, R10 ;  /* 0x0000000425127825 */ /* 0x042fe200078e020a */
[----:B------:R-:W-:Y:S01]  /*222e0*/  ISETP.LT.AND P6, PT, R238, UR14, !P3 ;  /* 0x0000000eee007c0c */ /* 0x000fe2000dfc1270 */
[----:B------:R-:W-:Y:S02]  /*222f0*/  ULDC UR10, c[0x0][0x228] ;  /* 0x00008a00000a7ab9 */ /* 0x000fe40000000800 */
[C---:B---3--:R-:W-:Y:S01]  /*22300*/  VIADD R35, R37.reuse, UR4 ;  /* 0x0000000425237c36 */ /* 0x048fe20008000000 */
[----:B------:R-:W-:Y:S01]  /*22310*/  ULDC UR4, c[0x0][0x228] ;  /* 0x00008a0000047ab9 */ /* 0x000fe20000000800 */
[----:B------:R-:W-:Y:S01]  /*22320*/  IMAD.WIDE R28, R37, 0x4, R72 ;  /* 0x00000004251c7825 */ /* 0x000fe200078e0248 */
[----:B------:R1:W-:Y:S01]  /*22330*/  @P1 STG.E desc[UR8][R16.64], R21 ;  /* 0x0000001510001986 */ /* 0x0003e2000c101908 */
[----:B------:R-:W-:Y:S01]  /*22340*/  ISETP.GE.AND P2, PT, R0, UR5, PT ;  /* 0x0000000500007c0c */ /* 0x000fe2000bf46270 */
[----:B------:R-:W-:Y:S01]  /*22350*/  ULDC UR5, c[0x0][0x228] ;  /* 0x00008a0000057ab9 */ /* 0x000fe20000000800 */
[----:B------:R-:W-:Y:S01]  /*22360*/  IMAD.WIDE R30, R35, 0x4, R2 ;  /* 0x00000004231e7825 */ /* 0x000fe200078e0202 */
[----:B------:R-:W-:Y:S01]  /*22370*/  ISETP.LT.AND P1, PT, R237, UR4, !P3 ;  /* 0x00000004ed007c0c */ /* 0x000fe2000df21270 */
[----:B------:R2:W-:Y:S01]  /*22380*/  @P4 STG.E desc[UR8][R18.64], R77 ;  /* 0x0000004d12004986 */ /* 0x0005e2000c101908 */
[----:B------:R-:W-:Y:S01]  /*22390*/  ULDC UR12, c[0x0][0x228] ;  /* 0x00008a00000c7ab9 */ /* 0x000fe20000000800 */
[----:B------:R-:W-:Y:S01]  /*223a0*/  IMAD.WIDE R32, R35, 0x4, R8 ;  /* 0x0000000423207825 */ /* 0x000fe200078e0208 */
[----:B------:R-:W-:Y:S01]  /*223b0*/  ISETP.LT.AND P3, PT, R236, UR5, !P3 ;  /* 0x00000005ec007c0c */ /* 0x000fe2000df61270 */
[----:B------:R-:W-:Y:S01]  /*223c0*/  @P0 STG.E desc[UR8][R28.64], R109 ;  /* 0x0000006d1c000986 */ /* 0x000fe2000c101908 */
[----:B------:R-:W-:Y:S01]  /*223d0*/  ISETP.LT.AND P4, PT, R252, UR6, !P2 ;  /* 0x00000006fc007c0c */ /* 0x000fe2000d781270 */
[----:B------:R-:W-:Y:S01]  /*223e0*/  VIADD R0, R243, 0x3f ;  /* 0x0000003ff3007836 */ /* 0x000fe20000000000 */
[----:B------:R-:W-:Y:S01]  /*223f0*/  ULDC UR4, c[0x0][0x248] ;  /* 0x0000920000047ab9 */ /* 0x000fe20000000800 */
[----:B------:R-:W-:Y:S01]  /*22400*/  @P5 STG.E desc[UR8][R30.64], R210 ;  /* 0x000000d21e005986 */ /* 0x000fe2000c101908 */
[----:B-1----:R-:W-:Y:S01]  /*22410*/  IMAD.WIDE R16, R35, 0x4, R10 ;  /* 0x0000000423107825 */ /* 0x002fe200078e020a */
[----:B------:R-:W-:Y:S01]  /*22420*/  ULDC UR5, c[0x0][0x228] ;  /* 0x00008a0000057ab9 */ /* 0x000fe20000000800 */
[----:B------:R-:W-:Y:S01]  /*22430*/  ULDC UR6, c[0x0][0x228] ;  /* 0x00008a0000067ab9 */ /* 0x000fe20000000800 */
[----:B------:R1:W-:Y:S01]  /*22440*/  @P6 STG.E desc[UR8][R32.64], R158 ;  /* 0x0000009e20006986 */ /* 0x0003e2000c101908 */
[----:B------:R-:W-:Y:S01]  /*22450*/  ISETP.GE.AND P0, PT, R0, UR27, PT ;  /* 0x0000001b00007c0c */ /* 0x000fe2000bf06270 */
[----:B------:R-:W-:Y:S01]  /*22460*/  VIADD R0, R243, 0x36 ;  /* 0x00000036f3007836 */ /* 0x000fe20000000000 */
[----:B------:R-:W-:Y:S01]  /*22470*/  ISETP.LT.AND P5, PT, R238, UR10, !P2 ;  /* 0x0000000aee007c0c */ /* 0x000fe2000d7a1270 */
[C---:B--2---:R-:W-:Y:S01]  /*22480*/  IMAD.WIDE R18, R35.reuse, 0x4, R72 ;  /* 0x0000000423127825 */ /* 0x044fe200078e0248 */
[----:B------:R2:W-:Y:S04]  /*22490*/  @P1 STG.E desc[UR8][R16.64], R106 ;  /* 0x0000006a10001986 */ /* 0x0005e8000c101908 */
[----:B------:R-:W3:Y:S01]  /*224a0*/  LDS.128 R36, [R240] ;  /* 0x00000000f0247984 */ /* 0x000ee20000000c00 */
[----:B-1----:R-:W-:Y:S01]  /*224b0*/  IADD3 R33, R35, UR4, RZ ;  /* 0x0000000423217c10 */ /* 0x002fe2000fffe0ff */
[----:B------:R-:W-:Y:S01]  /*224c0*/  ULDC UR10, c[0x0][0x228] ;  /* 0x00008a00000a7ab9 */ /* 0x000fe20000000800 */
[----:B------:R-:W-:-:S02]  /*224d0*/  ISETP.LT.AND P6, PT, R237, UR12, !P2 ;  /* 0x0000000ced007c0c */ /* 0x000fc4000d7c1270 */
[----:B------:R-:W-:Y:S01]  /*224e0*/  ISETP.GE.AND P1, PT, R0, UR25, PT ;  /* 0x0000001900007c0c */ /* 0x000fe2000bf26270 */
[C---:B------:R-:W-:Y:S01]  /*224f0*/  IMAD.WIDE R20, R33.reuse, 0x4, R2 ;  /* 0x0000000421147825 */ /* 0x040fe200078e0202 */
[----:B------:R1:W-:Y:S01]  /*22500*/  @P3 STG.E desc[UR8][R18.64], R134 ;  /* 0x0000008612003986 */ /* 0x0003e2000c101908 */
[----:B------:R-:W-:Y:S01]  /*22510*/  ISETP.LT.AND P2, PT, R236, UR5, !P2 ;  /* 0x00000005ec007c0c */ /* 0x000fe2000d741270 */
[----:B------:R-:W-:Y:S01]  /*22520*/  ULDC UR4, c[0x0][0x248] ;  /* 0x0000920000047ab9 */ /* 0x000fe20000000800 */
[C---:B------:R-:W-:Y:S01]  /*22530*/  IMAD.WIDE R28, R33.reuse, 0x4, R8 ;  /* 0x00000004211c7825 */ /* 0x040fe200078e0208 */
[----:B------:R4:W-:Y:S01]  /*22540*/  @P4 STG.E desc[UR8][R20.64], R166 ;  /* 0x000000a614004986 */ /* 0x0009e2000c101908 */
[----:B------:R-:W-:Y:S01]  /*22550*/  ISETP.LT.AND P4, PT, R252, UR6, !P1 ;  /* 0x00000006fc007c0c */ /* 0x000fe2000cf81270 */
[----:B------:R-:W-:Y:S01]  /*22560*/  ULDC UR5, c[0x0][0x228] ;  /* 0x00008a0000057ab9 */ /* 0x000fe20000000800 */
[----:B------:R-:W-:Y:S01]  /*22570*/  IMAD.WIDE R30, R33, 0x4, R10 ;  /* 0x00000004211e7825 */ /* 0x000fe200078e020a */
[----:B------:R4:W-:Y:S01]  /*22580*/  @P5 STG.E desc[UR8][R28.64], R22 ;  /* 0x000000161c005986 */ /* 0x0009e2000c101908 */
[----:B------:R-:W-:Y:S01]  /*22590*/  IADD3 R32, R243, 0x38, RZ ;  /* 0x00000038f3207810 */ /* 0x000fe20007ffe0ff */
[----:B------:R-:W-:Y:S01]  /*225a0*/  ULDC UR6, c[0x0][0x228] ;  /* 0x00008a0000067ab9 */ /* 0x000fe20000000800 */
[----:B------:R-:W-:Y:S01]  /*225b0*/  VIADD R35, R33, UR4 ;  /* 0x0000000421237c36 */ /* 0x000fe20008000000 */
[----:B------:R-:W-:Y:S01]  /*225c0*/  ULDC UR12, c[0x0][0x228] ;  /* 0x00008a00000c7ab9 */ /* 0x000fe20000000800 */
[----:B------:R-:W-:Y:S01]  /*225d0*/  VIADD R0, R243, 0x37 ;  /* 0x00000037f3007836 */ /* 0x000fe20000000000 */
[----:B------:R-:W-:Y:S01]  /*225e0*/  ISETP.LT.AND P5, PT, R238, UR5, !P1 ;  /* 0x00000005ee007c0c */ /* 0x000fe2000cfa1270 */
[----:B--2---:R-:W-:Y:S01]  /*225f0*/  IMAD.WIDE R16, R33, 0x4, R72 ;  /* 0x0000000421107825 */ /* 0x004fe200078e0248 */
[----:B------:R-:W-:Y:S01]  /*22600*/  ULDC UR5, c[0x0][0x228] ;  /* 0x00008a0000057ab9 */ /* 0x000fe20000000800 */
[----:B------:R2:W-:Y:S01]  /*22610*/  @P6 STG.E desc[UR8][R30.64], R78 ;  /* 0x0000004e1e006986 */ /* 0x0005e2000c101908 */
[----:B------:R-:W-:Y:S01]  /*22620*/  ULDC UR4, c[0x0][0x228] ;  /* 0x00008a0000047ab9 */ /* 0x000fe20000000800 */
[----:B-1----:R-:W-:Y:S01]  /*22630*/  IMAD.WIDE R18, R35, 0x4, R2 ;  /* 0x0000000423127825 */ /* 0x002fe200078e0202 */
[----:B------:R-:W-:-:S02]  /*22640*/  ISETP.LT.AND P6, PT, R237, UR5, !P1 ;  /* 0x00000005ed007c0c */ /* 0x000fc4000cfc1270 */
[----:B------:R-:W-:Y:S01]  /*22650*/  ISETP.GE.AND P3, PT, R0, UR23, PT ;  /* 0x0000001700007c0c */ /* 0x000fe2000bf66270 */
[----:B------:R1:W-:Y:S01]  /*22660*/  @P2 STG.E desc[UR8][R16.64], R110 ;  /* 0x0000006e10002986 */ /* 0x0003e2000c101908 */
[----:B------:R-:W-:Y:S01]  /*22670*/  ISETP.LT.AND P1, PT, R236, UR4, !P1 ;  /* 0x00000004ec007c0c */ /* 0x000fe2000cf21270 */
[----:B------:R-:W-:Y:S01]  /*22680*/  ULDC UR4, c[0x0][0x228] ;  /* 0x00008a0000047ab9 */ /* 0x000fe20000000800 */
[C---:B----4-:R-:W-:Y:S01]  /*22690*/  IMAD.WIDE R20, R35.reuse, 0x4, R8 ;  /* 0x0000000423147825 */ /* 0x050fe200078e0208 */
[----:B------:R4:W-:Y:S01]  /*226a0*/  @P4 STG.E desc[UR8][R18.64], R211 ;  /* 0x000000d312004986 */ /* 0x0009e2000c101908 */
[----:B------:R-:W-:Y:S01]  /*226b0*/  ISETP.LT.AND P4, PT, R252, UR4, !P3 ;  /* 0x00000004fc007c0c */ /* 0x000fe2000df81270 */
[----:B------:R-:W-:Y:S01]  /*226c0*/  ULDC UR4, c[0x0][0x248] ;  /* 0x0000920000047ab9 */ /* 0x000fe20000000800 */
[----:B------:R-:W-:-:S04]  /*226d0*/  IMAD.WIDE R28, R35, 0x4, R10 ;  /* 0x00000004231c7825 */ /* 0x000fc800078e020a */
[----:B--2---:R-:W-:Y:S01]  /*226e0*/  IMAD.WIDE R30, R35, 0x4, R72 ;  /* 0x00000004231e7825 */ /* 0x004fe200078e0248 */
[----:B------:R-:W-:-:S03]  /*226f0*/  ULDC UR5, c[0x0][0x228] ;  /* 0x00008a0000057ab9 */ /* 0x000fc60000000800 */
[----:B------:R-:W-:Y:S01]  /*22700*/  VIADD R35, R35, UR4 ;  /* 0x0000000423237c36 */ /* 0x000fe20008000000 */
[----:B------:R-:W-:Y:S01]  /*22710*/  ULDC UR4, c[0x0][0x228] ;  /* 0x00008a0000047ab9 */ /* 0x000fe20000000800 */
[----:B------:R-:W-:Y:S02]  /*22720*/  ISETP.GE.AND P2, PT, R32, UR21, PT ;  /* 0x0000001520007c0c */ /* 0x000fe4000bf46270 */
[----:B-1----:R-:W-:Y:S01]  /*22730*/  IMAD.WIDE R16, R35, 0x4, R2 ;  /* 0x0000000423107825 */ /* 0x002fe200078e0202 */
[----:B------:R1:W-:Y:S01]  /*22740*/  @P5 STG.E desc[UR8][R20.64], R159 ;  /* 0x0000009f14005986 */ /* 0x0003e2000c101908 */
[----:B------:R-:W-:Y:S01]  /*22750*/  ISETP.LT.AND P5, PT, R238, UR4, !P3 ;  /* 0x00000004ee007c0c */ /* 0x000fe2000dfa1270 */
[----:B------:R-:W-:Y:S02]  /*22760*/  ULDC UR4, c[0x0][0x248] ;  /* 0x0000920000047ab9 */ /* 0x000fe40000000800 */
[----:B------:R2:W-:Y:S01]  /*22770*/  @P6 STG.E desc[UR8][R28.64], R107 ;  /* 0x0000006b1c006986 */ /* 0x0005e2000c101908 */
[----:B------:R-:W-:Y:S01]  /*22780*/  ISETP.LT.AND P6, PT, R237, UR5, !P3 ;  /* 0x00000005ed007c0c */ /* 0x000fe2000dfc1270 */
[C---:B------:R-:W-:Y:S01]  /*22790*/  VIADD R33, R35.reuse, UR4 ;  /* 0x0000000423217c36 */ /* 0x040fe20008000000 */
[----:B------:R-:W-:Y:S01]  /*227a0*/  ISETP.LT.AND P3, PT, R236, UR6, !P3 ;  /* 0x00000006ec007c0c */ /* 0x000fe2000df61270 */
[----:B------:R3:W-:Y:S01]  /*227b0*/  @P1 STG.E desc[UR8][R30.64], R135 ;  /* 0x000000871e001986 */ /* 0x0007e2000c101908 */
[----:B----4-:R-:W-:Y:S01]  /*227c0*/  IMAD.WIDE R18, R35, 0x4, R8 ;  /* 0x0000000423127825 */ /* 0x010fe200078e0208 */
[----:B------:R-:W-:Y:S01]  /*227d0*/  ULDC UR4, c[0x0][0x228] ;  /* 0x00008a0000047ab9 */ /* 0x000fe20000000800 */
[----:B------:R-:W-:Y:S01]  /*227e0*/  IADD3 R0, R243, 0x39, RZ ;  /* 0x00000039f3007810 */ /* 0x000fe20007ffe0ff */
[----:B------:R4:W-:Y:S01]  /*227f0*/  @P4 STG.E desc[UR8][R16.64], R167 ;  /* 0x000000a710004986 */ /* 0x0009e2000c101908 */
[----:B------:R-:W-:Y:S01]  /*22800*/  ISETP.LT.AND P4, PT, R252, UR10, !P2 ;  /* 0x0000000afc007c0c */ /* 0x000fe2000d781270 */
[----:B-1----:R-:W-:Y:S01]  /*22810*/  IMAD.WIDE R20, R35, 0x4, R10 ;  /* 0x0000000423147825 */ /* 0x002fe200078e020a */
[----:B------:R-:W-:-:S03]  /*22820*/  ULDC UR5, c[0x0][0x228] ;  /* 0x00008a0000057ab9 */ /* 0x000fc60000000800 */
[----:B--2---:R-:W-:Y:S01]  /*22830*/  IMAD.WIDE R28, R35, 0x4, R72 ;  /* 0x00000004231c7825 */ /* 0x004fe200078e0248 */
[----:B------:R1:W-:Y:S01]  /*22840*/  @P5 STG.E desc[UR8][R18.64], R23 ;  /* 0x0000001712005986 */ /* 0x0003e2000c101908 */
[----:B------:R-:W-:Y:S02]  /*22850*/  ULDC UR6, c[0x0][0x228] ;  /* 0x00008a0000067ab9 */ /* 0x000fe40000000800 */
[----:B---3--:R-:W-:Y:S01]  /*22860*/  IMAD.WIDE R30, R33, 0x4, R2 ;  /* 0x00000004211e7825 */ /* 0x008fe200078e0202 */
[----:B------:R-:W-:Y:S01]  /*22870*/  @P6 STG.E desc[UR8][R20.64], R79 ;  /* 0x0000004f14006986 */ /* 0x000fe2000c101908 */
[----:B------:R-:W-:Y:S01]  /*22880*/  ISETP.GE.AND P1, PT, R0, UR19, PT ;  /* 0x0000001300007c0c */ /* 0x000fe2000bf26270 */
[----:B------:R-:W-:Y:S02]  /*22890*/  ULDC UR10, c[0x0][0x228] ;  /* 0x00008a00000a7ab9 */ /* 0x000fe40000000800 */
[----:B------:R-:W-:Y:S04]  /*228a0*/  @P3 STG.E desc[UR8][R28.64], R111 ;  /* 0x0000006f1c003986 */ /* 0x000fe8000c101908 */
[----:B------:R2:W-:Y:S01]  /*228b0*/  @P4 STG.E desc[UR8][R30.64], R160 ;  /* 0x000000a01e004986 */ /* 0x0005e2000c101908 */
[----:B------:R-:W-:Y:S01]  /*228c0*/  ISETP.LT.AND P4, PT, R238, UR4, !P2 ;  /* 0x00000004ee007c0c */ /* 0x000fe2000d781270 */
[----:B------:R-:W-:-:S02]  /*228d0*/  ULDC UR4, c[0x0][0x228] ;  /* 0x00008a0000047ab9 */ /* 0x000fc40000000800 */
[----:B------:R-:W-:Y:S01]  /*228e0*/  ISETP.LT.AND P3, PT, R237, UR4, !P2 ;  /* 0x00000004ed007c0c */ /* 0x000fe2000d761270 */
[----:B------:R-:W-:Y:S01]  /*228f0*/  ULDC UR4, c[0x0][0x248] ;  /* 0x0000920000047ab9 */ /* 0x000fe20000000800 */
[----:B------:R-:W-:Y:S01]  /*22900*/  ISETP.LT.AND P2, PT, R236, UR5, !P2 ;  /* 0x00000005ec007c0c */ /* 0x000fe2000d741270 */
[C---:B----4-:R-:W-:Y:S01]  /*22910*/  IMAD.WIDE R16, R33.reuse, 0x4, R8 ;  /* 0x0000000421107825 */ /* 0x050fe200078e0208 */
[----:B------:R-:W-:Y:S01]  /*22920*/  ISETP.LT.AND P6, PT, R252, UR6, !P1 ;  /* 0x00000006fc007c0c */ /* 0x000fe2000cfc1270 */
[----:B------:R-:W-:Y:S01]  /*22930*/  ULDC UR5, c[0x0][0x228] ;  /* 0x00008a0000057ab9 */ /* 0x000fe20000000800 */
[----:B------:R-:W-:Y:S01]  /*22940*/  ISETP.LT.AND P5, PT, R238, UR10, !P1 ;  /* 0x0000000aee007c0c */ /* 0x000fe2000cfa1270 */
[----:B-1----:R-:W-:Y:S01]  /*22950*/  IMAD.WIDE R18, R33, 0x4, R10 ;  /* 0x0000000421127825 */ /* 0x002fe200078e020a */
[----:B------:R-:W-:Y:S01]  /*22960*/  IADD3 R0, R243, 0x3a, RZ ;  /* 0x0000003af3007810 */ /* 0x000fe20007ffe0ff */
[----:B------:R-:W-:Y:S02]  /*22970*/  ULDC UR6, c[0x0][0x228] ;  /* 0x00008a0000067ab9 */ /* 0x000fe40000000800 */
[----:B--2---:R-:W-:-:S02]  /*22980*/  VIADD R31, R33, UR4 ;  /* 0x00000004211f7c36 */ /* 0x004fc40008000000 */
[----:B------:R-:W-:Y:S01]  /*22990*/  IMAD.WIDE R20, R33, 0x4, R72 ;  /* 0x0000000421147825 */ /* 0x000fe200078e0248 */
[----:B------:R1:W-:Y:S01]  /*229a0*/  @P4 STG.E desc[UR8][R16.64], R196 ;  /* 0x000000c410004986 */ /* 0x0003e2000c101908 */
[----:B------:R-:W-:Y:S01]  /*229b0*/  ISETP.GE.AND P4, PT, R0, UR17, PT ;  /* 0x0000001100007c0c */ /* 0x000fe2000bf86270 */
[----:B------:R-:W-:Y:S01]  /*229c0*/  ULDC UR4, c[0x0][0x228] ;  /* 0x00008a0000047ab9 */ /* 0x000fe20000000800 */
[C---:B------:R-:W-:Y:S01]  /*229d0*/  IMAD.WIDE R22, R31.reuse, 0x4, R2 ;  /* 0x000000041f167825 */ /* 0x040fe200078e0202 */
[----:B------:R2:W-:Y:S01]  /*229e0*/  @P3 STG.E desc[UR8][R18.64], R224 ;  /* 0x000000e012003986 */ /* 0x0005e2000c101908 */
[----:B------:R-:W-:Y:S02]  /*229f0*/  ULDC UR10, c[0x0][0x228] ;  /* 0x00008a00000a7ab9 */ /* 0x000fe40000000800 */
[----:B------:R-:W-:Y:S01]  /*22a00*/  IMAD.WIDE R28, R31, 0x4, R8 ;  /* 0x000000041f1c7825 */ /* 0x000fe200078e0208 */
[----:B------:R3:W-:Y:S01]  /*22a10*/  @P2 STG.E desc[UR8][R20.64], R4 ;  /* 0x0000000414002986 */ /* 0x0007e2000c101908 */
[----:B------:R-:W-:Y:S01]  /*22a20*/  ISETP.LT.AND P2, PT, R237, UR4, !P1 ;  /* 0x00000004ed007c0c */ /* 0x000fe2000cf41270 */
[----:B------:R-:W-:Y:S01]  /*22a30*/  ULDC UR4, c[0x0][0x248] ;  /* 0x0000920000047ab9 */ /* 0x000fe20000000800 */
[----:B------:R-:W-:Y:S01]  /*22a40*/  ISETP.LT.AND P1, PT, R236, UR5, !P1 ;  /* 0x00000005ec007c0c */ /* 0x000fe2000cf21270 */
[----:B------:R4:W-:Y:S01]  /*22a50*/  @P6 STG.E desc[UR8][R22.64], R200 ;  /* 0x000000c816006986 */ /* 0x0009e2000c101908 */
[----:B------:R-:W-:Y:S01]  /*22a60*/  ISETP.LT.AND P3, PT, R252, UR6, !P4 ;  /* 0x00000006fc007c0c */ /* 0x000fe2000e761270 */
[----:B------:R-:W-:Y:S01]  /*22a70*/  VIADD R33, R31, UR4 ;  /* 0x000000041f217c36 */ /* 0x000fe20008000000 */
[----:B------:R-:W-:Y:S01]  /*22a80*/  ISETP.LT.AND P6, PT, R238, UR10, !P4 ;  /* 0x0000000aee007c0c */ /* 0x000fe2000e7c1270 */
[----:B------:R4:W-:Y:S01]  /*22a90*/  @P5 STG.E desc[UR8][R28.64], R24 ;  /* 0x000000181c005986 */ /* 0x0009e2000c101908 */
[----:B------:R-:W-:Y:S01]  /*22aa0*/  ISETP.LT.AND P5, PT, R237, UR12, !P4 ;  /* 0x0000000ced007c0c */ /* 0x000fe2000e7a1270 */
[----:B-1----:R-:W-:Y:S01]  /*22ab0*/  IMAD.WIDE R16, R31, 0x4, R10 ;  /* 0x000000041f107825 */ /* 0x002fe200078e020a */
[----:B------:R-:W-:Y:S01]  /*22ac0*/  ULDC UR4, c[0x0][0x228] ;  /* 0x00008a0000047ab9 */ /* 0x000fe20000000800 */
[----:B------:R-:W-:Y:S01]  /*22ad0*/  ULDC UR5, c[0x0][0x228] ;  /* 0x00008a0000057ab9 */ /* 0x000fe20000000800 */
[----:B------:R-:W-:Y:S01]  /*22ae0*/  ULDC UR6, c[0x0][0x228] ;  /* 0x00008a0000067ab9 */ /* 0x000fe20000000800 */
[----:B------:R-:W-:-:S02]  /*22af0*/  VIADD R0, R243, 0x3b ;  /* 0x0000003bf3007836 */ /* 0x000fc40000000000 */
[----:B--2---:R-:W-:Y:S01]  /*22b00*/  IMAD.WIDE R18, R31, 0x4, R72 ;  /* 0x000000041f127825 */ /* 0x004fe200078e0248 */
[----:B------:R1:W-:Y:S03]  /*22b10*/  @P2 STG.E desc[UR8][R16.64], R12 ;  /* 0x0000000c10002986 */ /* 0x0003e6000c101908 */
[----:B---3--:R-:W-:Y:S01]  /*22b20*/  IMAD.WIDE R20, R33, 0x4, R2 ;  /* 0x0000000421147825 */ /* 0x008fe200078e0202 */
[----:B------:R-:W-:-:S03]  /*22b30*/  ISETP.GE.AND P2, PT, R0, UR15, PT ;  /* 0x0000000f00007c0c */ /* 0x000fc6000bf46270 */
[C---:B----4-:R-:W-:Y:S01]  /*22b40*/  IMAD.WIDE R22, R33.reuse, 0x4, R8 ;  /* 0x0000000421167825 */ /* 0x050fe200078e0208 */
[----:B------:R2:W-:Y:S03]  /*22b50*/  @P1 STG.E desc[UR8][R18.64], R36 ;  /* 0x0000002412001986 */ /* 0x0005e6000c101908 */
[C---:B------:R-:W-:Y:S01]  /*22b60*/  IMAD.WIDE R28, R33.reuse, 0x4, R10 ;  /* 0x00000004211c7825 */ /* 0x040fe200078e020a */
[----:B------:R3:W-:Y:S01]  /*22b70*/  @P3 STG.E desc[UR8][R20.64], R161 ;  /* 0x000000a114003986 */ /* 0x0007e2000c101908 */
[----:B------:R-:W-:Y:S01]  /*22b80*/  ISETP.LT.AND P4, PT, R236, UR4, !P4 ;  /* 0x00000004ec007c0c */ /* 0x000fe2000e781270 */
[----:B------:R-:W-:Y:S02]  /*22b90*/  ULDC UR4, c[0x0][0x248] ;  /* 0x0000920000047ab9 */ /* 0x000fe40000000800 */
[----:B------:R4:W-:Y:S04]  /*22ba0*/  @P6 STG.E desc[UR8][R22.64], R197 ;  /* 0x000000c516006986 */ /* 0x0009e8000c101908 */
[----:B------:R4:W-:Y:S01]  /*22bb0*/  @P5 STG.E desc[UR8][R28.64], R225 ;  /* 0x000000e11c005986 */ /* 0x0009e2000c101908 */
[----:B------:R-:W-:Y:S01]  /*22bc0*/  ISETP.LT.AND P5, PT, R252, UR5, !P2 ;  /* 0x00000005fc007c0c */ /* 0x000fe2000d7a1270 */
[----:B------:R-:W-:Y:S01]  /*22bd0*/  ULDC UR5, c[0x0][0x228] ;  /* 0x00008a0000057ab9 */ /* 0x000fe20000000800 */
[C---:B------:R-:W-:Y:S01]  /*22be0*/  VIADD R31, R33.reuse, UR4 ;  /* 0x00000004211f7c36 */ /* 0x040fe20008000000 */
[----:B------:R-:W-:Y:S01]  /*22bf0*/  ULDC UR4, c[0x0][0x228] ;  /* 0x00008a0000047ab9 */ /* 0x000fe20000000800 */
[----:B------:R-:W-:Y:S01]  /*22c00*/  ISETP.LT.AND P3, PT, R238, UR5, !P2 ;  /* 0x00000005ee007c0c */ /* 0x000fe2000d761270 */
[----:B-1----:R-:W-:Y:S01]  /*22c10*/  IMAD.WIDE R16, R33, 0x4, R72 ;  /* 0x0000000421107825 */ /* 0x002fe200078e0248 */
[----:B------:R-:W-:Y:S01]  /*22c20*/  IADD3 R0, R243, 0x3c, RZ ;  /* 0x0000003cf3007810 */ /* 0x000fe20007ffe0ff */
[----:B------:R-:W-:Y:S01]  /*22c30*/  ULDC UR5, c[0x0][0x228] ;  /* 0x00008a0000057ab9 */ /* 0x000fe20000000800 */
[----:B------:R-:W-:Y:S01]  /*22c40*/  ISETP.LT.AND P6, PT, R237, UR4, !P2 ;  /* 0x00000004ed007c0c */ /* 0x000fe2000d7c1270 */
[C---:B--2---:R-:W-:Y:S01]  /*22c50*/  IMAD.WIDE R18, R31.reuse, 0x4, R2 ;  /* 0x000000041f127825 */ /* 0x044fe200078e0202 */
[----:B------:R-:W-:Y:S01]  /*22c60*/  ISETP.LT.AND P2, PT, R236, UR6, !P2 ;  /* 0x00000006ec007c0c */ /* 0x000fe2000d741270 */
[----:B------:R1:W-:Y:S01]  /*22c70*/  @P4 STG.E desc[UR8][R16.64], R5 ;  /* 0x0000000510004986 */ /* 0x0003e2000c101908 */
[----:B------:R-:W-:Y:S01]  /*22c80*/  ISETP.GE.AND P1, PT, R0, UR13, PT ;  /* 0x0000000d00007c0c */ /* 0x000fe2000bf26270 */
[----:B------:R-:W-:Y:S01]  /*22c90*/  ULDC UR4, c[0x0][0x228] ;  /* 0x00008a0000047ab9 */ /* 0x000fe20000000800 */
[C---:B---3--:R-:W-:Y:S01]  /*22ca0*/  IMAD.WIDE R20, R31.reuse, 0x4, R8 ;  /* 0x000000041f147825 */ /* 0x048fe200078e0208 */
[----:B------:R-:W-:Y:S01]  /*22cb0*/  @P5 STG.E desc[UR8][R18.64], R201 ;  /* 0x000000c912005986 */ /* 0x000fe2000c101908 */
[----:B------:R-:W-:Y:S01]  /*22cc0*/  ISETP.LT.AND P5, PT, R252, UR4, !P1 ;  /* 0x00000004fc007c0c */ /* 0x000fe2000cfa1270 */
[----:B------:R-:W-:Y:S01]  /*22cd0*/  ULDC UR4, c[0x0][0x248] ;  /* 0x0000920000047ab9 */ /* 0x000fe20000000800 */
[----:B----4-:R-:W-:Y:S01]  /*22ce0*/  IMAD.WIDE R22, R31, 0x4, R10 ;  /* 0x000000041f167825 */ /* 0x010fe200078e020a */
[----:B------:R-:W-:Y:S01]  /*22cf0*/  @P3 STG.E desc[UR8][R20.64], R25 ;  /* 0x0000001914003986 */ /* 0x000fe2000c101908 */
[----:B------:R-:W-:-:S02]  /*22d00*/  ULDC UR6, c[0x0][0x228] ;  /* 0x00008a0000067ab9 */ /* 0x000fc40000000800 */
[C---:B------:R-:W-:Y:S01]  /*22d10*/  IMAD.WIDE R28, R31.reuse, 0x4, R72 ;  /* 0x000000041f1c7825 */ /* 0x040fe200078e0248 */
[----:B------:R-:W-:Y:S01]  /*22d20*/  IADD3 R31, R31, UR4, RZ ;  /* 0x000000041f1f7c10 */ /* 0x000fe2000fffe0ff */
[----:B------:R-:W-:Y:S02]  /*22d30*/  ULDC UR4, c[0x0][0x228] ;  /* 0x00008a0000047ab9 */ /* 0x000fe40000000800 */
[----:B------:R-:W-:Y:S01]  /*22d40*/  VIADD R0, R243, 0x3d ;  /* 0x0000003df3007836 */ /* 0x000fe20000000000 */
[----:B------:R2:W-:Y:S01]  /*22d50*/  @P6 STG.E desc[UR8][R22.64], R13 ;  /* 0x0000000d16006986 */ /* 0x0005e2000c101908 */
[----:B------:R-:W-:Y:S01]  /*22d60*/  ISETP.LT.AND P3, PT, R238, UR4, !P1 ;  /* 0x00000004ee007c0c */ /* 0x000fe2000cf61270 */
[----:B-1----:R-:W-:Y:S01]  /*22d70*/  IMAD.WIDE R4, R31, 0x4, R2 ;  /* 0x000000041f047825 */ /* 0x002fe200078e0202 */
[----:B------:R-:W-:Y:S01]  /*22d80*/  ULDC UR4, c[0x0][0x248] ;  /* 0x0000920000047ab9 */ /* 0x000fe20000000800 */
[----:B------:R-:W-:Y:S01]  /*22d90*/  @P2 STG.E desc[UR8][R28.64], R37 ;  /* 0x000000251c002986 */ /* 0x000fe2000c101908 */
[----:B------:R-:W-:Y:S01]  /*22da0*/  ISETP.LT.AND P2, PT, R237, UR5, !P1 ;  /* 0x00000005ed007c0c */ /* 0x000fe2000cf41270 */
[----:B------:R-:W-:Y:S01]  /*22db0*/  ULDC UR5, c[0x0][0x228] ;  /* 0x00008a0000057ab9 */ /* 0x000fe20000000800 */
[----:B------:R-:W-:-:S02]  /*22dc0*/  ISETP.GE.AND P4, PT, R0, UR11, PT ;  /* 0x0000000b00007c0c */ /* 0x000fc4000bf86270 */
[----:B------:R-:W-:Y:S01]  /*22dd0*/  ISETP.LT.AND P1, PT, R236, UR6, !P1 ;  /* 0x00000006ec007c0c */ /* 0x000fe2000cf21270 */
[----:B------:R-:W-:Y:S01]  /*22de0*/  IMAD.WIDE R16, R31, 0x4, R10 ;  /* 0x000000041f107825 */ /* 0x000fe200078e020a */
[----:B------:R-:W-:-:S03]  /*22df0*/  ISETP.LT.AND P6, PT, R252, UR5, !P4 ;  /* 0x00000005fc007c0c */ /* 0x000fc6000e7c1270 */
[C---:B--2---:R-:W-:Y:S01]  /*22e00*/  IMAD.WIDE R12, R31.reuse, 0x4, R8 ;  /* 0x000000041f0c7825 */ /* 0x044fe200078e0208 */
[----:B------:R1:W-:Y:S01]  /*22e10*/  @P5 STG.E desc[UR8][R4.64], R162 ;  /* 0x000000a204005986 */ /* 0x0003e2000c101908 */
[----:B------:R-:W-:Y:S01]  /*22e20*/  ULDC UR5, c[0x0][0x228] ;  /* 0x00008a0000057ab9 */ /* 0x000fe20000000800 */
[----:B------:R-:W-:Y:S01]  /*22e30*/  ULDC UR6, c[0x0][0x228] ;  /* 0x00008a0000067ab9 */ /* 0x000fe20000000800 */
[C---:B------:R-:W-:Y:S01]  /*22e40*/  IMAD.WIDE R18, R31.reuse, 0x4, R72 ;  /* 0x000000041f127825 */ /* 0x040fe200078e0248 */
[----:B------:R2:W-:Y:S03]  /*22e50*/  @P3 STG.E desc[UR8][R12.64], R198 ;  /* 0x000000c60c003986 */ /* 0x0005e6000c101908 */
[----:B------:R-:W-:Y:S01]  /*22e60*/  VIADD R31, R31, UR4 ;  /* 0x000000041f1f7c36 */ /* 0x000fe20008000000 */
[----:B------:R-:W-:Y:S01]  /*22e70*/  ULDC UR4, c[0x0][0x228] ;  /* 0x00008a0000047ab9 */ /* 0x000fe20000000800 */
[----:B------:R-:W-:Y:S01]  /*22e80*/  VIADD R243, R243, 0x3e ;  /* 0x0000003ef3f37836 */ /* 0x000fe20000000000 */
[----:B------:R3:W-:Y:S01]  /*22e90*/  @P2 STG.E desc[UR8][R16.64], R226 ;  /* 0x000000e210002986 */ /* 0x0007e2000c101908 */
[----:B------:R-:W-:Y:S01]  /*22ea0*/  ISETP.LT.AND P2, PT, R238, UR4, !P4 ;  /* 0x00000004ee007c0c */ /* 0x000fe2000e741270 */
[----:B-1----:R-:W-:Y:S01]  /*22eb0*/  IMAD.WIDE R4, R31, 0x4, R2 ;  /* 0x000000041f047825 */ /* 0x002fe200078e0202 */
[----:B------:R-:W-:Y:S01]  /*22ec0*/  ULDC UR4, c[0x0][0x228] ;  /* 0x00008a0000047ab9 */ /* 0x000fe20000000800 */
[----:B------:R-:W-:Y:S01]  /*22ed0*/  ISETP.GE.AND P5, PT, R243, UR7, PT ;  /* 0x00000007f3007c0c */ /* 0x000fe2000bfa6270 */
[----:B------:R-:W-:Y:S01]  /*22ee0*/  @P1 STG.E desc[UR8][R18.64], R6 ;  /* 0x0000000612001986 */ /* 0x000fe2000c101908 */
[----:B------:R-:W-:Y:S01]  /*22ef0*/  ISETP.LT.AND P1, PT, R237, UR5, !P4 ;  /* 0x00000005ed007c0c */ /* 0x000fe2000e721270 */
[----:B------:R-:W-:Y:S01]  /*22f00*/  ULDC UR5, c[0x0][0x228] ;  /* 0x00008a0000057ab9 */ /* 0x000fe20000000800 */
[----:B------:R-:W-:Y:S01]  /*22f10*/  ISETP.LT.AND P4, PT, R236, UR4, !P4 ;  /* 0x00000004ec007c0c */ /* 0x000fe2000e781270 */
[----:B------:R1:W-:Y:S01]  /*22f20*/  @P6 STG.E desc[UR8][R4.64], R202 ;  /* 0x000000ca04006986 */ /* 0x0003e2000c101908 */
[----:B------:R-:W-:Y:S01]  /*22f30*/  ISETP.LT.AND P6, PT, R252, UR5, !P5 ;  /* 0x00000005fc007c0c */ /* 0x000fe2000efc1270 */
[----:B------:R-:W-:Y:S01]  /*22f40*/  ULDC UR4, c[0x0][0x248] ;  /* 0x0000920000047ab9 */ /* 0x000fe20000000800 */
[C---:B--2---:R-:W-:Y:S01]  /*22f50*/  IMAD.WIDE R12, R31.reuse, 0x4, R8 ;  /* 0x000000041f0c7825 */ /* 0x044fe200078e0208 */
[C---:B------:R-:W-:Y:S01]  /*22f60*/  IADD3 R21, R31.reuse, UR4, RZ ;  /* 0x000000041f157c10 */ /* 0x040fe2000fffe0ff */
[----:B------:R-:W-:Y:S01]  /*22f70*/  ULDC UR5, c[0x0][0x228] ;  /* 0x00008a0000057ab9 */ /* 0x000fe20000000800 */
[----:B------:R-:W-:Y:S01]  /*22f80*/  ULDC UR4, c[0x0][0x228] ;  /* 0x00008a0000047ab9 */ /* 0x000fe20000000800 */
[C---:B---3--:R-:W-:Y:S01]  /*22f90*/  IMAD.WIDE R16, R31.reuse, 0x4, R10 ;  /* 0x000000041f107825 */ /* 0x048fe200078e020a */
[----:B------:R-:W-:Y:S01]  /*22fa0*/  @P2 STG.E desc[UR8][R12.64], R26 ;  /* 0x0000001a0c002986 */ /* 0x000fe2000c101908 */
[C---:B------:R-:W-:Y:S01]  /*22fb0*/  ISETP.LT.AND P2, PT, R238.reuse, UR5, !P0 ;  /* 0x00000005ee007c0c */ /* 0x040fe2000c741270 */
[----:B------:R-:W-:Y:S01]  /*22fc0*/  ULDC UR5, c[0x0][0x228] ;  /* 0x00008a0000057ab9 */ /* 0x000fe20000000800 */
[----:B-1----:R-:W-:Y:S01]  /*22fd0*/  IMAD.WIDE R4, R31, 0x4, R72 ;  /* 0x000000041f047825 */ /* 0x002fe200078e0248 */
[----:B------:R-:W-:Y:S03]  /*22fe0*/  @P1 STG.E desc[UR8][R16.64], R14 ;  /* 0x0000000e10001986 */ /* 0x000fe6000c101908 */
[----:B------:R-:W-:Y:S01]  /*22ff0*/  IMAD.WIDE R18, R21, 0x4, R2 ;  /* 0x0000000415127825 */ /* 0x000fe200078e0202 */
[----:B------:R-:W-:Y:S01]  /*23000*/  ISETP.LT.AND P1, PT, R238, UR4, !P5 ;  /* 0x00000004ee007c0c */ /* 0x000fe2000ef21270 */
[----:B------:R1:W-:Y:S01]  /*23010*/  @P4 STG.E desc[UR8][R4.64], R38 ;  /* 0x0000002604004986 */ /* 0x0003e2000c101908 */
[----:B------:R-:W-:Y:S01]  /*23020*/  ULDC UR4, c[0x0][0x228] ;  /* 0x00008a0000047ab9 */ /* 0x000fe20000000800 */
[C---:B------:R-:W-:Y:S01]  /*23030*/  ISETP.LT.AND P4, PT, R237.reuse, UR5, !P0 ;  /* 0x00000005ed007c0c */ /* 0x040fe2000c781270 */
[----:B------:R-:W-:Y:S01]  /*23040*/  ULDC UR5, c[0x0][0x228] ;  /* 0x00008a0000057ab9 */ /* 0x000fe20000000800 */
[----:B------:R2:W-:Y:S01]  /*23050*/  @P6 STG.E desc[UR8][R18.64], R163 ;  /* 0x000000a312006986 */ /* 0x0005e2000c101908 */
[----:B------:R-:W-:Y:S01]  /*23060*/  ISETP.LT.AND P6, PT, R237, UR4, !P5 ;  /* 0x00000004ed007c0c */ /* 0x000fe2000efc1270 */
[----:B------:R-:W-:Y:S01]  /*23070*/  ULDC UR4, c[0x0][0x248] ;  /* 0x0000920000047ab9 */ /* 0x000fe20000000800 */
[----:B------:R-:W-:Y:S01]  /*23080*/  ISETP.LT.AND P5, PT, R236, UR5, !P5 ;  /* 0x00000005ec007c0c */ /* 0x000fe2000efa1270 */
[----:B------:R-:W-:Y:S01]  /*23090*/  ULDC UR5, c[0x0][0x228] ;  /* 0x00008a0000057ab9 */ /* 0x000fe20000000800 */
[----:B------:R-:W-:Y:S01]  /*230a0*/  ISETP.LT.AND P3, PT, R252, UR6, !P0 ;  /* 0x00000006fc007c0c */ /* 0x000fe2000c761270 */
[C---:B------:R-:W-:Y:S01]  /*230b0*/  VIADD R23, R21.reuse, UR4 ;  /* 0x0000000415177c36 */ /* 0x040fe20008000000 */
[----:B------:R-:W-:Y:S01]  /*230c0*/  ISETP.LT.AND P0, PT, R236, UR5, !P0 ;  /* 0x00000005ec007c0c */ /* 0x000fe2000c701270 */
[----:B-1----:R-:W-:-:S04]  /*230d0*/  IMAD.WIDE R4, R21, 0x4, R8 ;  /* 0x0000000415047825 */ /* 0x002fc800078e0208 */
[C---:B------:R-:W-:Y:S01]  /*230e0*/  IMAD.WIDE R12, R21.reuse, 0x4, R10 ;  /* 0x00000004150c7825 */ /* 0x040fe200078e020a */
[----:B------:R2:W-:Y:S03]  /*230f0*/  @P1 STG.E desc[UR8][R4.64], R199 ;  /* 0x000000c704001986 */ /* 0x0005e6000c101908 */
[----:B------:R-:W-:Y:S01]  /*23100*/  IMAD.WIDE R16, R21, 0x4, R72 ;  /* 0x0000000415107825 */ /* 0x000fe200078e0248 */
[----:B------:R2:W-:Y:S03]  /*23110*/  @P6 STG.E desc[UR8][R12.64], R227 ;  /* 0x000000e30c006986 */ /* 0x0005e6000c101908 */
[C---:B------:R-:W-:Y:S01]  /*23120*/  IMAD.WIDE R2, R23.reuse, 0x4, R2 ;  /* 0x0000000417027825 */ /* 0x040fe200078e0202 */
[----:B------:R2:W-:Y:S03]  /*23130*/  @P5 STG.E desc[UR8][R16.64], R7 ;  /* 0x0000000710005986 */ /* 0x0005e6000c101908 */
[C---:B------:R-:W-:Y:S01]  /*23140*/  IMAD.WIDE R8, R23.reuse, 0x4, R8 ;  /* 0x0000000417087825 */ /* 0x040fe200078e0208 */
[----:B------:R2:W-:Y:S03]  /*23150*/  @P3 STG.E desc[UR8][R2.64], R203 ;  /* 0x000000cb02003986 */ /* 0x0005e6000c101908 */
[C---:B------:R-:W-:Y:S01]  /*23160*/  IMAD.WIDE R10, R23.reuse, 0x4, R10 ;  /* 0x00000004170a7825 */ /* 0x040fe200078e020a */
[----:B------:R2:W-:Y:S04]  /*23170*/  @P2 STG.E desc[UR8][R8.64], R27 ;  /* 0x0000001b08002986 */ /* 0x0005e8000c101908 */
[----:B------:R2:W-:Y:S01]  /*23180*/  @P4 STG.E desc[UR8][R10.64], R15 ;  /* 0x0000000f0a004986 */ /* 0x0005e2000c101908 */
[----:B------:R-:W-:Y:S01]  /*23190*/  IMAD.WIDE R72, R23, 0x4, R72 ;  /* 0x0000000417487825 */ /* 0x000fe200078e0248 */
[----:B------:R-:W-:Y:S06]  /*231a0*/  @!P0 EXIT ;  /* 0x000000000000894d */ /* 0x000fec0003800000 */
[----:B------:R-:W-:Y:S01]  /*231b0*/  STG.E desc[UR8][R72.64], R39 ;  /* 0x0000002748007986 */ /* 0x000fe2000c101908 */
[----:B------:R-:W-:Y:S05]  /*231c0*/  EXIT ;  /* 0x000000000000794d */ /* 0x000fea0003800000 */
.L_x_2:
[----:B------:R-:W-:-:S00]  /*231d0*/  BRA `(.L_x_2) ;  /* 0xfffffffc00fc7947 */ /* 0x000fc0000383ffff */
[----:B------:R-:W-:-:S00]  /*231e0*/  NOP ;  /* 0x0000000000007918 */ /* 0x000fc00000000000 */
        /* <DEDUP_REMOVED lines=9> */
.L_x_3:


//--------------------- .nv.shared.matmul_kernel  --------------------------
	.section	.nv.shared.matmul_kernel,"aw",@nobits
	.sectionflags	@""
	.align	16
	.zero		1024


//--------------------- .nv.shared.reserved.0     --------------------------
	.section	.nv.shared.reserved.0,"aw",@nobits
	.weak		__nv_reservedSMEM_offset_0_alias
	.size		__nv_reservedSMEM_offset_0_alias, 0, 0
	.other		__nv_reservedSMEM_offset_0_alias,@"STO_CUDA_RESERVED_SHARED STV_DEFAULT"
__nv_reservedSMEM_offset_0_alias:
	.zero		0


//--------------------- .nv.constant0.matmul_kernel --------------------------
	.section	.nv.constant0.matmul_kernel,"a",@progbits
	.sectionflags	@""
	.align	4
.nv.constant0.matmul_kernel:
	.zero		608


//--------------------- SYMBOLS --------------------------

	.type		.nv.reservedSmem.offset0,@object
	.size		.nv.reservedSmem.offset0,0x4
